def matmul_kernel(
    a_ptr,
    b_ptr,
    c_ptr,
    M,
    N,
    K,
    stride_am,
    stride_ak,
    stride_bk,
    stride_bn,
    stride_cm,
    stride_cn,
    BLOCK_M: tl.constexpr,
    BLOCK_N: tl.constexpr,
    BLOCK_K: tl.constexpr,
    GROUP_M: tl.constexpr,
):
    pid = tl.program_id(axis=0)
    num_pid_m = tl.cdiv(M, BLOCK_M)
    num_pid_n = tl.cdiv(N, BLOCK_N)
    num_pid_in_group = GROUP_M * num_pid_n
    group_id = pid // num_pid_in_group
    first_pid_m = group_id * GROUP_M
    group_size_m = min(num_pid_m - first_pid_m, GROUP_M)
    pid_m = first_pid_m + ((pid % num_pid_in_group) % group_size_m)
    pid_n = (pid % num_pid_in_group) // group_size_m

    offs_am = (pid_m * BLOCK_M + tl.arange(0, BLOCK_M)) % M
    offs_bn = (pid_n * BLOCK_N + tl.arange(0, BLOCK_N)) % N
    offs_k = tl.arange(0, BLOCK_K)
    a_ptrs = a_ptr + offs_am[:, None] * stride_am + offs_k[None, :] * stride_ak
    b_ptrs = b_ptr + offs_k[:, None] * stride_bk + offs_bn[None, :] * stride_bn

    acc = tl.zeros((BLOCK_M, BLOCK_N), dtype=tl.float32)
    for kk in range(0, tl.cdiv(K, BLOCK_K)):
        a = tl.load(a_ptrs, mask=offs_k[None, :] < K - kk * BLOCK_K, other=0.0)
        b = tl.load(b_ptrs, mask=offs_k[:, None] < K - kk * BLOCK_K, other=0.0)
        acc = tl.dot(a, b, acc)
        a_ptrs += BLOCK_K * stride_ak
        b_ptrs += BLOCK_K * stride_bk

    c = acc.to(c_ptr.dtype.element_ty)
    offs_cm = pid_m * BLOCK_M + tl.arange(0, BLOCK_M)
    offs_cn = pid_n * BLOCK_N + tl.arange(0, BLOCK_N)
    c_ptrs = c_ptr + offs_cm[:, None] * stride_cm + offs_cn[None, :] * stride_cn
    mask = (offs_cm[:, None] < M) & (offs_cn[None, :] < N)
    tl.store(c_ptrs, c, mask=mask)

# config = {"BLOCK_K": 128, "BLOCK_M": 64, "BLOCK_N": 128, "GROUP_M": 4, "arch": "sm_80", "dtype": "bf16", "num_ctas": 1, "num_stages": 3, "num_warps": 4}
# arch = sm_80


// ===== COMPILED SASS (sm_80) =====

	.target	sm_80

	.elftype	@"ET_EXEC"


//--------------------- .note.nv.tkinfo           --------------------------
	.section	.note.nv.tkinfo,"",@"SHT_NOTE"
	.sectionflags	@"SHF_NOTE_NV_TKINFO"
	.tkinfo
        /*0018*/ 	.word	0x00000002
        /*0030*/ 	.string	""
        /*0030*/ 	.string	"ptxas"
        /*0030*/ 	.string	"Cuda compilation tools, release 13.0, V13.0.88"
        /*0030*/ 	.string	"Build cuda_13.0.r13.0/compiler.36424714_0"
        /*0030*/ 	.string	"-v  -suppress-debug-info  -lineinfo  -arch sm_80 "



//--------------------- .note.nv.cuinfo           --------------------------
	.section	.note.nv.cuinfo,"",@"SHT_NOTE"
	.sectionflags	@"SHF_NOTE_NV_CUINFO"
        /*0018*/ 	.short	0x0002
        /*001a*/ 	.short	0x0050
        /*001c*/ 	.short	0x0082
	.zero		2


//--------------------- .nv.info                  --------------------------
	.section	.nv.info,"",@"SHT_CUDA_INFO"
	.align	4


	//----- nvinfo : EIATTR_REGCOUNT
	.align		4
        /*0000*/ 	.byte	0x04, 0x2f
        /*0002*/ 	.short	(.L_1 - .L_0)
	.align		4
.L_0:
        /*0004*/ 	.word	index@(matmul_kernel)
        /*0008*/ 	.word	0x00000020


	//----- nvinfo : EIATTR_FRAME_SIZE
	.align		4
.L_1:
        /*000c*/ 	.byte	0x04, 0x11
        /*000e*/ 	.short	(.L_3 - .L_2)
	.align		4
.L_2:
        /*0010*/ 	.word	index@(matmul_kernel)
        /*0014*/ 	.word	0x00001568


	//----- nvinfo : EIATTR_MIN_STACK_SIZE
	.align		4
.L_3:
        /*0018*/ 	.byte	0x04, 0x12
        /*001a*/ 	.short	(.L_5 - .L_4)
	.align		4
.L_4:
        /*001c*/ 	.word	index@(matmul_kernel)
        /*0020*/ 	.word	0x00001568
.L_5:


//--------------------- .nv.info.matmul_kernel    --------------------------
	.section	.nv.info.matmul_kernel,"",@"SHT_CUDA_INFO"
	.sectionflags	@""
	.align	4


	//----- nvinfo : EIATTR_CUDA_API_VERSION
	.align		4
        /*0000*/ 	.byte	0x04, 0x37
        /*0002*/ 	.short	(.L_7 - .L_6)
.L_6:
        /*0004*/ 	.word	0x00000082


	//----- nvinfo : EIATTR_SW2861232_WAR
	.align		4
.L_7:
        /*0008*/ 	.byte	0x01, 0x35
	.zero		2


	//----- nvinfo : EIATTR_PARAM_CBANK
	.align		4
        /*000c*/ 	.byte	0x04, 0x0a
        /*000e*/ 	.short	(.L_9 - .L_8)
	.align		4
.L_8:
        /*0010*/ 	.word	index@(.nv.constant0.matmul_kernel)
        /*0014*/ 	.short	0x0160
        /*0016*/ 	.short	0x0050


	//----- nvinfo : EIATTR_CBANK_PARAM_SIZE
	.align		4
.L_9:
        /*0018*/ 	.byte	0x03, 0x19
        /*001a*/ 	.short	0x0050


	//----- nvinfo : EIATTR_KPARAM_INFO
	.align		4
        /*001c*/ 	.byte	0x04, 0x17
        /*001e*/ 	.short	(.L_11 - .L_10)
.L_10:
        /*0020*/ 	.word	0x00000000
        /*0024*/ 	.short	0x000d
        /*0026*/ 	.short	0x0048
        /*0028*/ 	.byte	0x00, 0xf4, 0x21, 0x00


	//----- nvinfo : EIATTR_KPARAM_INFO
	.align		4
.L_11:
        /*002c*/ 	.byte	0x04, 0x17
        /*002e*/ 	.short	(.L_13 - .L_12)
.L_12:
        /*0030*/ 	.word	0x00000000
        /*0034*/ 	.short	0x000c
        /*0036*/ 	.short	0x0040
        /*0038*/ 	.byte	0x00, 0xf4, 0x21, 0x00


	//----- nvinfo : EIATTR_KPARAM_INFO
	.align		4
.L_13:
        /*003c*/ 	.byte	0x04, 0x17
        /*003e*/ 	.short	(.L_15 - .L_14)
.L_14:
        /*0040*/ 	.word	0x00000000
        /*0044*/ 	.short	0x000b
        /*0046*/ 	.short	0x0038
        /*0048*/ 	.byte	0x00, 0xf0, 0x11, 0x00


	//----- nvinfo : EIATTR_KPARAM_INFO
	.align		4
.L_15:
        /*004c*/ 	.byte	0x04, 0x17
        /*004e*/ 	.short	(.L_17 - .L_16)
.L_16:
        /*0050*/ 	.word	0x00000000
        /*0054*/ 	.short	0x000a
        /*0056*/ 	.short	0x0034
        /*0058*/ 	.byte	0x00, 0xf0, 0x11, 0x00


	//----- nvinfo : EIATTR_KPARAM_INFO
	.align		4
.L_17:
        /*005c*/ 	.byte	0x04, 0x17
        /*005e*/ 	.short	(.L_19 - .L_18)
.L_18:
        /*0060*/ 	.word	0x00000000
        /*0064*/ 	.short	0x0009
        /*0066*/ 	.short	0x0030
        /*0068*/ 	.byte	0x00, 0xf0, 0x11, 0x00


	//----- nvinfo : EIATTR_KPARAM_INFO
	.align		4
.L_19:
        /*006c*/ 	.byte	0x04, 0x17
        /*006e*/ 	.short	(.L_21 - .L_20)
.L_20:
        /*0070*/ 	.word	0x00000000
        /*0074*/ 	.short	0x0008
        /*0076*/ 	.short	0x002c
        /*0078*/ 	.byte	0x00, 0xf0, 0x11, 0x00


	//----- nvinfo : EIATTR_KPARAM_INFO
	.align		4
.L_21:
        /*007c*/ 	.byte	0x04, 0x17
        /*007e*/ 	.short	(.L_23 - .L_22)
.L_22:
        /*0080*/ 	.word	0x00000000
        /*0084*/ 	.short	0x0007
        /*0086*/ 	.short	0x0028
        /*0088*/ 	.byte	0x00, 0xf0, 0x11, 0x00


	//----- nvinfo : EIATTR_KPARAM_INFO
	.align		4
.L_23:
        /*008c*/ 	.byte	0x04, 0x17
        /*008e*/ 	.short	(.L_25 - .L_24)
.L_24:
        /*0090*/ 	.word	0x00000000
        /*0094*/ 	.short	0x0006
        /*0096*/ 	.short	0x0024
        /*0098*/ 	.byte	0x00, 0xf0, 0x11, 0x00


	//----- nvinfo : EIATTR_KPARAM_INFO
	.align		4
.L_25:
        /*009c*/ 	.byte	0x04, 0x17
        /*009e*/ 	.short	(.L_27 - .L_26)
.L_26:
        /*00a0*/ 	.word	0x00000000
        /*00a4*/ 	.short	0x0005
        /*00a6*/ 	.short	0x0020
        /*00a8*/ 	.byte	0x00, 0xf0, 0x11, 0x00


	//----- nvinfo : EIATTR_KPARAM_INFO
	.align		4
.L_27:
        /*00ac*/ 	.byte	0x04, 0x17
        /*00ae*/ 	.short	(.L_29 - .L_28)
.L_28:
        /*00b0*/ 	.word	0x00000000
        /*00b4*/ 	.short	0x0004
        /*00b6*/ 	.short	0x001c
        /*00b8*/ 	.byte	0x00, 0xf0, 0x11, 0x00


	//----- nvinfo : EIATTR_KPARAM_INFO
	.align		4
.L_29:
        /*00bc*/ 	.byte	0x04, 0x17
        /*00be*/ 	.short	(.L_31 - .L_30)
.L_30:
        /*00c0*/ 	.word	0x00000000
        /*00c4*/ 	.short	0x0003
        /*00c6*/ 	.short	0x0018
        /*00c8*/ 	.byte	0x00, 0xf0, 0x11, 0x00


	//----- nvinfo : EIATTR_KPARAM_INFO
	.align		4
.L_31:
        /*00cc*/ 	.byte	0x04, 0x17
        /*00ce*/ 	.short	(.L_33 - .L_32)
.L_32:
        /*00d0*/ 	.word	0x00000000
        /*00d4*/ 	.short	0x0002
        /*00d6*/ 	.short	0x0010
        /*00d8*/ 	.byte	0x00, 0xf4, 0x21, 0x00


	//----- nvinfo : EIATTR_KPARAM_INFO
	.align		4
.L_33:
        /*00dc*/ 	.byte	0x04, 0x17
        /*00de*/ 	.short	(.L_35 - .L_34)
.L_34:
        /*00e0*/ 	.word	0x00000000
        /*00e4*/ 	.short	0x0001
        /*00e6*/ 	.short	0x0008
        /*00e8*/ 	.byte	0x00, 0xf4, 0x21, 0x00


	//----- nvinfo : EIATTR_KPARAM_INFO
	.align		4
.L_35:
        /*00ec*/ 	.byte	0x04, 0x17
        /*00ee*/ 	.short	(.L_37 - .L_36)
.L_36:
        /*00f0*/ 	.word	0x00000000
        /*00f4*/ 	.short	0x0000
        /*00f6*/ 	.short	0x0000
        /*00f8*/ 	.byte	0x00, 0xf4, 0x21, 0x00


	//----- nvinfo : EIATTR_MAXREG_COUNT
	.align		4
.L_37:
        /*00fc*/ 	.byte	0x03, 0x1b
        /*00fe*/ 	.short	0x00ff


	//----- nvinfo : EIATTR_NUM_BARRIERS
	.align		4
        /*0100*/ 	.byte	0x02, 0x4c
        /*0102*/ 	.byte	0x01
	.zero		1


	//----- nvinfo : EIATTR_ANNOTATIONS
	.align		4
        /*0104*/ 	.byte	0x04, 0x55
        /*0106*/ 	.short	(.L_39 - .L_38)


	//   ....[0]....
.L_38:
        /*0108*/ 	.word	0x00000001
        /*010c*/ 	.byte	0x80, 0x04, 0x00, 0x00, 0x01, 0x00, 0x00, 0x00, 0xa0, 0x04, 0x00, 0x00, 0x01, 0x00, 0x00, 0x00
        /* <DEDUP_REMOVED lines=2325> */
        /*926c*/ 	.byte	0x30, 0x73, 0x02, 0x00, 0x01, 0x00, 0x00, 0x00, 0x40, 0x73, 0x02, 0x00


	//----- nvinfo : EIATTR_MERCURY_ISA_VERSION
	.align		4
.L_39:
        /*9278*/ 	.byte	0x03, 0x5f
        /*927a*/ 	.short	0x0000


	//----- nvinfo : EIATTR_EXIT_INSTR_OFFSETS
	.align		4
        /*927c*/ 	.byte	0x04, 0x1c
        /*927e*/ 	.short	(.L_41 - .L_40)


	//   ....[0]....
.L_40:
        /*9280*/ 	.word	0x000276c0


	//   ....[1]....
        /*9284*/ 	.word	0x000276f0


	//----- nvinfo : EIATTR_REQNTID
	.align		4
.L_41:
        /*9288*/ 	.byte	0x04, 0x10
        /*928a*/ 	.short	(.L_43 - .L_42)
.L_42:
        /*928c*/ 	.word	0x00000080
        /*9290*/ 	.word	0x00000001
        /*9294*/ 	.word	0x00000001
.L_43:


//--------------------- .nv.callgraph             --------------------------
	.section	.nv.callgraph,"",@"SHT_CUDA_CALLGRAPH"
	.align	4
	.sectionentsize	8
	.align		4
        /*0000*/ 	.word	0x00000000
	.align		4
        /*0004*/ 	.word	0xffffffff
	.align		4
        /*0008*/ 	.word	0x00000000
	.align		4
        /*000c*/ 	.word	0xfffffffe
	.align		4
        /*0010*/ 	.word	0x00000000
	.align		4
        /*0014*/ 	.word	0xfffffffd
	.align		4
        /*0018*/ 	.word	0x00000000
	.align		4
        /*001c*/ 	.word	0xfffffffc


//--------------------- .nv.rel.action            --------------------------
	.section	.nv.rel.action,"",@"SHT_CUDA_RELOCINFO"
	.align	8
	.sectionentsize	8
        /*0000*/ 	.byte	0x73, 0x00, 0x00, 0x00, 0x00, 0x00, 0x00, 0x00, 0x00, 0x00, 0x00, 0x11, 0x25, 0x00, 0x05, 0x36


//--------------------- .nv.constant0.matmul_kernel --------------------------
	.section	.nv.constant0.matmul_kernel,"a",@progbits
	.sectionflags	@""
	.align	4
.nv.constant0.matmul_kernel:
	.zero		432


//--------------------- .text.matmul_kernel       --------------------------
	.section	.text.matmul_kernel,"ax",@progbits
	.sectioninfo	@"SHI_REGISTERS=32"
	.align	128
        .global         matmul_kernel
        .type           matmul_kernel,@function
        .size           matmul_kernel,(.L_x_4 - matmul_kernel)
        .other          matmul_kernel,@"STO_CUDA_ENTRY STV_DEFAULT"
matmul_kernel:
.text.matmul_kernel:
[----:B------:R-:W-:-:S04]  /*0000*/  IMAD.MOV.U32 R1, RZ, RZ, c[0x0][0x28] ;  /* 0x00000a00ff017624 */ /* 0x000fc800078e00ff */
[----:B------:R-:W-:Y:S01]  /*0010*/  IMAD.MOV.U32 R0, RZ, RZ, c[0x0][0x17c] ;  /* 0x00005f00ff007624 */ /* 0x000fe200078e00ff */
[----:B------:R-:W-:Y:S01]  /*0020*/  IADD3 R1, R1, -0x1568, RZ ;  /* 0xffffea9801017810 */ /* 0x000fe20007ffe0ff */
[----:B------:R-:W-:Y:S01]  /*0030*/  CS2R R26, SRZ ;  /* 0x00000000001a7805 */ /* 0x000fe2000001ff00 */
[----:B------:R-:W-:Y:S02]  /*0040*/  IMAD.MOV.U32 R28, RZ, RZ, c[0x0][0x180] ;  /* 0x00006000ff1c7624 */ /* 0x000fe400078e00ff */
[----:B------:R-:W-:-:S04]  /*0050*/  IADD3 R0, R0, 0x7f, RZ ;  /* 0x0000007f00007810 */ /* 0x000fc80007ffe0ff */
[----:B------:R-:W-:-:S04]  /*0060*/  SHF.R.S32.HI R3, RZ, 0x1f, R0 ;  /* 0x0000001fff037819 */ /* 0x000fc80000011400 */
[----:B------:R-:W-:-:S04]  /*0070*/  LEA.HI R3, R3, R0, RZ, 0x7 ;  /* 0x0000000003037211 */ /* 0x000fc800078f38ff */
[----:B------:R-:W-:Y:S02]  /*0080*/  SHF.R.S32.HI R0, RZ, 0x7, R3 ;  /* 0x00000007ff007819 */ /* 0x000fe40000011403 */
[----:B------:R-:W0:Y:S03]  /*0090*/  S2R R3, SR_CTAID.X ;  /* 0x0000000000037919 */ /* 0x000e260000002500 */
[----:B------:R-:W-:-:S05]  /*00a0*/  IMAD.SHL.U32 R0, R0, 0x4, RZ ;  /* 0x0000000400007824 */ /* 0x000fca00078e00ff */
[-C--:B------:R-:W-:Y:S02]  /*00b0*/  IABS R7, R0.reuse ;  /* 0x0000000000077213 */ /* 0x080fe40000000000 */
[----:B------:R-:W-:Y:S02]  /*00c0*/  IABS R10, R0 ;  /* 0x00000000000a7213 */ /* 0x000fe40000000000 */
[----:B------:R-:W1:Y:S01]  /*00d0*/  I2F.RP R2, R7 ;  /* 0x0000000700027306 */ /* 0x000e620000209400 */
[----:B0-----:R-:W-:-:S07]  /*00e0*/  IABS R8, R3 ;  /* 0x0000000300087213 */ /* 0x001fce0000000000 */
[----:B-1----:R-:W0:Y:S02]  /*00f0*/  MUFU.RCP R2, R2 ;  /* 0x0000000200027308 */ /* 0x002e240000001000 */
[----:B0-----:R-:W-:Y:S01]  /*0100*/  IADD3 R4, R2, 0xffffffe, RZ ;  /* 0x0ffffffe02047810 */ /* 0x001fe20007ffe0ff */
[----:B------:R-:W-:-:S05]  /*0110*/  IMAD.MOV R2, RZ, RZ, -R10 ;  /* 0x000000ffff027224 */ /* 0x000fca00078e0a0a */
[----:B------:R0:W1:Y:S02]  /*0120*/  F2I.FTZ.U32.TRUNC.NTZ R5, R4 ;  /* 0x0000000400057305 */ /* 0x000064000021f000 */
[----:B0-----:R-:W-:Y:S02]  /*0130*/  IMAD.MOV.U32 R4, RZ, RZ, RZ ;  /* 0x000000ffff047224 */ /* 0x001fe400078e00ff */
[----:B-1----:R-:W-:-:S04]  /*0140*/  IMAD.MOV R6, RZ, RZ, -R5 ;  /* 0x000000ffff067224 */ /* 0x002fc800078e0a05 */
[----:B------:R-:W-:Y:S02]  /*0150*/  IMAD R9, R6, R7, RZ ;  /* 0x0000000706097224 */ /* 0x000fe400078e02ff */
[----:B------:R-:W-:Y:S02]  /*0160*/  IMAD.MOV.U32 R6, RZ, RZ, R8 ;  /* 0x000000ffff067224 */ /* 0x000fe400078e0008 */
[----:B------:R-:W-:-:S06]  /*0170*/  IMAD.HI.U32 R5, R5, R9, R4 ;  /* 0x0000000905057227 */ /* 0x000fcc00078e0004 */
[----:B------:R-:W-:-:S04]  /*0180*/  IMAD.HI.U32 R5, R5, R6, RZ ;  /* 0x0000000605057227 */ /* 0x000fc800078e00ff */
[----:B------:R-:W-:-:S05]  /*0190*/  IMAD R2, R5, R2, R6 ;  /* 0x0000000205027224 */ /* 0x000fca00078e0206 */
[----:B------:R-:W-:-:S13]  /*01a0*/  ISETP.GT.U32.AND P1, PT, R7, R2, PT ;  /* 0x000000020700720c */ /* 0x000fda0003f24070 */
[----:B------:R-:W-:Y:S01]  /*01b0*/  @!P1 IMAD.IADD R2, R2, 0x1, -R7 ;  /* 0x0000000102029824 */ /* 0x000fe200078e0a07 */
[----:B------:R-:W-:Y:S02]  /*01c0*/  @!P1 IADD3 R5, R5, 0x1, RZ ;  /* 0x0000000105059810 */ /* 0x000fe40007ffe0ff */
[----:B------:R-:W-:Y:S02]  /*01d0*/  ISETP.NE.AND P1, PT, R0, RZ, PT ;  /* 0x000000ff0000720c */ /* 0x000fe40003f25270 */
[----:B------:R-:W-:Y:S02]  /*01e0*/  ISETP.GE.U32.AND P0, PT, R2, R7, PT ;  /* 0x000000070200720c */ /* 0x000fe40003f06070 */
[----:B------:R-:W-:-:S04]  /*01f0*/  LOP3.LUT R2, R3, R0, RZ, 0x3c, !PT ;  /* 0x0000000003027212 */ /* 0x000fc800078e3cff */
[----:B------:R-:W-:Y:S01]  /*0200*/  ISETP.GE.AND P2, PT, R2, RZ, PT ;  /* 0x000000ff0200720c */ /* 0x000fe20003f46270 */
[----:B------:R-:W-:-:S05]  /*0210*/  IMAD.MOV.U32 R2, RZ, RZ, c[0x0][0x178] ;  /* 0x00005e00ff027624 */ /* 0x000fca00078e00ff */
[----:B------:R-:W-:Y:S02]  /*0220*/  IADD3 R2, R2, 0x3f, RZ ;  /* 0x0000003f02027810 */ /* 0x000fe40007ffe0ff */
[----:B------:R-:W-:-:S05]  /*0230*/  @P0 IADD3 R5, R5, 0x1, RZ ;  /* 0x0000000105050810 */ /* 0x000fca0007ffe0ff */
[----:B------:R-:W-:Y:S01]  /*0240*/  IMAD.MOV.U32 R4, RZ, RZ, R5 ;  /* 0x000000ffff047224 */ /* 0x000fe200078e0005 */
[----:B------:R-:W-:-:S03]  /*0250*/  SHF.R.S32.HI R5, RZ, 0x1f, R2 ;  /* 0x0000001fff057819 */ /* 0x000fc60000011402 */
[----:B------:R-:W-:Y:S01]  /*0260*/  @!P2 IMAD.MOV R4, RZ, RZ, -R4 ;  /* 0x000000ffff04a224 */ /* 0x000fe200078e0a04 */
[----:B------:R-:W-:Y:S02]  /*0270*/  @!P1 LOP3.LUT R4, RZ, R0, RZ, 0x33, !PT ;  /* 0x00000000ff049212 */ /* 0x000fe400078e33ff */
[----:B------:R-:W-:-:S03]  /*0280*/  LEA.HI R5, R5, R2, RZ, 0x6 ;  /* 0x0000000205057211 */ /* 0x000fc600078f30ff */
[----:B------:R-:W-:Y:S02]  /*0290*/  IMAD.SHL.U32 R2, R4, 0x4, RZ ;  /* 0x0000000404027824 */ /* 0x000fe400078e00ff */
[----:B------:R-:W-:-:S03]  /*02a0*/  IMAD.MOV R4, RZ, RZ, -R4 ;  /* 0x000000ffff047224 */ /* 0x000fc600078e0a04 */
[----:B------:R-:W-:Y:S01]  /*02b0*/  LEA.HI.SX32 R5, R5, -R2, 0x1a ;  /* 0x8000000205057211 */ /* 0x000fe200078fd2ff */
[----:B------:R-:W-:Y:S02]  /*02c0*/  IMAD R9, R0, R4, R3 ;  /* 0x0000000400097224 */ /* 0x000fe400078e0203 */
[----:B------:R-:W-:Y:S01]  /*02d0*/  IMAD.MOV.U32 R4, RZ, RZ, RZ ;  /* 0x000000ffff047224 */ /* 0x000fe200078e00ff */
[----:B------:R-:W-:-:S04]  /*02e0*/  IMNMX R10, R5, 0x4, PT ;  /* 0x00000004050a7817 */ /* 0x000fc80003800200 */
[-C--:B------:R-:W-:Y:S02]  /*02f0*/  IABS R8, R10.reuse ;  /* 0x0000000a00087213 */ /* 0x080fe40000000000 */
[----:B------:R-:W-:Y:S02]  /*0300*/  IABS R0, R10 ;  /* 0x0000000a00007213 */ /* 0x000fe40000000000 */
[----:B------:R-:W0:Y:S08]  /*0310*/  I2F.RP R6, R8 ;  /* 0x0000000800067306 */ /* 0x000e300000209400 */
[----:B0-----:R-:W0:Y:S02]  /*0320*/  MUFU.RCP R6, R6 ;  /* 0x0000000600067308 */ /* 0x001e240000001000 */
[----:B0-----:R-:W-:-:S06]  /*0330*/  IADD3 R5, R6, 0xffffffe, RZ ;  /* 0x0ffffffe06057810 */ /* 0x001fcc0007ffe0ff */
[----:B------:R-:W0:Y:S02]  /*0340*/  F2I.FTZ.U32.TRUNC.NTZ R5, R5 ;  /* 0x0000000500057305 */ /* 0x000e24000021f000 */
[----:B0-----:R-:W-:-:S04]  /*0350*/  IMAD.MOV R7, RZ, RZ, -R5 ;  /* 0x000000ffff077224 */ /* 0x001fc800078e0a05 */
[----:B------:R-:W-:Y:S01]  /*0360*/  IMAD.MOV.U32 R3, RZ, RZ, R7 ;  /* 0x000000ffff037224 */ /* 0x000fe200078e0007 */
[----:B------:R-:W-:-:S03]  /*0370*/  IABS R7, R9 ;  /* 0x0000000900077213 */ /* 0x000fc60000000000 */
[----:B------:R-:W-:-:S04]  /*0380*/  IMAD R3, R3, R8, RZ ;  /* 0x0000000803037224 */ /* 0x000fc800078e02ff */
[----:B------:R-:W-:-:S04]  /*0390*/  IMAD.HI.U32 R4, R5, R3, R4 ;  /* 0x0000000305047227 */ /* 0x000fc800078e0004 */
[----:B------:R-:W-:Y:S02]  /*03a0*/  IMAD.MOV R3, RZ, RZ, -R0 ;  /* 0x000000ffff037224 */ /* 0x000fe400078e0a00 */
        /* <DEDUP_REMOVED lines=8> */
[----:B------:R-:W-:-:S07]  /*0430*/  ISETP.GE.AND P2, PT, R3, RZ, PT ;  /* 0x000000ff0300720c */ /* 0x000fce0003f46270 */
[----:B------:R-:W-:-:S06]  /*0440*/  @P0 IADD3 R0, R0, 0x1, RZ ;  /* 0x0000000100000810 */ /* 0x000fcc0007ffe0ff */
[----:B------:R-:W-:Y:S01]  /*0450*/  @!P2 IMAD.MOV R0, RZ, RZ, -R0 ;  /* 0x000000ffff00a224 */ /* 0x000fe200078e0a00 */
[----:B------:R-:W-:-:S05]  /*0460*/  @!P1 LOP3.LUT R0, RZ, R10, RZ, 0x33, !PT ;  /* 0x0000000aff009212 */ /* 0x000fca00078e33ff */
[----:B------:R-:W-:Y:S01]  /*0470*/  IMAD.MOV R3, RZ, RZ, -R0 ;  /* 0x000000ffff037224 */ /* 0x000fe200078e0a00 */
[----:B------:R0:W-:Y:S03]  /*0480*/  STL [R1+0x980], R0 ;  /* 0x0009800001007387 */ /* 0x0001e60000100800 */
[----:B------:R-:W-:Y:S01]  /*0490*/  IMAD R3, R10, R3, R9 ;  /* 0x000000030a037224 */ /* 0x000fe200078e0209 */
[----:B------:R1:W-:Y:S03]  /*04a0*/  STL [R1+0x978], R26 ;  /* 0x0009781a01007387 */ /* 0x0003e60000100800 */
[----:B0-----:R-:W-:-:S05]  /*04b0*/  IMAD.IADD R0, R2, 0x1, R3 ;  /* 0x0000000102007824 */ /* 0x001fca00078e0203 */
[----:B------:R0:W-:Y:S04]  /*04c0*/  STL [R1+0x10], R0 ;  /* 0x0000100001007387 */ /* 0x0001e80000100800 */
[----:B-1----:R-:W2:Y:S01]  /*04d0*/  LDL.LU R26, [R1+0x10] ;  /* 0x00001000011a7983 */ /* 0x002ea20000300800 */
[----:B------:R-:W-:Y:S01]  /*04e0*/  ULDC.64 UR8, c[0x0][0x118] ;  /* 0x0000460000087ab9 */ /* 0x000fe20000000a00 */
[----:B------:R-:W-:Y:S01]  /*04f0*/  CS2R R20, SRZ ;  /* 0x0000000000147805 */ /* 0x000fe2000001ff00 */
[----:B------:R-:W-:Y:S01]  /*0500*/  CS2R R18, SRZ ;  /* 0x0000000000127805 */ /* 0x000fe2000001ff00 */
[----:B------:R1:W-:Y:S01]  /*0510*/  STL [R1+0x97c], R27 ;  /* 0x00097c1b01007387 */ /* 0x0003e20000100800 */
[----:B------:R-:W-:Y:S01]  /*0520*/  CS2R R16, SRZ ;  /* 0x0000000000107805 */ /* 0x000fe2000001ff00 */
[----:B0-----:R-:W-:Y:S01]  /*0530*/  IADD3 R0, R28, 0x7f, RZ ;  /* 0x0000007f1c007810 */ /* 0x001fe20007ffe0ff */
[----:B------:R-:W-:Y:S01]  /*0540*/  CS2R R14, SRZ ;  /* 0x00000000000e7805 */ /* 0x000fe2000001ff00 */
[----:B------:R-:W-:Y:S01]  /*0550*/  STL [R1], RZ ;  /* 0x000000ff01007387 */ /* 0x000fe20000100800 */
[----:B------:R-:W-:Y:S01]  /*0560*/  CS2R R12, SRZ ;  /* 0x00000000000c7805 */ /* 0x000fe2000001ff00 */
[----:B------:R-:W-:Y:S01]  /*0570*/  ISETP.GE.AND P0, PT, R0, 0x80, PT ;  /* 0x000000800000780c */ /* 0x000fe20003f06270 */
[----:B------:R-:W-:Y:S01]  /*0580*/  CS2R R10, SRZ ;  /* 0x00000000000a7805 */ /* 0x000fe2000001ff00 */
[----:B------:R-:W-:Y:S01]  /*0590*/  STL [R1+0x4], RZ ;  /* 0x000004ff01007387 */ /* 0x000fe20000100800 */
[----:B------:R-:W-:Y:S01]  /*05a0*/  CS2R R8, SRZ ;  /* 0x0000000000087805 */ /* 0x000fe2000001ff00 */
[----:B------:R-:W-:Y:S01]  /*05b0*/  CS2R R6, SRZ ;  /* 0x0000000000067805 */ /* 0x000fe2000001ff00 */
[----:B------:R-:W-:Y:S01]  /*05c0*/  CS2R R2, SRZ ;  /* 0x0000000000027805 */ /* 0x000fe2000001ff00 */
[----:B------:R-:W3:Y:S01]  /*05d0*/  LDL.LU R0, [R1+0x980] ;  /* 0x0009800001007983 */ /* 0x000ee20000300800 */
[----:B------:R-:W-:Y:S01]  /*05e0*/  CS2R R4, SRZ ;  /* 0x0000000000047805 */ /* 0x000fe2000001ff00 */
[----:B------:R-:W-:Y:S01]  /*05f0*/  CS2R R24, SRZ ;  /* 0x0000000000187805 */ /* 0x000fe2000001ff00 */
[----:B------:R-:W-:Y:S01]  /*0600*/  CS2R R22, SRZ ;  /* 0x0000000000167805 */ /* 0x000fe2000001ff00 */
[----:B-1----:R-:W0:Y:S01]  /*0610*/  S2R R27, SR_TID.X ;  /* 0x00000000001b7919 */ /* 0x002e220000002100 */
[----:B------:R-:W-:-:S03]  /*0620*/  CS2R R28, SRZ ;  /* 0x00000000001c7805 */ /* 0x000fc6000001ff00 */
[----:B------:R-:W-:Y:S04]  /*0630*/  STL [R1+0x8], RZ ;  /* 0x000008ff01007387 */ /* 0x000fe80000100800 */
[----:B------:R-:W-:Y:S01]  /*0640*/  STL [R1+0xc], RZ ;  /* 0x00000cff01007387 */ /* 0x000fe20000100800 */
[----:B0-----:R-:W-:-:S05]  /*0650*/  LOP3.LUT R27, R27, 0x3f, RZ, 0xc0, !PT ;  /* 0x0000003f1b1b7812 */ /* 0x001fca00078ec0ff */
[----:B--2---:R-:W-:Y:S02]  /*0660*/  IMAD R26, R26, 0x40, R27 ;  /* 0x000000401a1a7824 */ /* 0x004fe400078e021b */
[----:B------:R0:W5:Y:S04]  /*0670*/  LDL.LU R27, [R1+0x97c] ;  /* 0x00097c00011b7983 */ /* 0x0001680000300800 */
[----:B------:R1:W-:Y:S01]  /*0680*/  STL [R1+0x878], R26 ;  /* 0x0008781a01007387 */ /* 0x0003e20000100800 */
[----:B---3--:R-:W-:-:S03]  /*0690*/  IMAD.SHL.U32 R0, R0, 0x80, RZ ;  /* 0x0000008000007824 */ /* 0x008fc600078e00ff */
[----:B-1----:R0:W5:Y:S04]  /*06a0*/  LDL.LU R26, [R1+0x978] ;  /* 0x00097800011a7983 */ /* 0x0021680000300800 */
[----:B------:R0:W-:Y:S01]  /*06b0*/  STL [R1+0x1cc], R0 ;  /* 0x0001cc0001007387 */ /* 0x0001e20000100800 */
[----:B------:R-:W-:Y:S05]  /*06c0*/  @!P0 BRA `(.L_x_0) ;  /* 0x000247f000008947 */ /* 0x000fea0003800000 */
[----:B------:R-:W2:Y:S01]  /*06d0*/  LDL R28, [R1+0x878] ;  /* 0x00087800011c7983 */ /* 0x000ea20000100800 */
[----:B------:R-:W-:Y:S01]  /*06e0*/  IABS R6, c[0x0][0x17c] ;  /* 0x00005f0000067a13 */ /* 0x000fe20000000000 */
[----:B------:R-:W-:Y:S01]  /*06f0*/  IMAD.MOV.U32 R29, RZ, RZ, R0 ;  /* 0x000000ffff1d7224 */ /* 0x000fe200078e0000 */
[----:B------:R-:W-:Y:S01]  /*0700*/  IABS R3, c[0x0][0x178] ;  /* 0x00005e0000037a13 */ /* 0x000fe20000000000 */
[----:B------:R-:W-:Y:S01]  /*0710*/  ULDC.64 UR6, c[0x0][0x188] ;  /* 0x0000620000067ab9 */ /* 0x000fe20000000a00 */
[----:B------:R-:W1:Y:S02]  /*0720*/  I2F.RP R2, R6 ;  /* 0x0000000600027306 */ /* 0x000e640000209400 */
[----:B------:R-:W-:-:S02]  /*0730*/  IABS R11, R29 ;  /* 0x0000001d000b7213 */ /* 0x000fc40000000000 */
[----:B------:R-:W-:-:S04]  /*0740*/  IADD3 R12, R29, 0x7b, RZ ;  /* 0x0000007b1d0c7810 */ /* 0x000fc80007ffe0ff */
[----:B0-----:R-:W0:Y:S08]  /*0750*/  I2F.RP R0, R3 ;  /* 0x0000000300007306 */ /* 0x001e300000209400 */
[----:B-1----:R-:W1:Y:S08]  /*0760*/  MUFU.RCP R2, R2 ;  /* 0x0000000200027308 */ /* 0x002e700000001000 */
[----:B0-----:R-:W0:Y:S01]  /*0770*/  MUFU.RCP R0, R0 ;  /* 0x0000000000007308 */ /* 0x001e220000001000 */
[----:B-1----:R-:W-:-:S07]  /*0780*/  IADD3 R4, R2, 0xffffffe, RZ ;  /* 0x0ffffffe02047810 */ /* 0x002fce0007ffe0ff */
[----:B------:R1:W3:Y:S01]  /*0790*/  F2I.FTZ.U32.TRUNC.NTZ R5, R4 ;  /* 0x0000000400057305 */ /* 0x0002e2000021f000 */
[----:B0-----:R-:W-:-:S07]  /*07a0*/  IADD3 R8, R0, 0xffffffe, RZ ;  /* 0x0ffffffe00087810 */ /* 0x001fce0007ffe0ff */
[----:B------:R0:W4:Y:S01]  /*07b0*/  F2I.FTZ.U32.TRUNC.NTZ R9, R8 ;  /* 0x0000000800097305 */ /* 0x000122000021f000 */
[----:B-1----:R-:W-:Y:S02]  /*07c0*/  IMAD.MOV.U32 R4, RZ, RZ, RZ ;  /* 0x000000ffff047224 */ /* 0x002fe400078e00ff */
[----:B---3--:R-:W-:Y:S02]  /*07d0*/  IMAD.MOV R23, RZ, RZ, -R5 ;  /* 0x000000ffff177224 */ /* 0x008fe400078e0a05 */
[----:B0-----:R-:W-:Y:S02]  /*07e0*/  IMAD.MOV.U32 R8, RZ, RZ, RZ ;  /* 0x000000ffff087224 */ /* 0x001fe400078e00ff */
[----:B------:R-:W-:Y:S02]  /*07f0*/  IMAD R23, R23, R6, RZ ;  /* 0x0000000617177224 */ /* 0x000fe400078e02ff */
[----:B----4-:R-:W-:Y:S02]  /*0800*/  IMAD.MOV R10, RZ, RZ, -R9 ;  /* 0x000000ffff0a7224 */ /* 0x010fe400078e0a09 */
[----:B------:R-:W-:Y:S01]  /*0810*/  IMAD.HI.U32 R23, R5, R23, R4 ;  /* 0x0000001705177227 */ /* 0x000fe200078e0004 */
[----:B------:R-:W-:-:S03]  /*0820*/  IADD3 R4, R29, 0x7f, RZ ;  /* 0x0000007f1d047810 */ /* 0x000fc60007ffe0ff */
[----:B------:R-:W-:Y:S01]  /*0830*/  IMAD R7, R10, R3, RZ ;  /* 0x000000030a077224 */ /* 0x000fe200078e02ff */
[----:B------:R-:W-:Y:S02]  /*0840*/  IADD3 R10, R29, 0x7d, RZ ;  /* 0x0000007d1d0a7810 */ /* 0x000fe40007ffe0ff */
[----:B------:R-:W-:Y:S01]  /*0850*/  ISETP.GE.AND P5, PT, R4, RZ, PT ;  /* 0x000000ff0400720c */ /* 0x000fe20003fa6270 */
[----:B------:R-:W-:Y:S01]  /*0860*/  IMAD.HI.U32 R8, R9, R7, R8 ;  /* 0x0000000709087227 */ /* 0x000fe200078e0008 */
[----:B------:R-:W-:Y:S02]  /*0870*/  IABS R9, R4 ;  /* 0x0000000400097213 */ /* 0x000fe40000000000 */
[----:B------:R-:W-:Y:S01]  /*0880*/  IABS R13, R10 ;  /* 0x0000000a000d7213 */ /* 0x000fe20000000000 */
[----:B------:R-:W-:Y:S01]  /*0890*/  IMAD.MOV.U32 R7, RZ, RZ, R11 ;  /* 0x000000ffff077224 */ /* 0x000fe200078e000b */
[----:B------:R-:W-:-:S03]  /*08a0*/  IADD3 R11, R29, 0x7e, RZ ;  /* 0x0000007e1d0b7810 */ /* 0x000fc60007ffe0ff */
[----:B------:R-:W-:Y:S01]  /*08b0*/  IMAD.HI.U32 R0, R23, R7, RZ ;  /* 0x0000000717007227 */ /* 0x000fe200078e00ff */
[----:B------:R-:W-:Y:S02]  /*08c0*/  IABS R15, R11 ;  /* 0x0000000b000f7213 */ /* 0x000fe40000000000 */
[----:B------:R-:W-:Y:S01]  /*08d0*/  ISETP.GE.AND P3, PT, R11, RZ, PT ;  /* 0x000000ff0b00720c */ /* 0x000fe20003f66270 */
[----:B------:R-:W-:Y:S01]  /*08e0*/  IMAD.MOV R0, RZ, RZ, -R0 ;  /* 0x000000ffff007224 */ /* 0x000fe200078e0a00 */
[----:B------:R-:W-:Y:S01]  /*08f0*/  IABS R11, R12 ;  /* 0x0000000c000b7213 */ /* 0x000fe20000000000 */
[----:B------:R-:W-:-:S04]  /*0900*/  IMAD.HI.U32 R4, R23, R13, RZ ;  /* 0x0000000d17047227 */ /* 0x000fc800078e00ff */
[----:B------:R-:W-:Y:S02]  /*0910*/  IMAD R7, R6, R0, R7 ;  /* 0x0000000006077224 */ /* 0x000fe400078e0207 */
[----:B------:R-:W-:-:S03]  /*0920*/  IMAD.MOV R4, RZ, RZ, -R4 ;  /* 0x000000ffff047224 */ /* 0x000fc600078e0a04 */
[C---:B------:R-:W-:Y:S01]  /*0930*/  ISETP.GT.U32.AND P1, PT, R6.reuse, R7, PT ;  /* 0x000000070600720c */ /* 0x040fe20003f24070 */
[----:B------:R-:W-:-:S05]  /*0940*/  IMAD R13, R6, R4, R13 ;  /* 0x00000004060d7224 */ /* 0x000fca00078e020d */
[----:B------:R-:W-:-:S07]  /*0950*/  ISETP.GT.U32.AND P4, PT, R6, R13, PT ;  /* 0x0000000d0600720c */ /* 0x000fce0003f84070 */
[----:B------:R-:W-:-:S05]  /*0960*/  @!P1 IMAD.IADD R7, R7, 0x1, -R6 ;  /* 0x0000000107079824 */ /* 0x000fca00078e0a06 */
[----:B------:R-:W-:Y:S01]  /*0970*/  ISETP.GT.U32.AND P6, PT, R6, R7, PT ;  /* 0x000000070600720c */ /* 0x000fe20003fc4070 */
[----:B------:R-:W-:-:S05]  /*0980*/  @!P4 IMAD.IADD R13, R13, 0x1, -R6 ;  /* 0x000000010d0dc824 */ /* 0x000fca00078e0a06 */
[----:B------:R-:W-:-:S07]  /*0990*/  ISETP.GT.U32.AND P4, PT, R6, R13, PT ;  /* 0x0000000d0600720c */ /* 0x000fce0003f84070 */
[----:B------:R-:W-:Y:S01]  /*09a0*/  @!P6 IMAD.IADD R7, R7, 0x1, -R6 ;  /* 0x000000010707e824 */ /* 0x000fe200078e0a06 */
[----:B--2---:R-:W-:-:S05]  /*09b0*/  IABS R2, R28 ;  /* 0x0000001c00027213 */ /* 0x004fca0000000000 */
[----:B------:R-:W-:-:S04]  /*09c0*/  IMAD.HI.U32 R8, R8, R2, RZ ;  /* 0x0000000208087227 */ /* 0x000fc800078e00ff */
[----:B------:R-:W-:-:S04]  /*09d0*/  IMAD.MOV R8, RZ, RZ, -R8 ;  /* 0x000000ffff087224 */ /* 0x000fc800078e0a08 */
[----:B------:R-:W-:Y:S01]  /*09e0*/  IMAD R0, R3, R8, R2 ;  /* 0x0000000803007224 */ /* 0x000fe200078e0202 */
[----:B------:R-:W-:Y:S01]  /*09f0*/  IADD3 R8, R29, 0x7c, RZ ;  /* 0x0000007c1d087810 */ /* 0x000fe20007ffe0ff */
[----:B------:R-:W-:-:S03]  /*0a00*/  IMAD.HI.U32 R2, R23, R9, RZ ;  /* 0x0000000917027227 */ /* 0x000fc600078e00ff */
[----:B------:R-:W-:Y:S01]  /*0a10*/  ISETP.GT.U32.AND P0, PT, R3, R0, PT ;  /* 0x000000000300720c */ /* 0x000fe20003f04070 */
[----:B------:R-:W-:Y:S02]  /*0a20*/  IMAD.MOV R5, RZ, RZ, -R2 ;  /* 0x000000ffff057224 */ /* 0x000fe400078e0a02 */
[----:B------:R-:W-:-:S04]  /*0a30*/  IMAD.HI.U32 R2, R23, R15, RZ ;  /* 0x0000000f17027227 */ /* 0x000fc800078e00ff */
[----:B------:R-:W-:Y:S01]  /*0a40*/  IMAD R9, R6, R5, R9 ;  /* 0x0000000506097224 */ /* 0x000fe200078e0209 */
[----:B------:R-:W-:Y:S01]  /*0a50*/  IABS R5, R8 ;  /* 0x0000000800057213 */ /* 0x000fe20000000000 */
[----:B------:R-:W-:-:S03]  /*0a60*/  IMAD.MOV R2, RZ, RZ, -R2 ;  /* 0x000000ffff027224 */ /* 0x000fc600078e0a02 */
[----:B------:R-:W-:Y:S01]  /*0a70*/  ISETP.GT.U32.AND P1, PT, R6, R9, PT ;  /* 0x000000090600720c */ /* 0x000fe20003f24070 */
[----:B------:R-:W-:Y:S02]  /*0a80*/  @!P0 IMAD.IADD R0, R0, 0x1, -R3 ;  /* 0x0000000100008824 */ /* 0x000fe400078e0a03 */
[C---:B------:R-:W-:Y:S02]  /*0a90*/  IMAD R15, R6.reuse, R2, R15 ;  /* 0x00000002060f7224 */ /* 0x040fe400078e020f */
[----:B------:R-:W-:Y:S01]  /*0aa0*/  IMAD.HI.U32 R2, R23, R5, RZ ;  /* 0x0000000517027227 */ /* 0x000fe200078e00ff */
[----:B------:R-:W-:Y:S02]  /*0ab0*/  ISETP.GT.U32.AND P0, PT, R3, R0, PT ;  /* 0x000000000300720c */ /* 0x000fe40003f04070 */
[----:B------:R-:W-:Y:S01]  /*0ac0*/  ISETP.GT.U32.AND P2, PT, R6, R15, PT ;  /* 0x0000000f0600720c */ /* 0x000fe20003f44070 */
[----:B------:R-:W-:Y:S02]  /*0ad0*/  IMAD.MOV R4, RZ, RZ, -R2 ;  /* 0x000000ffff047224 */ /* 0x000fe400078e0a02 */
[----:B------:R-:W-:-:S04]  /*0ae0*/  IMAD.HI.U32 R2, R23, R11, RZ ;  /* 0x0000000b17027227 */ /* 0x000fc800078e00ff */
[--C-:B------:R-:W-:Y:S01]  /*0af0*/  @!P1 IMAD.IADD R9, R9, 0x1, -R6.reuse ;  /* 0x0000000109099824 */ /* 0x100fe200078e0a06 */
[----:B------:R-:W-:Y:S01]  /*0b00*/  ISETP.GE.AND P1, PT, R29, RZ, PT ;  /* 0x000000ff1d00720c */ /* 0x000fe20003f26270 */
[----:B------:R-:W-:Y:S02]  /*0b10*/  IMAD R5, R6, R4, R5 ;  /* 0x0000000406057224 */ /* 0x000fe400078e0205 */
[----:B------:R-:W-:Y:S01]  /*0b20*/  @!P0 IMAD.IADD R0, R0, 0x1, -R3 ;  /* 0x0000000100008824 */ /* 0x000fe200078e0a03 */
[----:B------:R-:W-:Y:S01]  /*0b30*/  ISETP.GT.U32.AND P6, PT, R6, R9, PT ;  /* 0x000000090600720c */ /* 0x000fe20003fc4070 */
[----:B------:R-:W-:Y:S01]  /*0b40*/  @!P2 IMAD.IADD R15, R15, 0x1, -R6 ;  /* 0x000000010f0fa824 */ /* 0x000fe200078e0a06 */
[----:B------:R-:W-:Y:S01]  /*0b50*/  ISETP.GE.AND P0, PT, R10, RZ, PT ;  /* 0x000000ff0a00720c */ /* 0x000fe20003f06270 */
[----:B------:R-:W-:Y:S01]  /*0b60*/  IMAD.MOV R2, RZ, RZ, -R2 ;  /* 0x000000ffff027224 */ /* 0x000fe200078e0a02 */
[----:B------:R-:W-:Y:S02]  /*0b70*/  STL [R1+0xaac], R0 ;  /* 0x000aac0001007387 */ /* 0x000fe40000100800 */
[----:B------:R-:W-:-:S03]  /*0b80*/  ISETP.GT.U32.AND P2, PT, R6, R15, PT ;  /* 0x0000000f0600720c */ /* 0x000fc60003f44070 */
[----:B------:R-:W-:-:S04]  /*0b90*/  @!P1 IMAD.MOV R7, RZ, RZ, -R7 ;  /* 0x000000ffff079224 */ /* 0x000fc800078e0a07 */
[--C-:B------:R-:W-:Y:S01]  /*0ba0*/  @!P6 IMAD.IADD R9, R9, 0x1, -R6.reuse ;  /* 0x000000010909e824 */ /* 0x100fe200078e0a06 */
[----:B------:R0:W-:Y:S04]  /*0bb0*/  STL [R1+0xab0], R7 ;  /* 0x000ab00701007387 */ /* 0x0001e80000100800 */
[----:B0-----:R-:W2:Y:S01]  /*0bc0*/  LDL R7, [R1+0x1cc] ;  /* 0x0001cc0001077983 */ /* 0x001ea20000100800 */
[C---:B------:R-:W-:Y:S01]  /*0bd0*/  IMAD R11, R6.reuse, R2, R11 ;  /* 0x00000002060b7224 */ /* 0x040fe200078e020b */
[----:B------:R-:W-:Y:S01]  /*0be0*/  ISETP.GT.U32.AND P1, PT, R6, R5, PT ;  /* 0x000000050600720c */ /* 0x000fe20003f24070 */
[----:B------:R-:W-:Y:S01]  /*0bf0*/  IMAD.MOV.U32 R14, RZ, RZ, R9 ;  /* 0x000000ffff0e7224 */ /* 0x000fe200078e0009 */
[----:B------:R-:W-:Y:S01]  /*0c00*/  ISETP.GE.AND P6, PT, R8, RZ, PT ;  /* 0x000000ff0800720c */ /* 0x000fe20003fc6270 */
[----:B------:R-:W-:Y:S01]  /*0c10*/  @!P2 IMAD.IADD R15, R15, 0x1, -R6 ;  /* 0x000000010f0fa824 */ /* 0x000fe200078e0a06 */
[----:B------:R-:W-:Y:S01]  /*0c20*/  ISETP.GE.AND P2, PT, R12, RZ, PT ;  /* 0x000000ff0c00720c */ /* 0x000fe20003f46270 */
[----:B------:R-:W-:Y:S01]  /*0c30*/  @!P5 IMAD.MOV R14, RZ, RZ, -R14 ;  /* 0x000000ffff0ed224 */ /* 0x000fe200078e0a0e */
[----:B------:R-:W-:Y:S01]  /*0c40*/  ISETP.GT.U32.AND P5, PT, R6, R11, PT ;  /* 0x0000000b0600720c */ /* 0x000fe20003fa4070 */
[----:B------:R-:W-:-:S02]  /*0c50*/  IMAD.MOV.U32 R0, RZ, RZ, R15 ;  /* 0x000000ffff007224 */ /* 0x000fc400078e000f */
[----:B------:R-:W-:Y:S01]  /*0c60*/  @!P4 IMAD.IADD R13, R13, 0x1, -R6 ;  /* 0x000000010d0dc824 */ /* 0x000fe200078e0a06 */
[----:B------:R-:W-:Y:S01]  /*0c70*/  STL [R1+0x34], R14 ;  /* 0x0000340e01007387 */ /* 0x000fe20000100800 */
[----:B------:R-:W-:Y:S02]  /*0c80*/  @!P3 IMAD.MOV R0, RZ, RZ, -R0 ;  /* 0x000000ffff00b224 */ /* 0x000fe400078e0a00 */
[----:B------:R-:W-:-:S03]  /*0c90*/  @!P1 IMAD.IADD R5, R5, 0x1, -R6 ;  /* 0x0000000105059824 */ /* 0x000fc600078e0a06 */
[----:B------:R0:W-:Y:S03]  /*0ca0*/  STL [R1+0x30], R0 ;  /* 0x0000300001007387 */ /* 0x0001e60000100800 */
[----:B------:R-:W-:Y:S01]  /*0cb0*/  @!P5 IMAD.IADD R11, R11, 0x1, -R6 ;  /* 0x000000010b0bd824 */ /* 0x000fe200078e0a06 */
[----:B------:R-:W-:-:S04]  /*0cc0*/  ISETP.GT.U32.AND P5, PT, R6, R5, PT ;  /* 0x000000050600720c */ /* 0x000fc80003fa4070 */
[----:B------:R-:W-:Y:S01]  /*0cd0*/  ISETP.GT.U32.AND P3, PT, R6, R11, PT ;  /* 0x0000000b0600720c */ /* 0x000fe20003f64070 */
[----:B0-----:R-:W-:-:S04]  /*0ce0*/  IMAD.MOV.U32 R0, RZ, RZ, R13 ;  /* 0x000000ffff007224 */ /* 0x001fc800078e000d */
[----:B------:R-:W-:-:S04]  /*0cf0*/  @!P0 IMAD.MOV R0, RZ, RZ, -R0 ;  /* 0x000000ffff008224 */ /* 0x000fc800078e0a00 */
[--C-:B------:R-:W-:Y:S01]  /*0d00*/  @!P5 IMAD.IADD R5, R5, 0x1, -R6.reuse ;  /* 0x000000010505d824 */ /* 0x100fe200078e0a06 */
[----:B------:R0:W-:Y:S03]  /*0d10*/  STL [R1+0x24], R0 ;  /* 0x0000240001007387 */ /* 0x0001e60000100800 */
[----:B------:R-:W-:Y:S02]  /*0d20*/  IMAD.MOV.U32 R14, RZ, RZ, R5 ;  /* 0x000000ffff0e7224 */ /* 0x000fe400078e0005 */
[----:B------:R-:W-:Y:S02]  /*0d30*/  @!P3 IMAD.IADD R11, R11, 0x1, -R6 ;  /* 0x000000010b0bb824 */ /* 0x000fe400078e0a06 */
[----:B------:R-:W-:Y:S02]  /*0d40*/  @!P6 IMAD.MOV R14, RZ, RZ, -R14 ;  /* 0x000000ffff0ee224 */ /* 0x000fe400078e0a0e */
[----:B0-----:R-:W-:-:S03]  /*0d50*/  IMAD.MOV.U32 R0, RZ, RZ, R11 ;  /* 0x000000ffff007224 */ /* 0x001fc600078e000b */
[----:B------:R0:W-:Y:S01]  /*0d60*/  STL [R1+0x20], R14 ;  /* 0x0000200e01007387 */ /* 0x0001e20000100800 */
[----:B------:R-:W-:-:S05]  /*0d70*/  @!P2 IMAD.MOV R0, RZ, RZ, -R0 ;  /* 0x000000ffff00a224 */ /* 0x000fca00078e0a00 */
[----:B------:R1:W-:Y:S01]  /*0d80*/  STL [R1+0x4], R0 ;  /* 0x0000040001007387 */ /* 0x0003e20000100800 */
[C---:B--2---:R-:W-:Y:S02]  /*0d90*/  IADD3 R2, R7.reuse, 0x7a, RZ ;  /* 0x0000007a07027810 */ /* 0x044fe40007ffe0ff */
[----:B------:R-:W-:Y:S02]  /*0da0*/  IADD3 R3, R7, 0x79, RZ ;  /* 0x0000007907037810 */ /* 0x000fe40007ffe0ff */
[----:B------:R-:W-:Y:S02]  /*0db0*/  IABS R8, R2 ;  /* 0x0000000200087213 */ /* 0x000fe40000000000 */
[----:B------:R-:W-:Y:S02]  /*0dc0*/  IABS R10, R3 ;  /* 0x00000003000a7213 */ /* 0x000fe40000000000 */
[----:B------:R-:W-:Y:S01]  /*0dd0*/  ISETP.GE.AND P4, PT, R2, RZ, PT ;  /* 0x000000ff0200720c */ /* 0x000fe20003f86270 */
[----:B------:R-:W-:Y:S01]  /*0de0*/  IMAD.HI.U32 R2, R23, R8, RZ ;  /* 0x0000000817027227 */ /* 0x000fe200078e00ff */
[----:B------:R-:W-:-:S02]  /*0df0*/  ISETP.GE.AND P1, PT, R3, RZ, PT ;  /* 0x000000ff0300720c */ /* 0x000fc40003f26270 */
[----:B------:R-:W-:Y:S01]  /*0e00*/  IADD3 R4, R7, 0x78, RZ ;  /* 0x0000007807047810 */ /* 0x000fe20007ffe0ff */
[----:B------:R-:W-:Y:S01]  /*0e10*/  IMAD.HI.U32 R3, R23, R10, RZ ;  /* 0x0000000a17037227 */ /* 0x000fe200078e00ff */
[C---:B------:R-:W-:Y:S02]  /*0e20*/  IADD3 R18, R7.reuse, 0x74, RZ ;  /* 0x0000007407127810 */ /* 0x040fe40007ffe0ff */
[----:B------:R-:W-:Y:S01]  /*0e30*/  IABS R12, R4 ;  /* 0x00000004000c7213 */ /* 0x000fe20000000000 */
[----:B------:R-:W-:Y:S01]  /*0e40*/  IMAD.MOV R9, RZ, RZ, -R2 ;  /* 0x000000ffff097224 */ /* 0x000fe200078e0a02 */
[C---:B------:R-:W-:Y:S01]  /*0e50*/  IADD3 R2, R7.reuse, 0x77, RZ ;  /* 0x0000007707027810 */ /* 0x040fe20007ffe0ff */
[----:B------:R-:W-:Y:S01]  /*0e60*/  IMAD.MOV R13, RZ, RZ, -R3 ;  /* 0x000000ffff0d7224 */ /* 0x000fe200078e0a03 */
[----:B------:R-:W-:Y:S01]  /*0e70*/  ISETP.GE.AND P0, PT, R4, RZ, PT ;  /* 0x000000ff0400720c */ /* 0x000fe20003f06270 */
[C---:B------:R-:W-:Y:S01]  /*0e80*/  IMAD R3, R6.reuse, R9, R8 ;  /* 0x0000000906037224 */ /* 0x040fe200078e0208 */
[----:B------:R-:W-:Y:S01]  /*0e90*/  IABS R9, R2 ;  /* 0x0000000200097213 */ /* 0x000fe20000000000 */
[C---:B------:R-:W-:Y:S01]  /*0ea0*/  IMAD R13, R6.reuse, R13, R10 ;  /* 0x0000000d060d7224 */ /* 0x040fe200078e020a */
[----:B------:R-:W-:Y:S01]  /*0eb0*/  IADD3 R8, R7, 0x76, RZ ;  /* 0x0000007607087810 */ /* 0x000fe20007ffe0ff */
[----:B------:R-:W-:Y:S01]  /*0ec0*/  IMAD.HI.U32 R4, R23, R12, RZ ;  /* 0x0000000c17047227 */ /* 0x000fe200078e00ff */
[----:B------:R-:W-:-:S02]  /*0ed0*/  ISETP.GT.U32.AND P5, PT, R6, R3, PT ;  /* 0x000000030600720c */ /* 0x000fc40003fa4070 */
[----:B------:R-:W-:Y:S01]  /*0ee0*/  ISETP.GT.U32.AND P6, PT, R6, R13, PT ;  /* 0x0000000d0600720c */ /* 0x000fe20003fc4070 */
[----:B------:R-:W-:Y:S01]  /*0ef0*/  IMAD.MOV R5, RZ, RZ, -R4 ;  /* 0x000000ffff057224 */ /* 0x000fe200078e0a04 */
[----:B------:R-:W-:Y:S01]  /*0f00*/  ISETP.GE.AND P3, PT, R2, RZ, PT ;  /* 0x000000ff0200720c */ /* 0x000fe20003f66270 */
[----:B------:R-:W-:Y:S01]  /*0f10*/  IMAD.HI.U32 R4, R23, R9, RZ ;  /* 0x0000000917047227 */ /* 0x000fe200078e00ff */
[----:B------:R-:W-:Y:S02]  /*0f20*/  IADD3 R2, R7, 0x75, RZ ;  /* 0x0000007507027810 */ /* 0x000fe40007ffe0ff */
[----:B------:R-:W-:Y:S01]  /*0f30*/  IABS R11, R8 ;  /* 0x00000008000b7213 */ /* 0x000fe20000000000 */
[----:B------:R-:W-:Y:S01]  /*0f40*/  IMAD.MOV R4, RZ, RZ, -R4 ;  /* 0x000000ffff047224 */ /* 0x000fe200078e0a04 */
[----:B------:R-:W-:Y:S01]  /*0f50*/  IABS R10, R2 ;  /* 0x00000002000a7213 */ /* 0x000fe20000000000 */
[----:B------:R-:W-:Y:S01]  /*0f60*/  IMAD R12, R6, R5, R12 ;  /* 0x00000005060c7224 */ /* 0x000fe200078e020c */
[----:B------:R-:W-:Y:S01]  /*0f70*/  ISETP.GE.AND P2, PT, R8, RZ, PT ;  /* 0x000000ff0800720c */ /* 0x000fe20003f46270 */
[--C-:B------:R-:W-:Y:S01]  /*0f80*/  @!P5 IMAD.IADD R3, R3, 0x1, -R6.reuse ;  /* 0x000000010303d824 */ /* 0x100fe200078e0a06 */
[----:B0-----:R-:W-:Y:S01]  /*0f90*/  IABS R14, R18 ;  /* 0x00000012000e7213 */ /* 0x001fe20000000000 */
[----:B------:R-:W-:Y:S01]  /*0fa0*/  @!P6 IMAD.IADD R13, R13, 0x1, -R6 ;  /* 0x000000010d0de824 */ /* 0x000fe200078e0a06 */
[----:B------:R-:W-:Y:S01]  /*0fb0*/  IADD3 R15, R7, 0x73, RZ ;  /* 0x00000073070f7810 */ /* 0x000fe20007ffe0ff */
[C---:B------:R-:W-:Y:S01]  /*0fc0*/  IMAD R9, R6.reuse, R4, R9 ;  /* 0x0000000406097224 */ /* 0x040fe200078e0209 */
[C---:B------:R-:W-:Y:S01]  /*0fd0*/  ISETP.GT.U32.AND P5, PT, R6.reuse, R3, PT ;  /* 0x000000030600720c */ /* 0x040fe20003fa4070 */
[----:B------:R-:W-:Y:S01]  /*0fe0*/  IMAD.HI.U32 R4, R23, R11, RZ ;  /* 0x0000000b17047227 */ /* 0x000fe200078e00ff */
[----:B------:R-:W-:-:S02]  /*0ff0*/  ISETP.GT.U32.AND P6, PT, R6, R13, PT ;  /* 0x0000000d0600720c */ /* 0x000fc40003fc4070 */
[----:B-----5:R-:W-:Y:S01]  /*1000*/  IADD3 R27, R7, 0x8, RZ ;  /* 0x00000008071b7810 */ /* 0x020fe20007ffe0ff */
[----:B------:R-:W-:-:S04]  /*1010*/  IMAD.HI.U32 R5, R23, R10, RZ ;  /* 0x0000000a17057227 */ /* 0x000fc800078e00ff */
[----:B------:R-:W-:Y:S02]  /*1020*/  IMAD.MOV R8, RZ, RZ, -R4 ;  /* 0x000000ffff087224 */ /* 0x000fe400078e0a04 */
[----:B------:R-:W-:Y:S02]  /*1030*/  IMAD.MOV R5, RZ, RZ, -R5 ;  /* 0x000000ffff057224 */ /* 0x000fe400078e0a05 */
[----:B------:R-:W-:Y:S01]  /*1040*/  @!P5 IMAD.IADD R3, R3, 0x1, -R6 ;  /* 0x000000010303d824 */ /* 0x000fe200078e0a06 */
[C---:B------:R-:W-:Y:S01]  /*1050*/  ISETP.GT.U32.AND P5, PT, R6.reuse, R12, PT ;  /* 0x0000000c0600720c */ /* 0x040fe20003fa4070 */
[C---:B------:R-:W-:Y:S01]  /*1060*/  IMAD R11, R6.reuse, R8, R11 ;  /* 0x00000008060b7224 */ /* 0x040fe200078e020b */
[----:B------:R-:W-:Y:S01]  /*1070*/  IADD3 R8, R7, 0x72, RZ ;  /* 0x0000007207087810 */ /* 0x000fe20007ffe0ff */
[----:B-1----:R-:W-:Y:S02]  /*1080*/  IMAD.MOV.U32 R0, RZ, RZ, R3 ;  /* 0x000000ffff007224 */ /* 0x002fe400078e0003 */
[C---:B------:R-:W-:Y:S01]  /*1090*/  IMAD R10, R6.reuse, R5, R10 ;  /* 0x00000005060a7224 */ /* 0x040fe200078e020a */
[----:B------:R-:W-:Y:S01]  /*10a0*/  IABS R17, R8 ;  /* 0x0000000800117213 */ /* 0x000fe20000000000 */
[----:B------:R-:W-:Y:S01]  /*10b0*/  @!P6 IMAD.IADD R13, R13, 0x1, -R6 ;  /* 0x000000010d0de824 */ /* 0x000fe200078e0a06 */
[C---:B------:R-:W-:Y:S01]  /*10c0*/  ISETP.GT.U32.AND P6, PT, R6.reuse, R11, PT ;  /* 0x0000000b0600720c */ /* 0x040fe20003fc4070 */
[----:B------:R-:W-:Y:S01]  /*10d0*/  @!P4 IMAD.MOV R0, RZ, RZ, -R0 ;  /* 0x000000ffff00c224 */ /* 0x000fe200078e0a00 */
[----:B------:R-:W-:Y:S01]  /*10e0*/  ISETP.GT.U32.AND P4, PT, R6, R9, PT ;  /* 0x000000090600720c */ /* 0x000fe20003f84070 */
[----:B------:R-:W-:Y:S01]  /*10f0*/  IMAD.MOV.U32 R4, RZ, RZ, R14 ;  /* 0x000000ffff047224 */ /* 0x000fe200078e000e */
[----:B------:R-:W-:Y:S01]  /*1100*/  IABS R14, R15 ;  /* 0x0000000f000e7213 */ /* 0x000fe20000000000 */
[----:B------:R-:W-:Y:S01]  /*1110*/  @!P5 IMAD.IADD R12, R12, 0x1, -R6 ;  /* 0x000000010c0cd824 */ /* 0x000fe200078e0a06 */
[----:B------:R-:W-:Y:S01]  /*1120*/  ISETP.GT.U32.AND P5, PT, R6, R10, PT ;  /* 0x0000000a0600720c */ /* 0x000fe20003fa4070 */
[----:B------:R-:W-:Y:S01]  /*1130*/  IMAD.HI.U32 R3, R23, R4, RZ ;  /* 0x0000000417037227 */ /* 0x000fe200078e00ff */
[----:B------:R0:W-:Y:S01]  /*1140*/  STL [R1], R0 ;  /* 0x0000000001007387 */ /* 0x0001e20000100800 */
[----:B------:R-:W-:-:S02]  /*1150*/  IADD3 R5, R7, 0x71, RZ ;  /* 0x0000007107057810 */ /* 0x000fc40007ffe0ff */
[----:B------:R-:W-:Y:S02]  /*1160*/  IMAD.MOV R3, RZ, RZ, -R3 ;  /* 0x000000ffff037224 */ /* 0x000fe400078e0a03 */
[--C-:B------:R-:W-:Y:S01]  /*1170*/  @!P6 IMAD.IADD R11, R11, 0x1, -R6.reuse ;  /* 0x000000010b0be824 */ /* 0x100fe200078e0a06 */
[----:B------:R-:W-:Y:S01]  /*1180*/  IABS R16, R5 ;  /* 0x0000000500107213 */ /* 0x000fe20000000000 */
[----:B------:R-:W-:Y:S01]  /*1190*/  @!P4 IMAD.IADD R9, R9, 0x1, -R6 ;  /* 0x000000010909c824 */ /* 0x000fe200078e0a06 */
[C---:B------:R-:W-:Y:S01]  /*11a0*/  ISETP.GT.U32.AND P4, PT, R6.reuse, R12, PT ;  /* 0x0000000c0600720c */ /* 0x040fe20003f84070 */
[----:B------:R-:W-:Y:S02]  /*11b0*/  IMAD R3, R6, R3, R4 ;  /* 0x0000000306037224 */ /* 0x000fe400078e0204 */
[----:B------:R-:W-:Y:S01]  /*11c0*/  @!P5 IMAD.IADD R10, R10, 0x1, -R6 ;  /* 0x000000010a0ad824 */ /* 0x000fe200078e0a06 */
[C---:B------:R-:W-:Y:S01]  /*11d0*/  ISETP.GT.U32.AND P5, PT, R6.reuse, R11, PT ;  /* 0x0000000b0600720c */ /* 0x040fe20003fa4070 */
[----:B------:R-:W-:Y:S01]  /*11e0*/  IMAD.HI.U32 R4, R23, R14, RZ ;  /* 0x0000000e17047227 */ /* 0x000fe200078e00ff */
[----:B------:R-:W-:-:S03]  /*11f0*/  ISETP.GT.U32.AND P6, PT, R6, R9, PT ;  /* 0x000000090600720c */ /* 0x000fc60003fc4070 */
[----:B0-----:R-:W-:Y:S02]  /*1200*/  IMAD.MOV.U32 R0, RZ, RZ, R13 ;  /* 0x000000ffff007224 */ /* 0x001fe400078e000d */
[----:B------:R-:W-:Y:S02]  /*1210*/  IMAD.MOV R4, RZ, RZ, -R4 ;  /* 0x000000ffff047224 */ /* 0x000fe400078e0a04 */
[----:B------:R-:W-:Y:S01]  /*1220*/  @!P1 IMAD.MOV R0, RZ, RZ, -R0 ;  /* 0x000000ffff009224 */ /* 0x000fe200078e0a00 */
[C---:B------:R-:W-:Y:S01]  /*1230*/  ISETP.GT.U32.AND P1, PT, R6.reuse, R10, PT ;  /* 0x0000000a0600720c */ /* 0x040fe20003f24070 */
[----:B------:R-:W-:Y:S01]  /*1240*/  IMAD R14, R6, R4, R14 ;  /* 0x00000004060e7224 */ /* 0x000fe200078e020e */
[----:B------:R-:W-:Y:S01]  /*1250*/  IADD3 R4, R7, 0x70, RZ ;  /* 0x0000007007047810 */ /* 0x000fe20007ffe0ff */
[--C-:B------:R-:W-:Y:S01]  /*1260*/  @!P4 IMAD.IADD R12, R12, 0x1, -R6.reuse ;  /* 0x000000010c0cc824 */ /* 0x100fe200078e0a06 */
[C---:B------:R-:W-:Y:S01]  /*1270*/  ISETP.GT.U32.AND P4, PT, R6.reuse, R3, PT ;  /* 0x000000030600720c */ /* 0x040fe20003f84070 */
[--C-:B------:R-:W-:Y:S01]  /*1280*/  @!P5 IMAD.IADD R11, R11, 0x1, -R6.reuse ;  /* 0x000000010b0bd824 */ /* 0x100fe200078e0a06 */
[----:B------:R-:W-:Y:S01]  /*1290*/  ISETP.GT.U32.AND P5, PT, R6, R14, PT ;  /* 0x0000000e0600720c */ /* 0x000fe20003fa4070 */
[----:B------:R-:W-:Y:S01]  /*12a0*/  @!P6 IMAD.IADD R9, R9, 0x1, -R6 ;  /* 0x000000010909e824 */ /* 0x000fe200078e0a06 */
[----:B------:R0:W-:Y:S01]  /*12b0*/  STL [R1+0x104], R0 ;  /* 0x0001040001007387 */ /* 0x0001e20000100800 */
[----:B------:R-:W-:Y:S01]  /*12c0*/  IMAD.HI.U32 R13, R23, R17, RZ ;  /* 0x00000011170d7227 */ /* 0x000fe200078e00ff */
[----:B------:R-:W-:-:S03]  /*12d0*/  ISETP.GE.AND P6, PT, R2, RZ, PT ;  /* 0x000000ff0200720c */ /* 0x000fc60003fc6270 */
[----:B------:R-:W-:Y:S01]  /*12e0*/  @!P1 IMAD.IADD R10, R10, 0x1, -R6 ;  /* 0x000000010a0a9824 */ /* 0x000fe200078e0a06 */
[----:B------:R-:W-:Y:S01]  /*12f0*/  ISETP.GE.AND P1, PT, R18, RZ, PT ;  /* 0x000000ff1200720c */ /* 0x000fe20003f26270 */
[----:B------:R-:W-:Y:S01]  /*1300*/  IMAD.MOV.U32 R19, RZ, RZ, R12 ;  /* 0x000000ffff137224 */ /* 0x000fe200078e000c */
[----:B------:R-:W-:Y:S01]  /*1310*/  IABS R18, R4 ;  /* 0x0000000400127213 */ /* 0x000fe20000000000 */
[--C-:B------:R-:W-:Y:S01]  /*1320*/  @!P4 IMAD.IADD R3, R3, 0x1, -R6.reuse ;  /* 0x000000010303c824 */ /* 0x100fe200078e0a06 */
[----:B------:R-:W-:Y:S01]  /*1330*/  ISETP.GE.AND P4, PT, R15, RZ, PT ;  /* 0x000000ff0f00720c */ /* 0x000fe20003f86270 */
[----:B------:R-:W-:Y:S02]  /*1340*/  @!P5 IMAD.IADD R14, R14, 0x1, -R6 ;  /* 0x000000010e0ed824 */ /* 0x000fe400078e0a06 */
[----:B------:R-:W-:Y:S02]  /*1350*/  IMAD.MOV.U32 R15, RZ, RZ, R18 ;  /* 0x000000ffff0f7224 */ /* 0x000fe400078e0012 */
[----:B------:R-:W-:Y:S01]  /*1360*/  IMAD.MOV R13, RZ, RZ, -R13 ;  /* 0x000000ffff0d7224 */ /* 0x000fe200078e0a0d */
[----:B------:R-:W-:Y:S01]  /*1370*/  ISETP.GT.U32.AND P5, PT, R6, R14, PT ;  /* 0x0000000e0600720c */ /* 0x000fe20003fa4070 */
[----:B------:R-:W-:-:S04]  /*1380*/  IMAD.HI.U32 R12, R23, R15, RZ ;  /* 0x0000000f170c7227 */ /* 0x000fc800078e00ff */
[----:B0-----:R-:W-:Y:S02]  /*1390*/  IMAD.MOV.U32 R0, RZ, RZ, R9 ;  /* 0x000000ffff007224 */ /* 0x001fe400078e0009 */
[----:B------:R-:W-:Y:S02]  /*13a0*/  IMAD.MOV R9, RZ, RZ, -R12 ;  /* 0x000000ffff097224 */ /* 0x000fe400078e0a0c */
[C---:B------:R-:W-:Y:S02]  /*13b0*/  IMAD R17, R6.reuse, R13, R17 ;  /* 0x0000000d06117224 */ /* 0x040fe400078e0211 */
[----:B------:R-:W-:Y:S01]  /*13c0*/  @!P0 IMAD.MOV R19, RZ, RZ, -R19 ;  /* 0x000000ffff138224 */ /* 0x000fe200078e0a13 */
[C---:B------:R-:W-:Y:S01]  /*13d0*/  ISETP.GT.U32.AND P0, PT, R6.reuse, R3, PT ;  /* 0x000000030600720c */ /* 0x040fe20003f04070 */
[C---:B------:R-:W-:Y:S02]  /*13e0*/  IMAD R15, R6.reuse, R9, R15 ;  /* 0x00000009060f7224 */ /* 0x040fe400078e020f */
[----:B------:R-:W-:Y:S01]  /*13f0*/  IMAD.HI.U32 R2, R23, R16, RZ ;  /* 0x0000001017027227 */ /* 0x000fe200078e00ff */
[----:B------:R0:W-:Y:S03]  /*1400*/  STL [R1+0x118], R19 ;  /* 0x0001181301007387 */ /* 0x0001e60000100800 */
[----:B------:R-:W-:Y:S01]  /*1410*/  @!P3 IMAD.MOV R0, RZ, RZ, -R0 ;  /* 0x000000ffff00b224 */ /* 0x000fe200078e0a00 */
[----:B------:R-:W-:Y:S01]  /*1420*/  ISETP.GT.U32.AND P3, PT, R6, R17, PT ;  /* 0x000000110600720c */ /* 0x000fe20003f64070 */
[----:B------:R-:W-:Y:S01]  /*1430*/  @!P5 IMAD.IADD R14, R14, 0x1, -R6 ;  /* 0x000000010e0ed824 */ /* 0x000fe200078e0a06 */
[C---:B------:R-:W-:Y:S01]  /*1440*/  ISETP.GT.U32.AND P5, PT, R6.reuse, R15, PT ;  /* 0x0000000f0600720c */ /* 0x040fe20003fa4070 */
[----:B------:R-:W-:Y:S01]  /*1450*/  IMAD.MOV R2, RZ, RZ, -R2 ;  /* 0x000000ffff027224 */ /* 0x000fe200078e0a02 */
[----:B------:R1:W-:Y:S01]  /*1460*/  STL [R1+0x190], R0 ;  /* 0x0001900001007387 */ /* 0x0003e20000100800 */
[----:B------:R-:W-:Y:S01]  /*1470*/  @!P0 IMAD.IADD R3, R3, 0x1, -R6 ;  /* 0x0000000103038824 */ /* 0x000fe200078e0a06 */
[----:B------:R-:W-:Y:S01]  /*1480*/  ISETP.GE.AND P0, PT, R5, RZ, PT ;  /* 0x000000ff0500720c */ /* 0x000fe20003f06270 */
[----:B------:R-:W-:Y:S01]  /*1490*/  IMAD R16, R6, R2, R16 ;  /* 0x0000000206107224 */ /* 0x000fe200078e0210 */
[C---:B------:R-:W-:Y:S01]  /*14a0*/  IADD3 R5, R7.reuse, 0x6e, RZ ;  /* 0x0000006e07057810 */ /* 0x040fe20007ffe0ff */
[----:B------:R-:W-:Y:S01]  /*14b0*/  @!P2 IMAD.MOV R11, RZ, RZ, -R11 ;  /* 0x000000ffff0ba224 */ /* 0x000fe200078e0a0b */
[----:B------:R-:W-:Y:S01]  /*14c0*/  IADD3 R2, R7, 0x6f, RZ ;  /* 0x0000006f07027810 */ /* 0x000fe20007ffe0ff */
[----:B0-----:R-:W-:Y:S01]  /*14d0*/  IMAD.MOV.U32 R19, RZ, RZ, R14 ;  /* 0x000000ffff137224 */ /* 0x001fe200078e000e */
[----:B------:R-:W-:Y:S01]  /*14e0*/  ISETP.GE.AND P2, PT, R8, RZ, PT ;  /* 0x000000ff0800720c */ /* 0x000fe20003f46270 */
[----:B------:R-:W-:Y:S01]  /*14f0*/  @!P3 IMAD.IADD R17, R17, 0x1, -R6 ;  /* 0x000000011111b824 */ /* 0x000fe200078e0a06 */
[----:B------:R-:W-:Y:S01]  /*1500*/  ISETP.GE.AND P3, PT, R4, RZ, PT ;  /* 0x000000ff0400720c */ /* 0x000fe20003f66270 */
[----:B-1----:R-:W-:Y:S01]  /*1510*/  IMAD.MOV.U32 R0, RZ, RZ, R10 ;  /* 0x000000ffff007224 */ /* 0x002fe200078e000a */
[----:B------:R-:W-:Y:S01]  /*1520*/  IABS R4, R5 ;  /* 0x0000000500047213 */ /* 0x000fe20000000000 */
[----:B------:R-:W-:Y:S01]  /*1530*/  @!P5 IMAD.IADD R15, R15, 0x1, -R6 ;  /* 0x000000010f0fd824 */ /* 0x000fe200078e0a06 */
[----:B------:R-:W-:Y:S01]  /*1540*/  IABS R12, R2 ;  /* 0x00000002000c7213 */ /* 0x000fe20000000000 */
[----:B------:R-:W-:Y:S01]  /*1550*/  @!P6 IMAD.MOV R0, RZ, RZ, -R0 ;  /* 0x000000ffff00e224 */ /* 0x000fe200078e0a00 */
[C---:B------:R-:W-:Y:S01]  /*1560*/  ISETP.GT.U32.AND P6, PT, R6.reuse, R16, PT ;  /* 0x000000100600720c */ /* 0x040fe20003fc4070 */
[----:B------:R-:W-:Y:S01]  /*1570*/  IMAD.HI.U32 R8, R23, R4, RZ ;  /* 0x0000000417087227 */ /* 0x000fe200078e00ff */
[----:B------:R-:W-:Y:S01]  /*1580*/  ISETP.GT.U32.AND P5, PT, R6, R15, PT ;  /* 0x0000000f0600720c */ /* 0x000fe20003fa4070 */
[----:B------:R0:W-:Y:S01]  /*1590*/  STL [R1+0x194], R11 ;  /* 0x0001940b01007387 */ /* 0x0001e20000100800 */
[----:B------:R-:W-:Y:S01]  /*15a0*/  IADD3 R10, R7, 0x6d, RZ ;  /* 0x0000006d070a7810 */ /* 0x000fe20007ffe0ff */
[----:B------:R-:W-:-:S02]  /*15b0*/  IMAD.MOV R8, RZ, RZ, -R8 ;  /* 0x000000ffff087224 */ /* 0x000fc400078e0a08 */
[----:B------:R-:W-:Y:S01]  /*15c0*/  IMAD.HI.U32 R9, R23, R12, RZ ;  /* 0x0000000c17097227 */ /* 0x000fe200078e00ff */
[----:B------:R1:W-:Y:S01]  /*15d0*/  STL [R1+0x19c], R0 ;  /* 0x00019c0001007387 */ /* 0x0003e20000100800 */
[----:B------:R-:W-:Y:S02]  /*15e0*/  IABS R13, R10 ;  /* 0x0000000a000d7213 */ /* 0x000fe40000000000 */
[----:B------:R-:W-:Y:S01]  /*15f0*/  IMAD R4, R6, R8, R4 ;  /* 0x0000000806047224 */ /* 0x000fe200078e0204 */
[----:B------:R-:W-:Y:S01]  /*1600*/  IADD3 R8, R7, 0x6b, RZ ;  /* 0x0000006b07087810 */ /* 0x000fe20007ffe0ff */
[--C-:B------:R-:W-:Y:S01]  /*1610*/  @!P6 IMAD.IADD R16, R16, 0x1, -R6.reuse ;  /* 0x000000011010e824 */ /* 0x100fe200078e0a06 */
[C---:B------:R-:W-:Y:S01]  /*1620*/  ISETP.GT.U32.AND P6, PT, R6.reuse, R17, PT ;  /* 0x000000110600720c */ /* 0x040fe20003fc4070 */
[----:B------:R-:W-:Y:S01]  /*1630*/  IMAD.MOV R9, RZ, RZ, -R9 ;  /* 0x000000ffff097224 */ /* 0x000fe200078e0a09 */
[----:B0-----:R-:W-:Y:S01]  /*1640*/  IABS R11, R8 ;  /* 0x00000008000b7213 */ /* 0x001fe20000000000 */
[----:B------:R-:W-:Y:S01]  /*1650*/  @!P5 IMAD.IADD R15, R15, 0x1, -R6 ;  /* 0x000000010f0fd824 */ /* 0x000fe200078e0a06 */
[C---:B------:R-:W-:Y:S01]  /*1660*/  ISETP.GT.U32.AND P5, PT, R6.reuse, R4, PT ;  /* 0x000000040600720c */ /* 0x040fe20003fa4070 */
[----:B------:R-:W-:-:S02]  /*1670*/  IMAD R12, R6, R9, R12 ;  /* 0x00000009060c7224 */ /* 0x000fc400078e020c */
[----:B-1----:R-:W-:Y:S01]  /*1680*/  IMAD.MOV.U32 R0, RZ, RZ, R3 ;  /* 0x000000ffff007224 */ /* 0x002fe200078e0003 */
[----:B------:R-:W-:Y:S01]  /*1690*/  IADD3 R3, R7, 0x6c, RZ ;  /* 0x0000006c07037810 */ /* 0x000fe20007ffe0ff */
[----:B------:R-:W-:Y:S02]  /*16a0*/  @!P4 IMAD.MOV R19, RZ, RZ, -R19 ;  /* 0x000000ffff13c224 */ /* 0x000fe400078e0a13 */
[----:B------:R-:W-:Y:S01]  /*16b0*/  @!P1 IMAD.MOV R0, RZ, RZ, -R0 ;  /* 0x000000ffff009224 */ /* 0x000fe200078e0a00 */
[C---:B------:R-:W-:Y:S01]  /*16c0*/  ISETP.GT.U32.AND P1, PT, R6.reuse, R16, PT ;  /* 0x000000100600720c */ /* 0x040fe20003f24070 */
[----:B------:R-:W-:Y:S01]  /*16d0*/  @!P6 IMAD.IADD R17, R17, 0x1, -R6 ;  /* 0x000000011111e824 */ /* 0x000fe200078e0a06 */
[----:B------:R-:W-:Y:S01]  /*16e0*/  ISETP.GT.U32.AND P6, PT, R6, R12, PT ;  /* 0x0000000c0600720c */ /* 0x000fe20003fc4070 */
[----:B------:R-:W-:Y:S01]  /*16f0*/  IMAD.HI.U32 R14, R23, R11, RZ ;  /* 0x0000000b170e7227 */ /* 0x000fe200078e00ff */
[----:B------:R0:W-:Y:S01]  /*1700*/  STL [R1+0x1a0], R0 ;  /* 0x0001a00001007387 */ /* 0x0001e20000100800 */
[----:B------:R-:W-:-:S02]  /*1710*/  IABS R9, R3 ;  /* 0x0000000300097213 */ /* 0x000fc40000000000 */
[----:B------:R-:W-:Y:S01]  /*1720*/  @!P5 IMAD.IADD R4, R4, 0x1, -R6 ;  /* 0x000000010404d824 */ /* 0x000fe200078e0a06 */
[----:B------:R-:W-:Y:S01]  /*1730*/  STL [R1+0x11c], R19 ;  /* 0x00011c1301007387 */ /* 0x000fe20000100800 */
[----:B------:R-:W-:-:S03]  /*1740*/  IMAD.HI.U32 R18, R23, R13, RZ ;  /* 0x0000000d17127227 */ /* 0x000fc600078e00ff */
[----:B------:R-:W-:Y:S01]  /*1750*/  ISETP.GT.U32.AND P4, PT, R6, R4, PT ;  /* 0x000000040600720c */ /* 0x000fe20003f84070 */
[--C-:B------:R-:W-:Y:S01]  /*1760*/  @!P1 IMAD.IADD R16, R16, 0x1, -R6.reuse ;  /* 0x0000000110109824 */ /* 0x100fe200078e0a06 */
[----:B------:R-:W-:Y:S01]  /*1770*/  ISETP.GE.AND P1, PT, R2, RZ, PT ;  /* 0x000000ff0200720c */ /* 0x000fe20003f26270 */
[----:B------:R-:W-:Y:S01]  /*1780*/  @!P6 IMAD.IADD R12, R12, 0x1, -R6 ;  /* 0x000000010c0ce824 */ /* 0x000fe200078e0a06 */
[----:B------:R-:W-:Y:S01]  /*1790*/  ISETP.GE.AND P6, PT, R5, RZ, PT ;  /* 0x000000ff0500720c */ /* 0x000fe20003fc6270 */
[----:B0-----:R-:W-:Y:S01]  /*17a0*/  IMAD.MOV.U32 R0, RZ, RZ, R17 ;  /* 0x000000ffff007224 */ /* 0x001fe200078e0011 */
[----:B------:R-:W-:Y:S01]  /*17b0*/  IADD3 R5, R7, 0x6a, RZ ;  /* 0x0000006a07057810 */ /* 0x000fe20007ffe0ff */
[----:B------:R-:W-:Y:S01]  /*17c0*/  IMAD.MOV R14, RZ, RZ, -R14 ;  /* 0x000000ffff0e7224 */ /* 0x000fe200078e0a0e */
[----:B------:R-:W-:Y:S01]  /*17d0*/  ISETP.GT.U32.AND P5, PT, R6, R12, PT ;  /* 0x0000000c0600720c */ /* 0x000fe20003fa4070 */
[----:B------:R-:W-:Y:S02]  /*17e0*/  @!P2 IMAD.MOV R0, RZ, RZ, -R0 ;  /* 0x000000ffff00a224 */ /* 0x000fe400078e0a00 */
[----:B------:R-:W-:-:S03]  /*17f0*/  IMAD.HI.U32 R2, R23, R9, RZ ;  /* 0x0000000917027227 */ /* 0x000fc600078e00ff */
[----:B------:R0:W-:Y:S01]  /*1800*/  STL [R1+0x120], R0 ;  /* 0x0001200001007387 */ /* 0x0001e20000100800 */
[----:B------:R-:W-:Y:S02]  /*1810*/  IMAD.MOV R18, RZ, RZ, -R18 ;  /* 0x000000ffff127224 */ /* 0x000fe400078e0a12 */
[----:B------:R-:W-:Y:S01]  /*1820*/  @!P0 IMAD.MOV R16, RZ, RZ, -R16 ;  /* 0x000000ffff108224 */ /* 0x000fe200078e0a10 */
[----:B------:R-:W-:Y:S01]  /*1830*/  ISETP.GE.AND P0, PT, R10, RZ, PT ;  /* 0x000000ff0a00720c */ /* 0x000fe20003f06270 */
[C---:B------:R-:W-:Y:S02]  /*1840*/  IMAD R10, R6.reuse, R14, R11 ;  /* 0x0000000e060a7224 */ /* 0x040fe400078e020b */
[----:B------:R-:W-:Y:S01]  /*1850*/  IMAD.MOV R2, RZ, RZ, -R2 ;  /* 0x000000ffff027224 */ /* 0x000fe200078e0a02 */
[----:B------:R-:W-:Y:S01]  /*1860*/  STL [R1+0x130], R16 ;  /* 0x0001301001007387 */ /* 0x000fe20000100800 */
[----:B------:R-:W-:Y:S01]  /*1870*/  IMAD R13, R6, R18, R13 ;  /* 0x00000012060d7224 */ /* 0x000fe200078e020d */
[----:B------:R-:W-:Y:S01]  /*1880*/  IADD3 R18, R7, 0x55, RZ ;  /* 0x0000005507127810 */ /* 0x000fe20007ffe0ff */
[----:B0-----:R-:W-:-:S02]  /*1890*/  IMAD.MOV.U32 R0, RZ, RZ, R15 ;  /* 0x000000ffff007224 */ /* 0x001fc400078e000f */
[----:B------:R-:W-:Y:S01]  /*18a0*/  @!P4 IMAD.IADD R4, R4, 0x1, -R6 ;  /* 0x000000010404c824 */ /* 0x000fe200078e0a06 */
[C---:B------:R-:W-:Y:S01]  /*18b0*/  ISETP.GT.U32.AND P4, PT, R6.reuse, R10, PT ;  /* 0x0000000a0600720c */ /* 0x040fe20003f84070 */
[C---:B------:R-:W-:Y:S01]  /*18c0*/  IMAD R9, R6.reuse, R2, R9 ;  /* 0x0000000206097224 */ /* 0x040fe200078e0209 */
[----:B------:R-:W-:Y:S01]  /*18d0*/  ISETP.GT.U32.AND P2, PT, R6, R13, PT ;  /* 0x0000000d0600720c */ /* 0x000fe20003f44070 */
[----:B------:R-:W-:Y:S01]  /*18e0*/  @!P3 IMAD.MOV R0, RZ, RZ, -R0 ;  /* 0x000000ffff00b224 */ /* 0x000fe200078e0a00 */
[----:B------:R-:W-:Y:S01]  /*18f0*/  IABS R2, R5 ;  /* 0x0000000500027213 */ /* 0x000fe20000000000 */
[----:B------:R-:W-:Y:S01]  /*1900*/  @!P5 IMAD.IADD R12, R12, 0x1, -R6 ;  /* 0x000000010c0cd824 */ /* 0x000fe200078e0a06 */
[----:B------:R-:W-:Y:S02]  /*1910*/  ISETP.GT.U32.AND P3, PT, R6, R9, PT ;  /* 0x000000090600720c */ /* 0x000fe40003f64070 */
[----:B------:R0:W-:Y:S01]  /*1920*/  STL [R1+0x180], R0 ;  /* 0x0001800001007387 */ /* 0x0001e20000100800 */
[----:B------:R-:W-:Y:S01]  /*1930*/  ISETP.GE.AND P5, PT, R3, RZ, PT ;  /* 0x000000ff0300720c */ /* 0x000fe20003fa6270 */
[----:B------:R-:W-:Y:S01]  /*1940*/  IMAD.HI.U32 R11, R23, R2, RZ ;  /* 0x00000002170b7227 */ /* 0x000fe200078e00ff */
[----:B------:R-:W-:-:S02]  /*1950*/  IADD3 R3, R7, 0x69, RZ ;  /* 0x0000006907037810 */ /* 0x000fc40007ffe0ff */
[----:B------:R-:W-:Y:S01]  /*1960*/  IABS R19, R18 ;  /* 0x0000001200137213 */ /* 0x000fe20000000000 */
[--C-:B------:R-:W-:Y:S02]  /*1970*/  @!P4 IMAD.IADD R10, R10, 0x1, -R6.reuse ;  /* 0x000000010a0ac824 */ /* 0x100fe400078e0a06 */
[----:B------:R-:W-:Y:S01]  /*1980*/  @!P2 IMAD.IADD R13, R13, 0x1, -R6 ;  /* 0x000000010d0da824 */ /* 0x000fe200078e0a06 */
[----:B------:R-:W-:Y:S01]  /*1990*/  ISETP.GE.AND P2, PT, R8, RZ, PT ;  /* 0x000000ff0800720c */ /* 0x000fe20003f46270 */
[----:B0-----:R-:W-:Y:S01]  /*19a0*/  IMAD.MOV.U32 R0, RZ, RZ, R12 ;  /* 0x000000ffff007224 */ /* 0x001fe200078e000c */
[----:B------:R-:W-:Y:S01]  /*19b0*/  IABS R12, R3 ;  /* 0x00000003000c7213 */ /* 0x000fe20000000000 */
[----:B------:R-:W-:Y:S01]  /*19c0*/  @!P3 IMAD.IADD R9, R9, 0x1, -R6 ;  /* 0x000000010909b824 */ /* 0x000fe200078e0a06 */
[C---:B------:R-:W-:Y:S01]  /*19d0*/  ISETP.GT.U32.AND P4, PT, R6.reuse, R10, PT ;  /* 0x0000000a0600720c */ /* 0x040fe20003f84070 */
[----:B------:R-:W-:Y:S01]  /*19e0*/  @!P1 IMAD.MOV R0, RZ, RZ, -R0 ;  /* 0x000000ffff009224 */ /* 0x000fe200078e0a00 */
[C---:B------:R-:W-:Y:S01]  /*19f0*/  ISETP.GT.U32.AND P3, PT, R6.reuse, R13, PT ;  /* 0x0000000d0600720c */ /* 0x040fe20003f64070 */
[----:B------:R-:W-:Y:S01]  /*1a00*/  IMAD.MOV R11, RZ, RZ, -R11 ;  /* 0x000000ffff0b7224 */ /* 0x000fe200078e0a0b */
[----:B------:R-:W-:Y:S01]  /*1a10*/  ISETP.GT.U32.AND P1, PT, R6, R9, PT ;  /* 0x000000090600720c */ /* 0x000fe20003f24070 */
[----:B------:R-:W-:Y:S01]  /*1a20*/  IMAD.HI.U32 R22, R23, R19, RZ ;  /* 0x0000001317167227 */ /* 0x000fe200078e00ff */
[----:B------:R0:W-:Y:S01]  /*1a30*/  STL [R1+0x184], R0 ;  /* 0x0001840001007387 */ /* 0x0001e20000100800 */
[----:B------:R-:W-:-:S02]  /*1a40*/  IADD3 R8, R7, 0x68, RZ ;  /* 0x0000006807087810 */ /* 0x000fc40007ffe0ff */
[----:B------:R-:W-:Y:S02]  /*1a50*/  IMAD R2, R6, R11, R2 ;  /* 0x0000000b06027224 */ /* 0x000fe400078e0202 */
[----:B------:R-:W-:Y:S01]  /*1a60*/  IABS R11, R8 ;  /* 0x00000008000b7213 */ /* 0x000fe20000000000 */
[----:B------:R-:W-:Y:S02]  /*1a70*/  IMAD.MOV R22, RZ, RZ, -R22 ;  /* 0x000000ffff167224 */ /* 0x000fe400078e0a16 */
[----:B------:R-:W-:Y:S02]  /*1a80*/  @!P4 IMAD.IADD R10, R10, 0x1, -R6 ;  /* 0x000000010a0ac824 */ /* 0x000fe400078e0a06 */
[----:B0-----:R-:W-:Y:S02]  /*1a90*/  IMAD.MOV.U32 R0, RZ, RZ, R4 ;  /* 0x000000ffff007224 */ /* 0x001fe400078e0004 */
[----:B------:R-:W-:-:S04]  /*1aa0*/  IMAD.HI.U32 R4, R23, R12, RZ ;  /* 0x0000000c17047227 */ /* 0x000fc800078e00ff */
[----:B------:R-:W-:Y:S02]  /*1ab0*/  IMAD.MOV R4, RZ, RZ, -R4 ;  /* 0x000000ffff047224 */ /* 0x000fe400078e0a04 */
[----:B------:R-:W-:Y:S01]  /*1ac0*/  @!P3 IMAD.IADD R13, R13, 0x1, -R6 ;  /* 0x000000010d0db824 */ /* 0x000fe200078e0a06 */
[C---:B------:R-:W-:Y:S01]  /*1ad0*/  ISETP.GT.U32.AND P3, PT, R6.reuse, R2, PT ;  /* 0x000000020600720c */ /* 0x040fe20003f64070 */
[C---:B------:R-:W-:Y:S01]  /*1ae0*/  IMAD R12, R6.reuse, R4, R12 ;  /* 0x00000004060c7224 */ /* 0x040fe200078e020c */
[----:B------:R-:W-:Y:S01]  /*1af0*/  IADD3 R4, R7, 0x66, RZ ;  /* 0x0000006607047810 */ /* 0x000fe20007ffe0ff */
[----:B------:R-:W-:Y:S01]  /*1b00*/  @!P1 IMAD.IADD R9, R9, 0x1, -R6 ;  /* 0x0000000109099824 */ /* 0x000fe200078e0a06 */
[----:B------:R-:W-:Y:S01]  /*1b10*/  ISETP.GE.AND P1, PT, R3, RZ, PT ;  /* 0x000000ff0300720c */ /* 0x000fe20003f26270 */
[----:B------:R-:W-:Y:S01]  /*1b20*/  @!P6 IMAD.MOV R0, RZ, RZ, -R0 ;  /* 0x000000ffff00e224 */ /* 0x000fe200078e0a00 */
[----:B------:R-:W-:Y:S01]  /*1b30*/  ISETP.GT.U32.AND P4, PT, R6, R12, PT ;  /* 0x0000000c0600720c */ /* 0x000fe20003f84070 */
[----:B------:R-:W-:Y:S01]  /*1b40*/  IMAD.HI.U32 R15, R23, R11, RZ ;  /* 0x0000000b170f7227 */ /* 0x000fe200078e00ff */
[----:B------:R-:W-:-:S02]  /*1b50*/  IADD3 R3, R7, 0x67, RZ ;  /* 0x0000006707037810 */ /* 0x000fc40007ffe0ff */
[----:B------:R-:W-:Y:S01]  /*1b60*/  ISETP.GE.AND P6, PT, R5, RZ, PT ;  /* 0x000000ff0500720c */ /* 0x000fe20003fc6270 */
[----:B------:R-:W-:Y:S01]  /*1b70*/  IMAD.MOV R15, RZ, RZ, -R15 ;  /* 0x000000ffff0f7224 */ /* 0x000fe200078e0a0f */
[----:B------:R0:W-:Y:S01]  /*1b80*/  STL [R1+0x18c], R0 ;  /* 0x00018c0001007387 */ /* 0x0001e20000100800 */
[----:B------:R-:W-:Y:S01]  /*1b90*/  IABS R5, R3 ;  /* 0x0000000300057213 */ /* 0x000fe20000000000 */
[----:B------:R-:W-:Y:S01]  /*1ba0*/  @!P3 IMAD.IADD R2, R2, 0x1, -R6 ;  /* 0x000000010202b824 */ /* 0x000fe200078e0a06 */
[----:B------:R-:W-:Y:S01]  /*1bb0*/  ISETP.GE.AND P3, PT, R8, RZ, PT ;  /* 0x000000ff0800720c */ /* 0x000fe20003f66270 */
[----:B------:R-:W-:Y:S01]  /*1bc0*/  IMAD R11, R6, R15, R11 ;  /* 0x0000000f060b7224 */ /* 0x000fe200078e020b */
[----:B------:R-:W-:Y:S01]  /*1bd0*/  IABS R14, R4 ;  /* 0x00000004000e7213 */ /* 0x000fe20000000000 */
[----:B------:R-:W-:-:S04]  /*1be0*/  IMAD.HI.U32 R8, R23, R5, RZ ;  /* 0x0000000517087227 */ /* 0x000fc800078e00ff */
[----:B------:R-:W-:Y:S02]  /*1bf0*/  @!P4 IMAD.IADD R12, R12, 0x1, -R6 ;  /* 0x000000010c0cc824 */ /* 0x000fe400078e0a06 */
[----:B0-----:R-:W-:Y:S02]  /*1c00*/  IMAD.MOV.U32 R0, RZ, RZ, R13 ;  /* 0x000000ffff007224 */ /* 0x001fe400078e000d */
[----:B------:R-:W-:Y:S01]  /*1c10*/  IMAD.MOV.U32 R13, RZ, RZ, R9 ;  /* 0x000000ffff0d7224 */ /* 0x000fe200078e0009 */
[C---:B------:R-:W-:Y:S01]  /*1c20*/  ISETP.GT.U32.AND P4, PT, R6.reuse, R12, PT ;  /* 0x0000000c0600720c */ /* 0x040fe20003f84070 */
[----:B------:R-:W-:Y:S01]  /*1c30*/  @!P0 IMAD.MOV R0, RZ, RZ, -R0 ;  /* 0x000000ffff008224 */ /* 0x000fe200078e0a00 */
[C---:B------:R-:W-:Y:S01]  /*1c40*/  ISETP.GT.U32.AND P0, PT, R6.reuse, R2, PT ;  /* 0x000000020600720c */ /* 0x040fe20003f04070 */
[----:B------:R-:W-:Y:S01]  /*1c50*/  @!P5 IMAD.MOV R13, RZ, RZ, -R13 ;  /* 0x000000ffff0dd224 */ /* 0x000fe200078e0a0d */
[----:B------:R-:W-:Y:S01]  /*1c60*/  ISETP.GT.U32.AND P5, PT, R6, R11, PT ;  /* 0x0000000b0600720c */ /* 0x000fe20003fa4070 */
[----:B------:R-:W-:Y:S01]  /*1c70*/  IMAD.MOV R8, RZ, RZ, -R8 ;  /* 0x000000ffff087224 */ /* 0x000fe200078e0a08 */
[----:B------:R0:W-:Y:S01]  /*1c80*/  STL [R1+0x188], R0 ;  /* 0x0001880001007387 */ /* 0x0001e20000100800 */
[----:B------:R-:W-:-:S03]  /*1c90*/  IMAD.HI.U32 R9, R23, R14, RZ ;  /* 0x0000000e17097227 */ /* 0x000fc600078e00ff */
[----:B------:R1:W-:Y:S01]  /*1ca0*/  STL [R1+0x164], R13 ;  /* 0x0001640d01007387 */ /* 0x0003e20000100800 */
[----:B------:R-:W-:Y:S02]  /*1cb0*/  IMAD R5, R6, R8, R5 ;  /* 0x0000000806057224 */ /* 0x000fe400078e0205 */
[--C-:B------:R-:W-:Y:S02]  /*1cc0*/  @!P4 IMAD.IADD R12, R12, 0x1, -R6.reuse ;  /* 0x000000010c0cc824 */ /* 0x100fe400078e0a06 */
[----:B------:R-:W-:Y:S01]  /*1cd0*/  IMAD.MOV R9, RZ, RZ, -R9 ;  /* 0x000000ffff097224 */ /* 0x000fe200078e0a09 */
[----:B------:R-:W-:Y:S01]  /*1ce0*/  ISETP.GT.U32.AND P4, PT, R6, R5, PT ;  /* 0x000000050600720c */ /* 0x000fe20003f84070 */
[--C-:B------:R-:W-:Y:S01]  /*1cf0*/  @!P0 IMAD.IADD R2, R2, 0x1, -R6.reuse ;  /* 0x0000000102028824 */ /* 0x100fe200078e0a06 */
[----:B------:R-:W-:Y:S01]  /*1d00*/  ISETP.GE.AND P0, PT, R4, RZ, PT ;  /* 0x000000ff0400720c */ /* 0x000fe20003f06270 */
[----:B------:R-:W-:Y:S02]  /*1d10*/  @!P5 IMAD.IADD R11, R11, 0x1, -R6 ;  /* 0x000000010b0bd824 */ /* 0x000fe400078e0a06 */
[----:B0-----:R-:W-:Y:S01]  /*1d20*/  IMAD.MOV.U32 R0, RZ, RZ, R10 ;  /* 0x000000ffff007224 */ /* 0x001fe200078e000a */
[C---:B------:R-:W-:Y:S01]  /*1d30*/  IADD3 R10, R7.reuse, 0x65, RZ ;  /* 0x00000065070a7810 */ /* 0x040fe20007ffe0ff */
[C---:B------:R-:W-:Y:S01]  /*1d40*/  IMAD R14, R6.reuse, R9, R14 ;  /* 0x00000009060e7224 */ /* 0x040fe200078e020e */
[C---:B------:R-:W-:Y:S01]  /*1d50*/  ISETP.GT.U32.AND P5, PT, R6.reuse, R11, PT ;  /* 0x0000000b0600720c */ /* 0x040fe20003fa4070 */
[----:B-1----:R-:W-:Y:S01]  /*1d60*/  IMAD.MOV.U32 R13, RZ, RZ, R2 ;  /* 0x000000ffff0d7224 */ /* 0x002fe200078e0002 */
[----:B------:R-:W-:Y:S01]  /*1d70*/  IADD3 R9, R7, 0x64, RZ ;  /* 0x0000006407097810 */ /* 0x000fe20007ffe0ff */
[----:B------:R-:W-:Y:S01]  /*1d80*/  @!P2 IMAD.MOV R0, RZ, RZ, -R0 ;  /* 0x000000ffff00a224 */ /* 0x000fe200078e0a00 */
[----:B------:R-:W-:Y:S01]  /*1d90*/  IABS R4, R10 ;  /* 0x0000000a00047213 */ /* 0x000fe20000000000 */
[----:B------:R-:W-:Y:S01]  /*1da0*/  @!P6 IMAD.MOV R13, RZ, RZ, -R13 ;  /* 0x000000ffff0de224 */ /* 0x000fe200078e0a0d */
[C---:B------:R-:W-:Y:S01]  /*1db0*/  ISETP.GT.U32.AND P6, PT, R6.reuse, R14, PT ;  /* 0x0000000e0600720c */ /* 0x040fe20003fc4070 */
[--C-:B------:R-:W-:Y:S01]  /*1dc0*/  @!P4 IMAD.IADD R5, R5, 0x1, -R6.reuse ;  /* 0x000000010505c824 */ /* 0x100fe200078e0a06 */
[----:B------:R0:W-:Y:S01]  /*1dd0*/  STL [R1+0x168], R0 ;  /* 0x0001680001007387 */ /* 0x0001e20000100800 */
[----:B------:R-:W-:Y:S01]  /*1de0*/  IABS R8, R9 ;  /* 0x0000000900087213 */ /* 0x000fe20000000000 */
[C---:B------:R-:W-:Y:S01]  /*1df0*/  IMAD R19, R6.reuse, R22, R19 ;  /* 0x0000001606137224 */ /* 0x040fe200078e0213 */
[----:B------:R-:W-:Y:S01]  /*1e00*/  ISETP.GE.AND P2, PT, R3, RZ, PT ;  /* 0x000000ff0300720c */ /* 0x000fe20003f46270 */
[----:B------:R-:W-:Y:S01]  /*1e10*/  STL [R1+0x17c], R13 ;  /* 0x00017c0d01007387 */ /* 0x000fe20000100800 */
[----:B------:R-:W-:Y:S01]  /*1e20*/  ISETP.GT.U32.AND P4, PT, R6, R5, PT ;  /* 0x000000050600720c */ /* 0x000fe20003f84070 */
[----:B------:R-:W-:Y:S01]  /*1e30*/  @!P5 IMAD.IADD R11, R11, 0x1, -R6 ;  /* 0x000000010b0bd824 */ /* 0x000fe200078e0a06 */
[----:B------:R-:W-:Y:S01]  /*1e40*/  ISETP.GE.AND P5, PT, R9, RZ, PT ;  /* 0x000000ff0900720c */ /* 0x000fe20003fa6270 */
[----:B------:R-:W-:Y:S01]  /*1e50*/  IMAD.HI.U32 R9, R23, R8, RZ ;  /* 0x0000000817097227 */ /* 0x000fe200078e00ff */
[----:B------:R-:W-:-:S03]  /*1e60*/  IADD3 R3, R7, 0x63, RZ ;  /* 0x0000006307037810 */ /* 0x000fc60007ffe0ff */
[----:B0-----:R-:W-:Y:S01]  /*1e70*/  IMAD.MOV.U32 R0, RZ, RZ, R12 ;  /* 0x000000ffff007224 */ /* 0x001fe200078e000c */
[----:B------:R-:W-:Y:S01]  /*1e80*/  IABS R2, R3 ;  /* 0x0000000300027213 */ /* 0x000fe20000000000 */
[----:B------:R-:W-:Y:S02]  /*1e90*/  @!P6 IMAD.IADD R14, R14, 0x1, -R6 ;  /* 0x000000010e0ee824 */ /* 0x000fe400078e0a06 */
[----:B------:R-:W-:Y:S01]  /*1ea0*/  @!P1 IMAD.MOV R0, RZ, RZ, -R0 ;  /* 0x000000ffff009224 */ /* 0x000fe200078e0a00 */
[----:B------:R-:W-:Y:S01]  /*1eb0*/  ISETP.GE.AND P1, PT, R10, RZ, PT ;  /* 0x000000ff0a00720c */ /* 0x000fe20003f26270 */
[----:B------:R-:W-:Y:S01]  /*1ec0*/  IMAD.HI.U32 R12, R23, R4, RZ ;  /* 0x00000004170c7227 */ /* 0x000fe200078e00ff */
[----:B------:R-:W-:Y:S02]  /*1ed0*/  ISETP.GT.U32.AND P6, PT, R6, R14, PT ;  /* 0x0000000e0600720c */ /* 0x000fe40003fc4070 */
[----:B------:R0:W-:Y:S01]  /*1ee0*/  STL [R1+0x178], R0 ;  /* 0x0001780001007387 */ /* 0x0001e20000100800 */
[----:B------:R-:W-:-:S02]  /*1ef0*/  IMAD.MOV R12, RZ, RZ, -R12 ;  /* 0x000000ffff0c7224 */ /* 0x000fc400078e0a0c */
[----:B------:R-:W-:Y:S02]  /*1f00*/  IMAD.MOV R9, RZ, RZ, -R9 ;  /* 0x000000ffff097224 */ /* 0x000fe400078e0a09 */
[----:B------:R-:W-:Y:S02]  /*1f10*/  @!P4 IMAD.IADD R5, R5, 0x1, -R6 ;  /* 0x000000010505c824 */ /* 0x000fe400078e0a06 */
[----:B------:R-:W-:Y:S02]  /*1f20*/  IMAD R4, R6, R12, R4 ;  /* 0x0000000c06047224 */ /* 0x000fe400078e0204 */
[----:B------:R-:W-:-:S03]  /*1f30*/  IMAD.HI.U32 R10, R23, R2, RZ ;  /* 0x00000002170a7227 */ /* 0x000fc600078e00ff */
[C---:B------:R-:W-:Y:S01]  /*1f40*/  ISETP.GT.U32.AND P4, PT, R6.reuse, R4, PT ;  /* 0x000000040600720c */ /* 0x040fe20003f84070 */
[----:B0-----:R-:W-:Y:S02]  /*1f50*/  IMAD.MOV.U32 R0, RZ, RZ, R11 ;  /* 0x000000ffff007224 */ /* 0x001fe400078e000b */
[----:B------:R-:W-:Y:S02]  /*1f60*/  IMAD.MOV R10, RZ, RZ, -R10 ;  /* 0x000000ffff0a7224 */ /* 0x000fe400078e0a0a */
[----:B------:R-:W-:Y:S01]  /*1f70*/  @!P3 IMAD.MOV R0, RZ, RZ, -R0 ;  /* 0x000000ffff00b224 */ /* 0x000fe200078e0a00 */
[----:B------:R-:W-:Y:S01]  /*1f80*/  ISETP.GE.AND P3, PT, R3, RZ, PT ;  /* 0x000000ff0300720c */ /* 0x000fe20003f66270 */
[----:B------:R-:W-:Y:S01]  /*1f90*/  IMAD R3, R6, R9, R8 ;  /* 0x0000000906037224 */ /* 0x000fe200078e0208 */
[C---:B------:R-:W-:Y:S01]  /*1fa0*/  IADD3 R9, R7.reuse, 0x5f, RZ ;  /* 0x0000005f07097810 */ /* 0x040fe20007ffe0ff */
[----:B------:R-:W-:Y:S01]  /*1fb0*/  @!P6 IMAD.IADD R14, R14, 0x1, -R6 ;  /* 0x000000010e0ee824 */ /* 0x000fe200078e0a06 */
[----:B------:R0:W-:Y:S01]  /*1fc0*/  STL [R1+0x170], R0 ;  /* 0x0001700001007387 */ /* 0x0001e20000100800 */
[----:B------:R-:W-:Y:S01]  /*1fd0*/  IMAD R2, R6, R10, R2 ;  /* 0x0000000a06027224 */ /* 0x000fe200078e0202 */
[C---:B------:R-:W-:Y:S01]  /*1fe0*/  IADD3 R10, R7.reuse, 0x62, RZ ;  /* 0x00000062070a7810 */ /* 0x040fe20007ffe0ff */
[----:B------:R-:W-:Y:S01]  /*1ff0*/  @!P4 IMAD.IADD R4, R4, 0x1, -R6 ;  /* 0x000000010404c824 */ /* 0x000fe200078e0a06 */
[----:B------:R-:W-:-:S02]  /*2000*/  IADD3 R8, R7, 0x60, RZ ;  /* 0x0000006007087810 */ /* 0x000fc40007ffe0ff */
[----:B------:R-:W-:Y:S02]  /*2010*/  ISETP.GE.AND P6, PT, R10, RZ, PT ;  /* 0x000000ff0a00720c */ /* 0x000fe40003fc6270 */
[----:B------:R-:W-:Y:S01]  /*2020*/  IABS R10, R10 ;  /* 0x0000000a000a7213 */ /* 0x000fe20000000000 */
[----:B0-----:R-:W-:Y:S01]  /*2030*/  IMAD.MOV.U32 R0, RZ, RZ, R5 ;  /* 0x000000ffff007224 */ /* 0x001fe200078e0005 */
[C---:B------:R-:W-:Y:S02]  /*2040*/  ISETP.GT.U32.AND P4, PT, R6.reuse, R4, PT ;  /* 0x000000040600720c */ /* 0x040fe40003f84070 */
[----:B------:R-:W-:Y:S01]  /*2050*/  IADD3 R5, R7, 0x61, RZ ;  /* 0x0000006107057810 */ /* 0x000fe20007ffe0ff */
[----:B------:R-:W-:Y:S01]  /*2060*/  @!P2 IMAD.MOV R0, RZ, RZ, -R0 ;  /* 0x000000ffff00a224 */ /* 0x000fe200078e0a00 */
[----:B------:R-:W-:Y:S02]  /*2070*/  ISETP.GT.U32.AND P2, PT, R6, R3, PT ;  /* 0x000000030600720c */ /* 0x000fe40003f44070 */
[----:B------:R-:W-:-:S02]  /*2080*/  IABS R11, R5 ;  /* 0x00000005000b7213 */ /* 0x000fc40000000000 */
[----:B------:R0:W-:Y:S01]  /*2090*/  STL [R1+0x174], R0 ;  /* 0x0001740001007387 */ /* 0x0001e20000100800 */
[----:B------:R-:W-:Y:S02]  /*20a0*/  IABS R13, R9 ;  /* 0x00000009000d7213 */ /* 0x000fe40000000000 */
[----:B------:R-:W-:Y:S01]  /*20b0*/  IMAD.HI.U32 R15, R23, R11, RZ ;  /* 0x0000000b170f7227 */ /* 0x000fe200078e00ff */
[----:B------:R-:W-:-:S03]  /*20c0*/  IABS R12, R8 ;  /* 0x00000008000c7213 */ /* 0x000fc60000000000 */
[--C-:B------:R-:W-:Y:S01]  /*20d0*/  @!P4 IMAD.IADD R4, R4, 0x1, -R6.reuse ;  /* 0x000000010404c824 */ /* 0x100fe200078e0a06 */
[----:B------:R-:W-:Y:S01]  /*20e0*/  ISETP.GE.AND P4, PT, R5, RZ, PT ;  /* 0x000000ff0500720c */ /* 0x000fe20003f86270 */
[----:B------:R-:W-:Y:S02]  /*20f0*/  @!P2 IMAD.IADD R3, R3, 0x1, -R6 ;  /* 0x000000010303a824 */ /* 0x000fe400078e0a06 */
[----:B0-----:R-:W-:Y:S02]  /*2100*/  IMAD.MOV.U32 R0, RZ, RZ, R14 ;  /* 0x000000ffff007224 */ /* 0x001fe400078e000e */
[----:B------:R-:W-:Y:S01]  /*2110*/  IMAD.HI.U32 R14, R23, R10, RZ ;  /* 0x0000000a170e7227 */ /* 0x000fe200078e00ff */
[----:B------:R-:W-:-:S03]  /*2120*/  ISETP.GT.U32.AND P2, PT, R6, R3, PT ;  /* 0x000000030600720c */ /* 0x000fc60003f44070 */
[----:B------:R-:W-:Y:S01]  /*2130*/  @!P0 IMAD.MOV R0, RZ, RZ, -R0 ;  /* 0x000000ffff008224 */ /* 0x000fe200078e0a00 */
[C---:B------:R-:W-:Y:S01]  /*2140*/  ISETP.GT.U32.AND P0, PT, R6.reuse, R2, PT ;  /* 0x000000020600720c */ /* 0x040fe20003f04070 */
[----:B------:R-:W-:Y:S02]  /*2150*/  IMAD.MOV R14, RZ, RZ, -R14 ;  /* 0x000000ffff0e7224 */ /* 0x000fe400078e0a0e */
[----:B------:R-:W-:Y:S01]  /*2160*/  IMAD.MOV.U32 R17, RZ, RZ, R4 ;  /* 0x000000ffff117224 */ /* 0x000fe200078e0004 */
[----:B------:R0:W-:Y:S01]  /*2170*/  STL [R1+0x16c], R0 ;  /* 0x00016c0001007387 */ /* 0x0001e20000100800 */
[C---:B------:R-:W-:Y:S02]  /*2180*/  IMAD R10, R6.reuse, R14, R10 ;  /* 0x0000000e060a7224 */ /* 0x040fe400078e020a */
[----:B------:R-:W-:Y:S02]  /*2190*/  IMAD.MOV R15, RZ, RZ, -R15 ;  /* 0x000000ffff0f7224 */ /* 0x000fe400078e0a0f */
[----:B------:R-:W-:Y:S01]  /*21a0*/  @!P2 IMAD.IADD R3, R3, 0x1, -R6 ;  /* 0x000000010303a824 */ /* 0x000fe200078e0a06 */
[----:B------:R-:W-:Y:S01]  /*21b0*/  ISETP.GT.U32.AND P2, PT, R6, R10, PT ;  /* 0x0000000a0600720c */ /* 0x000fe20003f44070 */
[----:B------:R-:W-:-:S04]  /*21c0*/  IMAD.HI.U32 R5, R23, R13, RZ ;  /* 0x0000000d17057227 */ /* 0x000fc800078e00ff */
[----:B------:R-:W-:Y:S02]  /*21d0*/  @!P0 IMAD.IADD R2, R2, 0x1, -R6 ;  /* 0x0000000102028824 */ /* 0x000fe400078e0a06 */
[----:B0-----:R-:W-:Y:S01]  /*21e0*/  IMAD.MOV.U32 R0, RZ, RZ, R3 ;  /* 0x000000ffff007224 */ /* 0x001fe200078e0003 */
[----:B------:R-:W-:Y:S01]  /*21f0*/  IADD3 R3, R7, 0x5e, RZ ;  /* 0x0000005e07037810 */ /* 0x000fe20007ffe0ff */
[----:B------:R-:W-:Y:S01]  /*2200*/  IMAD.HI.U32 R16, R23, R12, RZ ;  /* 0x0000000c17107227 */ /* 0x000fe200078e00ff */
[----:B------:R-:W-:-:S03]  /*2210*/  ISETP.GT.U32.AND P0, PT, R6, R2, PT ;  /* 0x000000020600720c */ /* 0x000fc60003f04070 */
[----:B------:R-:W-:Y:S02]  /*2220*/  @!P1 IMAD.MOV R17, RZ, RZ, -R17 ;  /* 0x000000ffff119224 */ /* 0x000fe400078e0a11 */
[----:B------:R-:W-:Y:S01]  /*2230*/  @!P5 IMAD.MOV R0, RZ, RZ, -R0 ;  /* 0x000000ffff00d224 */ /* 0x000fe200078e0a00 */
[----:B------:R-:W-:Y:S01]  /*2240*/  ISETP.GE.AND P5, PT, R8, RZ, PT ;  /* 0x000000ff0800720c */ /* 0x000fe20003fa6270 */
[----:B------:R-:W-:Y:S01]  /*2250*/  IMAD R11, R6, R15, R11 ;  /* 0x0000000f060b7224 */ /* 0x000fe200078e020b */
[----:B------:R-:W-:Y:S01]  /*2260*/  STL [R1+0x160], R17 ;  /* 0x0001601101007387 */ /* 0x000fe20000100800 */
[----:B------:R-:W-:Y:S01]  /*2270*/  IMAD.MOV R5, RZ, RZ, -R5 ;  /* 0x000000ffff057224 */ /* 0x000fe200078e0a05 */
[C---:B------:R-:W-:Y:S01]  /*2280*/  IADD3 R8, R7.reuse, 0x5c, RZ ;  /* 0x0000005c07087810 */ /* 0x040fe20007ffe0ff */
[----:B------:R-:W-:Y:S01]  /*2290*/  IMAD.MOV R16, RZ, RZ, -R16 ;  /* 0x000000ffff107224 */ /* 0x000fe200078e0a10 */
[----:B------:R0:W-:Y:S01]  /*22a0*/  STL [R1+0x15c], R0 ;  /* 0x00015c0001007387 */ /* 0x0001e20000100800 */
[----:B------:R-:W-:Y:S01]  /*22b0*/  @!P0 IMAD.IADD R2, R2, 0x1, -R6 ;  /* 0x0000000102028824 */ /* 0x000fe200078e0a06 */
[C---:B------:R-:W-:Y:S01]  /*22c0*/  ISETP.GT.U32.AND P1, PT, R6.reuse, R11, PT ;  /* 0x0000000b0600720c */ /* 0x040fe20003f24070 */
[C---:B------:R-:W-:Y:S01]  /*22d0*/  IMAD R13, R6.reuse, R5, R13 ;  /* 0x00000005060d7224 */ /* 0x040fe200078e020d */
[----:B------:R-:W-:Y:S01]  /*22e0*/  IADD3 R5, R7, 0x5d, RZ ;  /* 0x0000005d07057810 */ /* 0x000fe20007ffe0ff */
[----:B------:R-:W-:Y:S01]  /*22f0*/  IMAD R4, R6, R16, R12 ;  /* 0x0000001006047224 */ /* 0x000fe200078e020c */
[----:B------:R-:W-:Y:S01]  /*2300*/  IABS R12, R3 ;  /* 0x00000003000c7213 */ /* 0x000fe20000000000 */
[----:B------:R-:W-:Y:S01]  /*2310*/  @!P2 IMAD.IADD R10, R10, 0x1, -R6 ;  /* 0x000000010a0aa824 */ /* 0x000fe200078e0a06 */
[----:B------:R-:W-:Y:S01]  /*2320*/  IABS R14, R5 ;  /* 0x00000005000e7213 */ /* 0x000fe20000000000 */
[----:B0-----:R-:W-:Y:S01]  /*2330*/  IMAD.MOV.U32 R0, RZ, RZ, R2 ;  /* 0x000000ffff007224 */ /* 0x001fe200078e0002 */
[C---:B------:R-:W-:Y:S01]  /*2340*/  ISETP.GT.U32.AND P0, PT, R6.reuse, R4, PT ;  /* 0x000000040600720c */ /* 0x040fe20003f04070 */
[----:B------:R-:W-:Y:S01]  /*2350*/  IMAD.HI.U32 R15, R23, R12, RZ ;  /* 0x0000000c170f7227 */ /* 0x000fe200078e00ff */
[----:B------:R-:W-:-:S02]  /*2360*/  ISETP.GT.U32.AND P2, PT, R6, R10, PT ;  /* 0x0000000a0600720c */ /* 0x000fc40003f44070 */
[----:B------:R-:W-:Y:S01]  /*2370*/  IABS R2, R8 ;  /* 0x0000000800027213 */ /* 0x000fe20000000000 */
[----:B------:R-:W-:Y:S01]  /*2380*/  @!P3 IMAD.MOV R0, RZ, RZ, -R0 ;  /* 0x000000ffff00b224 */ /* 0x000fe200078e0a00 */
[C---:B------:R-:W-:Y:S01]  /*2390*/  ISETP.GT.U32.AND P3, PT, R6.reuse, R13, PT ;  /* 0x0000000d0600720c */ /* 0x040fe20003f64070 */
[--C-:B------:R-:W-:Y:S02]  /*23a0*/  @!P1 IMAD.IADD R11, R11, 0x1, -R6.reuse ;  /* 0x000000010b0b9824 */ /* 0x100fe400078e0a06 */
[----:B------:R-:W-:Y:S01]  /*23b0*/  IMAD.MOV R15, RZ, RZ, -R15 ;  /* 0x000000ffff0f7224 */ /* 0x000fe200078e0a0f */
[----:B------:R0:W-:Y:S02]  /*23c0*/  STL [R1+0x158], R0 ;  /* 0x0001580001007387 */ /* 0x0001e40000100800 */
[----:B------:R-:W-:Y:S01]  /*23d0*/  ISETP.GT.U32.AND P1, PT, R6, R11, PT ;  /* 0x0000000b0600720c */ /* 0x000fe20003f24070 */
[--C-:B------:R-:W-:Y:S02]  /*23e0*/  @!P0 IMAD.IADD R4, R4, 0x1, -R6.reuse ;  /* 0x0000000104048824 */ /* 0x100fe400078e0a06 */
[----:B------:R-:W-:Y:S01]  /*23f0*/  @!P2 IMAD.IADD R10, R10, 0x1, -R6 ;  /* 0x000000010a0aa824 */ /* 0x000fe200078e0a06 */
[----:B------:R-:W-:Y:S01]  /*2400*/  ISETP.GE.AND P2, PT, R9, RZ, PT ;  /* 0x000000ff0900720c */ /* 0x000fe20003f46270 */
[----:B------:R-:W-:Y:S01]  /*2410*/  IMAD.HI.U32 R9, R23, R14, RZ ;  /* 0x0000000e17097227 */ /* 0x000fe200078e00ff */
[----:B------:R-:W-:-:S03]  /*2420*/  ISETP.GT.U32.AND P0, PT, R6, R4, PT ;  /* 0x000000040600720c */ /* 0x000fc60003f04070 */
[----:B------:R-:W-:Y:S02]  /*2430*/  @!P3 IMAD.IADD R13, R13, 0x1, -R6 ;  /* 0x000000010d0db824 */ /* 0x000fe400078e0a06 */
[----:B------:R-:W-:Y:S02]  /*2440*/  IMAD.MOV.U32 R16, RZ, RZ, R10 ;  /* 0x000000ffff107224 */ /* 0x000fe400078e000a */
[C---:B------:R-:W-:Y:S01]  /*2450*/  IMAD R12, R6.reuse, R15, R12 ;  /* 0x0000000f060c7224 */ /* 0x040fe200078e020c */
[----:B------:R-:W-:Y:S01]  /*2460*/  ISETP.GT.U32.AND P3, PT, R6, R13, PT ;  /* 0x0000000d0600720c */ /* 0x000fe20003f64070 */
[----:B------:R-:W-:-:S04]  /*2470*/  IMAD.HI.U32 R10, R23, R2, RZ ;  /* 0x00000002170a7227 */ /* 0x000fc800078e00ff */
[----:B------:R-:W-:Y:S02]  /*2480*/  IMAD.MOV R9, RZ, RZ, -R9 ;  /* 0x000000ffff097224 */ /* 0x000fe400078e0a09 */
[----:B------:R-:W-:Y:S01]  /*2490*/  @!P6 IMAD.MOV R16, RZ, RZ, -R16 ;  /* 0x000000ffff10e224 */ /* 0x000fe200078e0a10 */
[----:B------:R-:W-:Y:S01]  /*24a0*/  ISETP.GE.AND P6, PT, R3, RZ, PT ;  /* 0x000000ff0300720c */ /* 0x000fe20003fc6270 */
[----:B------:R-:W-:Y:S01]  /*24b0*/  @!P1 IMAD.IADD R11, R11, 0x1, -R6 ;  /* 0x000000010b0b9824 */ /* 0x000fe200078e0a06 */
[C---:B------:R-:W-:Y:S01]  /*24c0*/  ISETP.GT.U32.AND P1, PT, R6.reuse, R12, PT ;  /* 0x0000000c0600720c */ /* 0x040fe20003f24070 */
[----:B------:R-:W-:Y:S01]  /*24d0*/  IMAD.MOV R3, RZ, RZ, -R10 ;  /* 0x000000ffff037224 */ /* 0x000fe200078e0a0a */
[----:B------:R1:W-:Y:S01]  /*24e0*/  STL [R1+0x154], R16 ;  /* 0x0001541001007387 */ /* 0x0003e20000100800 */
[----:B------:R-:W-:Y:S01]  /*24f0*/  IMAD R10, R6, R9, R14 ;  /* 0x00000009060a7224 */ /* 0x000fe200078e020e */
[----:B------:R-:W-:Y:S01]  /*2500*/  IADD3 R14, R7, 0x56, RZ ;  /* 0x00000056070e7810 */ /* 0x000fe20007ffe0ff */
[----:B------:R-:W-:-:S02]  /*2510*/  @!P3 IMAD.IADD R13, R13, 0x1, -R6 ;  /* 0x000000010d0db824 */ /* 0x000fc400078e0a06 */
[----:B------:R-:W-:Y:S01]  /*2520*/  @!P0 IMAD.IADD R4, R4, 0x1, -R6 ;  /* 0x0000000104048824 */ /* 0x000fe200078e0a06 */
[----:B------:R-:W-:Y:S01]  /*2530*/  ISETP.GT.U32.AND P3, PT, R6, R10, PT ;  /* 0x0000000a0600720c */ /* 0x000fe20003f64070 */
[----:B0-----:R-:W-:Y:S01]  /*2540*/  IMAD.MOV.U32 R0, RZ, RZ, R11 ;  /* 0x000000ffff007224 */ /* 0x001fe200078e000b */
[----:B------:R-:W-:Y:S01]  /*2550*/  ISETP.GE.AND P0, PT, R8, RZ, PT ;  /* 0x000000ff0800720c */ /* 0x000fe20003f06270 */
[----:B------:R-:W-:Y:S01]  /*2560*/  IMAD.MOV.U32 R11, RZ, RZ, R4 ;  /* 0x000000ffff0b7224 */ /* 0x000fe200078e0004 */
[----:B------:R-:W-:Y:S01]  /*2570*/  IADD3 R4, R7, 0x5a, RZ ;  /* 0x0000005a07047810 */ /* 0x000fe20007ffe0ff */
[----:B------:R-:W-:Y:S01]  /*2580*/  @!P4 IMAD.MOV R0, RZ, RZ, -R0 ;  /* 0x000000ffff00c224 */ /* 0x000fe200078e0a00 */
[----:B------:R-:W-:Y:S01]  /*2590*/  ISETP.GE.AND P4, PT, R5, RZ, PT ;  /* 0x000000ff0500720c */ /* 0x000fe20003f86270 */
[----:B------:R-:W-:Y:S01]  /*25a0*/  @!P1 IMAD.IADD R12, R12, 0x1, -R6 ;  /* 0x000000010c0c9824 */ /* 0x000fe200078e0a06 */
[----:B-1----:R-:W-:Y:S01]  /*25b0*/  IABS R16, R4 ;  /* 0x0000000400107213 */ /* 0x002fe20000000000 */
[----:B------:R-:W-:Y:S01]  /*25c0*/  @!P5 IMAD.MOV R11, RZ, RZ, -R11 ;  /* 0x000000ffff0bd224 */ /* 0x000fe200078e0a0b */
[----:B------:R0:W-:Y:S01]  /*25d0*/  STL [R1+0x134], R0 ;  /* 0x0001340001007387 */ /* 0x0001e20000100800 */
[----:B------:R-:W-:Y:S01]  /*25e0*/  IMAD R3, R6, R3, R2 ;  /* 0x0000000306037224 */ /* 0x000fe200078e0202 */
[----:B------:R-:W-:Y:S01]  /*25f0*/  IADD3 R2, R7, 0x5b, RZ ;  /* 0x0000005b07027810 */ /* 0x000fe20007ffe0ff */
[----:B------:R-:W-:Y:S01]  /*2600*/  @!P3 IMAD.IADD R10, R10, 0x1, -R6 ;  /* 0x000000010a0ab824 */ /* 0x000fe200078e0a06 */
[----:B------:R-:W-:Y:S01]  /*2610*/  ISETP.GT.U32.AND P1, PT, R6, R12, PT ;  /* 0x0000000c0600720c */ /* 0x000fe20003f24070 */
[----:B------:R1:W-:Y:S01]  /*2620*/  STL [R1+0x144], R11 ;  /* 0x0001440b01007387 */ /* 0x0003e20000100800 */
[----:B------:R-:W-:-:S02]  /*2630*/  ISETP.GE.AND P5, PT, R2, RZ, PT ;  /* 0x000000ff0200720c */ /* 0x000fc40003fa6270 */
[----:B------:R-:W-:Y:S01]  /*2640*/  ISETP.GT.U32.AND P3, PT, R6, R10, PT ;  /* 0x0000000a0600720c */ /* 0x000fe20003f64070 */
[----:B0-----:R-:W-:Y:S01]  /*2650*/  IMAD.MOV.U32 R0, RZ, RZ, R13 ;  /* 0x000000ffff007224 */ /* 0x001fe200078e000d */
[----:B------:R-:W-:Y:S02]  /*2660*/  IADD3 R8, R7, 0x58, RZ ;  /* 0x0000005807087810 */ /* 0x000fe40007ffe0ff */
[----:B------:R-:W-:Y:S01]  /*2670*/  IABS R21, R14 ;  /* 0x0000000e00157213 */ /* 0x000fe20000000000 */
[----:B------:R-:W-:Y:S01]  /*2680*/  @!P2 IMAD.MOV R0, RZ, RZ, -R0 ;  /* 0x000000ffff00a224 */ /* 0x000fe200078e0a00 */
[----:B-1----:R-:W-:Y:S02]  /*2690*/  IABS R11, R2 ;  /* 0x00000002000b7213 */ /* 0x002fe40000000000 */
[----:B------:R-:W-:Y:S01]  /*26a0*/  ISETP.GE.AND P2, PT, R4, RZ, PT ;  /* 0x000000ff0400720c */ /* 0x000fe20003f46270 */
[----:B------:R-:W-:Y:S01]  /*26b0*/  IMAD.HI.U32 R4, R23, R16, RZ ;  /* 0x0000001017047227 */ /* 0x000fe200078e00ff */
[----:B------:R-:W-:Y:S01]  /*26c0*/  IADD3 R2, R7, 0x59, RZ ;  /* 0x0000005907027810 */ /* 0x000fe20007ffe0ff */
[----:B------:R0:W-:Y:S01]  /*26d0*/  STL [R1+0x148], R0 ;  /* 0x0001480001007387 */ /* 0x0001e20000100800 */
[----:B------:R-:W-:Y:S01]  /*26e0*/  IABS R15, R8 ;  /* 0x00000008000f7213 */ /* 0x000fe20000000000 */
[----:B------:R-:W-:Y:S01]  /*26f0*/  IMAD.HI.U32 R9, R23, R11, RZ ;  /* 0x0000000b17097227 */ /* 0x000fe200078e00ff */
[----:B------:R-:W-:-:S03]  /*2700*/  IABS R5, R2 ;  /* 0x0000000200057213 */ /* 0x000fc60000000000 */
[----:B------:R-:W-:Y:S02]  /*2710*/  IMAD.MOV R9, RZ, RZ, -R9 ;  /* 0x000000ffff097224 */ /* 0x000fe400078e0a09 */
[----:B------:R-:W-:Y:S01]  /*2720*/  @!P1 IMAD.IADD R12, R12, 0x1, -R6 ;  /* 0x000000010c0c9824 */ /* 0x000fe200078e0a06 */
[C---:B------:R-:W-:Y:S01]  /*2730*/  ISETP.GT.U32.AND P1, PT, R6.reuse, R3, PT ;  /* 0x000000030600720c */ /* 0x040fe20003f24070 */
[----:B------:R-:W-:Y:S02]  /*2740*/  IMAD.MOV R4, RZ, RZ, -R4 ;  /* 0x000000ffff047224 */ /* 0x000fe400078e0a04 */
[C---:B------:R-:W-:Y:S02]  /*2750*/  IMAD R11, R6.reuse, R9, R11 ;  /* 0x00000009060b7224 */ /* 0x040fe400078e020b */
[----:B------:R-:W-:Y:S02]  /*2760*/  IMAD R16, R6, R4, R16 ;  /* 0x0000000406107224 */ /* 0x000fe400078e0210 */
[----:B------:R-:W-:Y:S01]  /*2770*/  @!P3 IMAD.IADD R10, R10, 0x1, -R6 ;  /* 0x000000010a0ab824 */ /* 0x000fe200078e0a06 */
[----:B------:R-:W-:Y:S01]  /*2780*/  ISETP.GT.U32.AND P3, PT, R6, R11, PT ;  /* 0x0000000b0600720c */ /* 0x000fe20003f64070 */
[----:B------:R-:W-:-:S02]  /*2790*/  IMAD.MOV.U32 R13, RZ, RZ, R12 ;  /* 0x000000ffff0d7224 */ /* 0x000fc400078e000c */
[----:B------:R-:W-:-:S04]  /*27a0*/  IMAD.HI.U32 R9, R23, R5, RZ ;  /* 0x0000000517097227 */ /* 0x000fc800078e00ff */
[----:B------:R-:W-:Y:S01]  /*27b0*/  @!P6 IMAD.MOV R13, RZ, RZ, -R13 ;  /* 0x000000ffff0de224 */ /* 0x000fe200078e0a0d */
[C---:B------:R-:W-:Y:S01]  /*27c0*/  ISETP.GT.U32.AND P6, PT, R6.reuse, R16, PT ;  /* 0x000000100600720c */ /* 0x040fe20003fc4070 */
[----:B------:R-:W-:Y:S02]  /*27d0*/  @!P1 IMAD.IADD R3, R3, 0x1, -R6 ;  /* 0x0000000103039824 */ /* 0x000fe400078e0a06 */
[----:B0-----:R-:W-:Y:S01]  /*27e0*/  IMAD.MOV.U32 R0, RZ, RZ, R10 ;  /* 0x000000ffff007224 */ /* 0x001fe200078e000a */
[----:B------:R0:W-:Y:S01]  /*27f0*/  STL [R1+0x13c], R13 ;  /* 0x00013c0d01007387 */ /* 0x0001e20000100800 */
[----:B------:R-:W-:Y:S01]  /*2800*/  @!P3 IMAD.IADD R11, R11, 0x1, -R6 ;  /* 0x000000010b0bb824 */ /* 0x000fe200078e0a06 */
[C---:B------:R-:W-:Y:S01]  /*2810*/  ISETP.GT.U32.AND P1, PT, R6.reuse, R3, PT ;  /* 0x000000030600720c */ /* 0x040fe20003f24070 */
[----:B------:R-:W-:Y:S02]  /*2820*/  IMAD.MOV R9, RZ, RZ, -R9 ;  /* 0x000000ffff097224 */ /* 0x000fe400078e0a09 */
[----:B------:R-:W-:Y:S01]  /*2830*/  @!P4 IMAD.MOV R0, RZ, RZ, -R0 ;  /* 0x000000ffff00c224 */ /* 0x000fe200078e0a00 */
[----:B------:R-:W-:Y:S01]  /*2840*/  ISETP.GT.U32.AND P3, PT, R6, R11, PT ;  /* 0x0000000b0600720c */ /* 0x000fe20003f64070 */
[----:B------:R-:W-:Y:S01]  /*2850*/  IMAD.HI.U32 R4, R23, R15, RZ ;  /* 0x0000000f17047227 */ /* 0x000fe200078e00ff */
[----:B------:R-:W-:-:S02]  /*2860*/  ISETP.GE.AND P4, PT, R2, RZ, PT ;  /* 0x000000ff0200720c */ /* 0x000fc40003f86270 */
[----:B------:R1:W-:Y:S01]  /*2870*/  STL [R1+0x140], R0 ;  /* 0x0001400001007387 */ /* 0x0003e20000100800 */
[--C-:B------:R-:W-:Y:S01]  /*2880*/  @!P6 IMAD.IADD R16, R16, 0x1, -R6.reuse ;  /* 0x000000011010e824 */ /* 0x100fe200078e0a06 */
[C---:B0-----:R-:W-:Y:S01]  /*2890*/  IADD3 R13, R7.reuse, 0x53, RZ ;  /* 0x00000053070d7810 */ /* 0x041fe20007ffe0ff */
[C---:B------:R-:W-:Y:S01]  /*28a0*/  IMAD R2, R6.reuse, R9, R5 ;  /* 0x0000000906027224 */ /* 0x040fe200078e0205 */
[----:B------:R-:W-:Y:S01]  /*28b0*/  IADD3 R5, R7, 0x57, RZ ;  /* 0x0000005707057810 */ /* 0x000fe20007ffe0ff */
[----:B------:R-:W-:Y:S01]  /*28c0*/  @!P1 IMAD.IADD R3, R3, 0x1, -R6 ;  /* 0x0000000103039824 */ /* 0x000fe200078e0a06 */
[----:B------:R-:W-:Y:S01]  /*28d0*/  ISETP.GT.U32.AND P6, PT, R6, R16, PT ;  /* 0x000000100600720c */ /* 0x000fe20003fc4070 */
[----:B------:R-:W-:Y:S01]  /*28e0*/  IMAD.MOV R4, RZ, RZ, -R4 ;  /* 0x000000ffff047224 */ /* 0x000fe200078e0a04 */
[----:B------:R-:W-:Y:S01]  /*28f0*/  ISETP.GE.AND P1, PT, R8, RZ, PT ;  /* 0x000000ff0800720c */ /* 0x000fe20003f26270 */
[----:B------:R-:W-:Y:S01]  /*2900*/  @!P3 IMAD.IADD R11, R11, 0x1, -R6 ;  /* 0x000000010b0bb824 */ /* 0x000fe200078e0a06 */
[----:B------:R-:W-:Y:S01]  /*2910*/  IABS R8, R5 ;  /* 0x0000000500087213 */ /* 0x000fe20000000000 */
[C---:B------:R-:W-:Y:S01]  /*2920*/  IMAD R15, R6.reuse, R4, R15 ;  /* 0x00000004060f7224 */ /* 0x040fe200078e020f */
[----:B------:R-:W-:Y:S01]  /*2930*/  ISETP.GT.U32.AND P3, PT, R6, R2, PT ;  /* 0x000000020600720c */ /* 0x000fe20003f64070 */
[----:B------:R-:W-:Y:S01]  /*2940*/  IMAD.HI.U32 R20, R23, R21, RZ ;  /* 0x0000001517147227 */ /* 0x000fe200078e00ff */
[----:B------:R-:W-:-:S02]  /*2950*/  IABS R12, R13 ;  /* 0x0000000d000c7213 */ /* 0x000fc40000000000 */
[----:B------:R-:W-:Y:S01]  /*2960*/  IADD3 R4, R7, 0x54, RZ ;  /* 0x0000005407047810 */ /* 0x000fe20007ffe0ff */
[----:B------:R-:W-:-:S03]  /*2970*/  IMAD.HI.U32 R10, R23, R8, RZ ;  /* 0x00000008170a7227 */ /* 0x000fc600078e00ff */
[----:B------:R-:W-:Y:S01]  /*2980*/  IABS R9, R4 ;  /* 0x0000000400097213 */ /* 0x000fe20000000000 */
[----:B------:R-:W-:Y:S01]  /*2990*/  @!P6 IMAD.IADD R16, R16, 0x1, -R6 ;  /* 0x000000011010e824 */ /* 0x000fe200078e0a06 */
[C---:B------:R-:W-:Y:S01]  /*29a0*/  ISETP.GT.U32.AND P6, PT, R6.reuse, R15, PT ;  /* 0x0000000f0600720c */ /* 0x040fe20003fc4070 */
[----:B------:R-:W-:Y:S02]  /*29b0*/  IMAD.MOV R10, RZ, RZ, -R10 ;  /* 0x000000ffff0a7224 */ /* 0x000fe400078e0a0a */
[----:B------:R-:W-:Y:S02]  /*29c0*/  IMAD.MOV R20, RZ, RZ, -R20 ;  /* 0x000000ffff147224 */ /* 0x000fe400078e0a14 */
[----:B------:R-:W-:Y:S02]  /*29d0*/  IMAD R8, R6, R10, R8 ;  /* 0x0000000a06087224 */ /* 0x000fe400078e0208 */
[--C-:B------:R-:W-:Y:S02]  /*29e0*/  @!P3 IMAD.IADD R2, R2, 0x1, -R6.reuse ;  /* 0x000000010202b824 */ /* 0x100fe400078e0a06 */
[C---:B------:R-:W-:Y:S01]  /*29f0*/  IMAD R20, R6.reuse, R20, R21 ;  /* 0x0000001406147224 */ /* 0x040fe200078e0215 */
[C---:B------:R-:W-:Y:S01]  /*2a00*/  ISETP.GT.U32.AND P3, PT, R6.reuse, R8, PT ;  /* 0x000000080600720c */ /* 0x040fe20003f64070 */
[----:B-1----:R-:W-:Y:S01]  /*2a10*/  IMAD.MOV.U32 R0, RZ, RZ, R3 ;  /* 0x000000ffff007224 */ /* 0x002fe200078e0003 */
[----:B------:R-:W-:Y:S01]  /*2a20*/  IADD3 R3, R7, 0x51, RZ ;  /* 0x0000005107037810 */ /* 0x000fe20007ffe0ff */
[----:B------:R-:W-:Y:S01]  /*2a30*/  @!P6 IMAD.IADD R15, R15, 0x1, -R6 ;  /* 0x000000010f0fe824 */ /* 0x000fe200078e0a06 */
[C---:B------:R-:W-:Y:S01]  /*2a40*/  ISETP.GT.U32.AND P6, PT, R6.reuse, R20, PT ;  /* 0x000000140600720c */ /* 0x040fe20003fc4070 */
[----:B------:R-:W-:Y:S01]  /*2a50*/  @!P0 IMAD.MOV R0, RZ, RZ, -R0 ;  /* 0x000000ffff008224 */ /* 0x000fe200078e0a00 */
[----:B------:R-:W-:Y:S01]  /*2a60*/  ISETP.GT.U32.AND P0, PT, R6, R2, PT ;  /* 0x000000020600720c */ /* 0x000fe20003f04070 */
[----:B------:R-:W-:-:S03]  /*2a70*/  IMAD.HI.U32 R10, R23, R12, RZ ;  /* 0x0000000c170a7227 */ /* 0x000fc600078e00ff */
[----:B------:R0:W-:Y:S01]  /*2a80*/  STL [R1+0x12c], R0 ;  /* 0x00012c0001007387 */ /* 0x0001e20000100800 */
[----:B------:R-:W-:Y:S02]  /*2a90*/  IMAD.MOV R10, RZ, RZ, -R10 ;  /* 0x000000ffff0a7224 */ /* 0x000fe400078e0a0a */
[----:B------:R-:W-:Y:S01]  /*2aa0*/  @!P3 IMAD.IADD R8, R8, 0x1, -R6 ;  /* 0x000000010808b824 */ /* 0x000fe200078e0a06 */
[----:B------:R-:W-:Y:S01]  /*2ab0*/  ISETP.GT.U32.AND P3, PT, R6, R15, PT ;  /* 0x0000000f0600720c */ /* 0x000fe20003f64070 */
[----:B------:R-:W-:-:S04]  /*2ac0*/  IMAD.HI.U32 R17, R23, R9, RZ ;  /* 0x0000000917117227 */ /* 0x000fc800078e00ff */
[----:B------:R-:W-:Y:S01]  /*2ad0*/  @!P6 IMAD.IADD R20, R20, 0x1, -R6 ;  /* 0x000000011414e824 */ /* 0x000fe200078e0a06 */
[C---:B------:R-:W-:Y:S01]  /*2ae0*/  ISETP.GT.U32.AND P6, PT, R6.reuse, R8, PT ;  /* 0x000000080600720c */ /* 0x040fe20003fc4070 */
[----:B0-----:R-:W-:Y:S01]  /*2af0*/  IMAD.MOV.U32 R0, RZ, RZ, R11 ;  /* 0x000000ffff007224 */ /* 0x001fe200078e000b */
[----:B------:R-:W-:Y:S01]  /*2b00*/  IABS R11, R3 ;  /* 0x00000003000b7213 */ /* 0x000fe20000000000 */
[C---:B------:R-:W-:Y:S02]  /*2b10*/  IMAD R10, R6.reuse, R10, R12 ;  /* 0x0000000a060a7224 */ /* 0x040fe400078e020c */
[----:B------:R-:W-:Y:S01]  /*2b20*/  @!P5 IMAD.MOV R0, RZ, RZ, -R0 ;  /* 0x000000ffff00d224 */ /* 0x000fe200078e0a00 */
[----:B------:R-:W-:Y:S01]  /*2b30*/  ISETP.GT.U32.AND P5, PT, R6, R20, PT ;  /* 0x000000140600720c */ /* 0x000fe20003fa4070 */
[----:B------:R-:W-:Y:S02]  /*2b40*/  IMAD.MOV R17, RZ, RZ, -R17 ;  /* 0x000000ffff117224 */ /* 0x000fe400078e0a11 */
[--C-:B------:R-:W-:Y:S01]  /*2b50*/  @!P0 IMAD.IADD R2, R2, 0x1, -R6.reuse ;  /* 0x0000000102028824 */ /* 0x100fe200078e0a06 */
[----:B------:R0:W-:Y:S01]  /*2b60*/  STL [R1+0x128], R0 ;  /* 0x0001280001007387 */ /* 0x0001e20000100800 */
[----:B------:R-:W-:Y:S01]  /*2b70*/  IMAD R9, R6, R17, R9 ;  /* 0x0000001106097224 */ /* 0x000fe200078e0209 */
[----:B------:R-:W-:Y:S01]  /*2b80*/  IADD3 R17, R7, 0x52, RZ ;  /* 0x0000005207117810 */ /* 0x000fe20007ffe0ff */
[--C-:B------:R-:W-:Y:S01]  /*2b90*/  @!P6 IMAD.IADD R8, R8, 0x1, -R6.reuse ;  /* 0x000000010808e824 */ /* 0x100fe200078e0a06 */
[C---:B------:R-:W-:Y:S01]  /*2ba0*/  ISETP.GT.U32.AND P6, PT, R6.reuse, R10, PT ;  /* 0x0000000a0600720c */ /* 0x040fe20003fc4070 */
[----:B------:R-:W-:Y:S01]  /*2bb0*/  @!P3 IMAD.IADD R15, R15, 0x1, -R6 ;  /* 0x000000010f0fb824 */ /* 0x000fe200078e0a06 */
[----:B------:R-:W-:Y:S01]  /*2bc0*/  ISETP.GT.U32.AND P0, PT, R6, R9, PT ;  /* 0x000000090600720c */ /* 0x000fe20003f04070 */
[----:B------:R-:W-:Y:S01]  /*2bd0*/  IMAD.MOV.U32 R21, RZ, RZ, R2 ;  /* 0x000000ffff157224 */ /* 0x000fe200078e0002 */
[----:B------:R-:W-:Y:S01]  /*2be0*/  IABS R12, R17 ;  /* 0x00000011000c7213 */ /* 0x000fe20000000000 */
[----:B------:R-:W-:Y:S01]  /*2bf0*/  @!P5 IMAD.IADD R20, R20, 0x1, -R6 ;  /* 0x000000011414d824 */ /* 0x000fe200078e0a06 */
[----:B------:R-:W-:Y:S01]  /*2c00*/  ISETP.GE.AND P3, PT, R5, RZ, PT ;  /* 0x000000ff0500720c */ /* 0x000fe20003f66270 */
[----:B0-----:R-:W-:Y:S01]  /*2c10*/  IMAD.MOV.U32 R0, RZ, RZ, R16 ;  /* 0x000000ffff007224 */ /* 0x001fe200078e0010 */
[----:B------:R-:W-:Y:S01]  /*2c20*/  ISETP.GE.AND P5, PT, R14, RZ, PT ;  /* 0x000000ff0e00720c */ /* 0x000fe20003fa6270 */
[----:B------:R-:W-:Y:S01]  /*2c30*/  IMAD.HI.U32 R16, R23, R12, RZ ;  /* 0x0000000c17107227 */ /* 0x000fe200078e00ff */
[----:B------:R-:W-:-:S03]  /*2c40*/  IADD3 R2, R7, 0x50, RZ ;  /* 0x0000005007027810 */ /* 0x000fc60007ffe0ff */
[----:B------:R-:W-:Y:S01]  /*2c50*/  @!P2 IMAD.MOV R0, RZ, RZ, -R0 ;  /* 0x000000ffff00a224 */ /* 0x000fe200078e0a00 */
[----:B------:R-:W-:Y:S01]  /*2c60*/  ISETP.GT.U32.AND P2, PT, R6, R19, PT ;  /* 0x000000130600720c */ /* 0x000fe20003f44070 */
[----:B------:R-:W-:Y:S02]  /*2c70*/  @!P6 IMAD.IADD R10, R10, 0x1, -R6 ;  /* 0x000000010a0ae824 */ /* 0x000fe400078e0a06 */
[----:B------:R-:W-:Y:S01]  /*2c80*/  @!P4 IMAD.MOV R21, RZ, RZ, -R21 ;  /* 0x000000ffff15c224 */ /* 0x000fe200078e0a15 */
[----:B------:R0:W-:Y:S01]  /*2c90*/  STL [R1+0x124], R0 ;  /* 0x0001240001007387 */ /* 0x0001e20000100800 */
[----:B------:R-:W-:Y:S01]  /*2ca0*/  IMAD.HI.U32 R5, R23, R11, RZ ;  /* 0x0000000b17057227 */ /* 0x000fe200078e00ff */
[----:B------:R-:W-:Y:S02]  /*2cb0*/  ISETP.GT.U32.AND P6, PT, R6, R10, PT ;  /* 0x0000000a0600720c */ /* 0x000fe40003fc4070 */
[----:B------:R-:W-:Y:S01]  /*2cc0*/  STL [R1+0x114], R21 ;  /* 0x0001141501007387 */ /* 0x000fe20000100800 */
[----:B------:R-:W-:-:S02]  /*2cd0*/  IMAD.MOV R16, RZ, RZ, -R16 ;  /* 0x000000ffff107224 */ /* 0x000fc400078e0a10 */
[--C-:B------:R-:W-:Y:S01]  /*2ce0*/  @!P0 IMAD.IADD R9, R9, 0x1, -R6.reuse ;  /* 0x0000000109098824 */ /* 0x100fe200078e0a06 */
[----:B------:R-:W-:Y:S01]  /*2cf0*/  ISETP.GE.AND P0, PT, R4, RZ, PT ;  /* 0x000000ff0400720c */ /* 0x000fe20003f06270 */
[----:B------:R-:W-:Y:S01]  /*2d00*/  @!P2 IMAD.IADD R19, R19, 0x1, -R6 ;  /* 0x000000011313a824 */ /* 0x000fe200078e0a06 */
[----:B------:R-:W-:Y:S01]  /*2d10*/  ISETP.GE.AND P2, PT, R18, RZ, PT ;  /* 0x000000ff1200720c */ /* 0x000fe20003f46270 */
[----:B0-----:R-:W-:Y:S01]  /*2d20*/  IMAD.MOV.U32 R0, RZ, RZ, R15 ;  /* 0x000000ffff007224 */ /* 0x001fe200078e000f */
[----:B------:R-:W-:Y:S01]  /*2d30*/  IABS R15, R2 ;  /* 0x00000002000f7213 */ /* 0x000fe20000000000 */
[----:B------:R-:W-:Y:S01]  /*2d40*/  IMAD.MOV R14, RZ, RZ, -R5 ;  /* 0x000000ffff0e7224 */ /* 0x000fe200078e0a05 */
[C---:B------:R-:W-:Y:S01]  /*2d50*/  ISETP.GT.U32.AND P4, PT, R6.reuse, R19, PT ;  /* 0x000000130600720c */ /* 0x040fe20003f84070 */
[----:B------:R-:W-:Y:S01]  /*2d60*/  @!P1 IMAD.MOV R0, RZ, RZ, -R0 ;  /* 0x000000ffff009224 */ /* 0x000fe200078e0a00 */
[C---:B------:R-:W-:Y:S01]  /*2d70*/  ISETP.GT.U32.AND P1, PT, R6.reuse, R9, PT ;  /* 0x000000090600720c */ /* 0x040fe20003f24070 */
[C---:B------:R-:W-:Y:S01]  /*2d80*/  IMAD R5, R6.reuse, R16, R12 ;  /* 0x0000001006057224 */ /* 0x040fe200078e020c */
[----:B------:R-:W-:Y:S01]  /*2d90*/  IADD3 R16, R7, 0x4e, RZ ;  /* 0x0000004e07107810 */ /* 0x000fe20007ffe0ff */
[C---:B------:R-:W-:Y:S01]  /*2da0*/  IMAD R4, R6.reuse, R14, R11 ;  /* 0x0000000e06047224 */ /* 0x040fe200078e020b */
[----:B------:R0:W-:Y:S01]  /*2db0*/  STL [R1+0x110], R0 ;  /* 0x0001100001007387 */ /* 0x0001e20000100800 */
[----:B------:R-:W-:Y:S01]  /*2dc0*/  @!P3 IMAD.MOV R8, RZ, RZ, -R8 ;  /* 0x000000ffff08b224 */ /* 0x000fe200078e0a08 */
[----:B------:R-:W-:Y:S01]  /*2dd0*/  ISETP.GT.U32.AND P3, PT, R6, R5, PT ;  /* 0x000000050600720c */ /* 0x000fe20003f64070 */
[----:B------:R-:W-:Y:S01]  /*2de0*/  @!P6 IMAD.IADD R10, R10, 0x1, -R6 ;  /* 0x000000010a0ae824 */ /* 0x000fe200078e0a06 */
[----:B------:R-:W-:Y:S01]  /*2df0*/  ISETP.GE.AND P6, PT, R3, RZ, PT ;  /* 0x000000ff0300720c */ /* 0x000fe20003fc6270 */
[----:B------:R-:W-:Y:S01]  /*2e00*/  IMAD.HI.U32 R3, R23, R15, RZ ;  /* 0x0000000f17037227 */ /* 0x000fe200078e00ff */
[----:B------:R1:W-:Y:S01]  /*2e10*/  STL [R1+0x10c], R8 ;  /* 0x00010c0801007387 */ /* 0x0003e20000100800 */
[----:B------:R-:W-:-:S02]  /*2e20*/  IADD3 R11, R7, 0x4f, RZ ;  /* 0x0000004f070b7810 */ /* 0x000fc40007ffe0ff */
[----:B------:R-:W-:Y:S01]  /*2e30*/  @!P4 IMAD.IADD R19, R19, 0x1, -R6 ;  /* 0x000000011313c824 */ /* 0x000fe200078e0a06 */
[----:B------:R-:W-:Y:S01]  /*2e40*/  ISETP.GT.U32.AND P4, PT, R6, R4, PT ;  /* 0x000000040600720c */ /* 0x000fe20003f84070 */
[----:B0-----:R-:W-:Y:S01]  /*2e50*/  IMAD.MOV.U32 R0, RZ, RZ, R20 ;  /* 0x000000ffff007224 */ /* 0x001fe200078e0014 */
[----:B------:R-:W-:Y:S01]  /*2e60*/  IABS R18, R11 ;  /* 0x0000000b00127213 */ /* 0x000fe20000000000 */
[----:B------:R-:W-:Y:S01]  /*2e70*/  @!P1 IMAD.IADD R9, R9, 0x1, -R6 ;  /* 0x0000000109099824 */ /* 0x000fe200078e0a06 */
[----:B------:R-:W-:Y:S01]  /*2e80*/  ISETP.GE.AND P1, PT, R17, RZ, PT ;  /* 0x000000ff1100720c */ /* 0x000fe20003f26270 */
[----:B------:R-:W-:Y:S01]  /*2e90*/  @!P5 IMAD.MOV R0, RZ, RZ, -R0 ;  /* 0x000000ffff00d224 */ /* 0x000fe200078e0a00 */
[----:B------:R-:W-:Y:S01]  /*2ea0*/  ISETP.GE.AND P5, PT, R13, RZ, PT ;  /* 0x000000ff0d00720c */ /* 0x000fe20003fa6270 */
[----:B------:R-:W-:Y:S01]  /*2eb0*/  IMAD.MOV R3, RZ, RZ, -R3 ;  /* 0x000000ffff037224 */ /* 0x000fe200078e0a03 */
[----:B------:R-:W-:Y:S01]  /*2ec0*/  IADD3 R12, R7, 0x49, RZ ;  /* 0x00000049070c7810 */ /* 0x000fe20007ffe0ff */
[----:B------:R-:W-:Y:S01]  /*2ed0*/  @!P3 IMAD.IADD R5, R5, 0x1, -R6 ;  /* 0x000000010505b824 */ /* 0x000fe200078e0a06 */
[----:B------:R0:W-:Y:S01]  /*2ee0*/  STL [R1+0x108], R0 ;  /* 0x0001080001007387 */ /* 0x0001e20000100800 */
[----:B-1----:R-:W-:Y:S01]  /*2ef0*/  IMAD.MOV.U32 R8, RZ, RZ, R9 ;  /* 0x000000ffff087224 */ /* 0x002fe200078e0009 */
[----:B------:R-:W-:Y:S01]  /*2f00*/  ISETP.GE.AND P3, PT, R2, RZ, PT ;  /* 0x000000ff0200720c */ /* 0x000fe20003f66270 */
[----:B------:R-:W-:Y:S01]  /*2f10*/  IMAD R15, R6, R3, R15 ;  /* 0x00000003060f7224 */ /* 0x000fe200078e020f */
[----:B------:R-:W-:Y:S01]  /*2f20*/  IADD3 R3, R7, 0x4d, RZ ;  /* 0x0000004d07037810 */ /* 0x000fe20007ffe0ff */
[----:B------:R-:W-:Y:S01]  /*2f30*/  IMAD.MOV.U32 R9, RZ, RZ, R10 ;  /* 0x000000ffff097224 */ /* 0x000fe200078e000a */
[----:B------:R-:W-:Y:S01]  /*2f40*/  IABS R14, R12 ;  /* 0x0000000c000e7213 */ /* 0x000fe20000000000 */
[----:B------:R-:W-:Y:S01]  /*2f50*/  @!P4 IMAD.IADD R4, R4, 0x1, -R6 ;  /* 0x000000010404c824 */ /* 0x000fe200078e0a06 */
[----:B------:R-:W-:Y:S01]  /*2f60*/  ISETP.GE.AND P4, PT, R11, RZ, PT ;  /* 0x000000ff0b00720c */ /* 0x000fe20003f86270 */
[----:B------:R-:W-:Y:S01]  /*2f70*/  @!P5 IMAD.MOV R9, RZ, RZ, -R9 ;  /* 0x000000ffff09d224 */ /* 0x000fe200078e0a09 */
[C---:B------:R-:W-:Y:S01]  /*2f80*/  ISETP.GT.U32.AND P5, PT, R6.reuse, R15, PT ;  /* 0x0000000f0600720c */ /* 0x040fe20003fa4070 */
[----:B0-----:R-:W-:Y:S01]  /*2f90*/  IMAD.MOV.U32 R0, RZ, RZ, R19 ;  /* 0x000000ffff007224 */ /* 0x001fe200078e0013 */
[----:B------:R-:W-:Y:S01]  /*2fa0*/  IABS R11, R3 ;  /* 0x00000003000b7213 */ /* 0x000fe20000000000 */
[----:B------:R-:W-:Y:S01]  /*2fb0*/  @!P0 IMAD.MOV R8, RZ, RZ, -R8 ;  /* 0x000000ffff088224 */ /* 0x000fe200078e0a08 */
[C---:B------:R-:W-:Y:S01]  /*2fc0*/  ISETP.GT.U32.AND P0, PT, R6.reuse, R4, PT ;  /* 0x000000040600720c */ /* 0x040fe20003f04070 */
[----:B------:R-:W-:Y:S01]  /*2fd0*/  @!P2 IMAD.MOV R0, RZ, RZ, -R0 ;  /* 0x000000ffff00a224 */ /* 0x000fe200078e0a00 */
[----:B------:R-:W-:Y:S01]  /*2fe0*/  ISETP.GT.U32.AND P2, PT, R6, R5, PT ;  /* 0x000000050600720c */ /* 0x000fe20003f44070 */
[----:B------:R-:W-:-:S03]  /*2ff0*/  IMAD.HI.U32 R2, R23, R18, RZ ;  /* 0x0000001217027227 */ /* 0x000fc600078e00ff */
[----:B------:R0:W-:Y:S01]  /*3000*/  STL [R1+0x9c], R0 ;  /* 0x00009c0001007387 */ /* 0x0001e20000100800 */
[----:B------:R-:W-:Y:S02]  /*3010*/  IMAD.MOV R2, RZ, RZ, -R2 ;  /* 0x000000ffff027224 */ /* 0x000fe400078e0a02 */
[----:B------:R-:W-:Y:S01]  /*3020*/  @!P5 IMAD.IADD R15, R15, 0x1, -R6 ;  /* 0x000000010f0fd824 */ /* 0x000fe200078e0a06 */
[----:B------:R-:W-:Y:S01]  /*3030*/  STL [R1+0xa9c], R8 ;  /* 0x000a9c0801007387 */ /* 0x000fe20000100800 */
[----:B------:R-:W-:Y:S01]  /*3040*/  IMAD R18, R6, R2, R18 ;  /* 0x0000000206127224 */ /* 0x000fe200078e0212 */
[----:B------:R-:W-:Y:S01]  /*3050*/  IADD3 R2, R7, 0x4c, RZ ;  /* 0x0000004c07027810 */ /* 0x000fe20007ffe0ff */
[--C-:B------:R-:W-:Y:S01]  /*3060*/  @!P0 IMAD.IADD R4, R4, 0x1, -R6.reuse ;  /* 0x0000000104048824 */ /* 0x100fe200078e0a06 */
[----:B------:R-:W-:Y:S01]  /*3070*/  ISETP.GT.U32.AND P5, PT, R6, R15, PT ;  /* 0x0000000f0600720c */ /* 0x000fe20003fa4070 */
[----:B------:R-:W-:Y:S01]  /*3080*/  @!P2 IMAD.IADD R5, R5, 0x1, -R6 ;  /* 0x000000010505a824 */ /* 0x000fe200078e0a06 */
[----:B------:R-:W-:Y:S01]  /*3090*/  ISETP.GE.AND P2, PT, R16, RZ, PT ;  /* 0x000000ff1000720c */ /* 0x000fe20003f46270 */
[----:B------:R1:W-:Y:S01]  /*30a0*/  STL [R1+0xaa0], R9 ;  /* 0x000aa00901007387 */ /* 0x0003e20000100800 */
[----:B------:R-:W-:Y:S01]  /*30b0*/  IABS R16, R16 ;  /* 0x0000001000107213 */ /* 0x000fe20000000000 */
[----:B0-----:R-:W-:Y:S01]  /*30c0*/  IMAD.MOV.U32 R0, RZ, RZ, R5 ;  /* 0x000000ffff007224 */ /* 0x001fe200078e0005 */
[----:B------:R-:W-:Y:S01]  /*30d0*/  ISETP.GT.U32.AND P0, PT, R6, R18, PT ;  /* 0x000000120600720c */ /* 0x000fe20003f04070 */
[----:B------:R-:W-:Y:S01]  /*30e0*/  IMAD.HI.U32 R5, R23, R11, RZ ;  /* 0x0000000b17057227 */ /* 0x000fe200078e00ff */
[----:B------:R-:W-:-:S03]  /*30f0*/  IABS R13, R2 ;  /* 0x00000002000d7213 */ /* 0x000fc60000000000 */
[----:B------:R-:W-:Y:S01]  /*3100*/  IMAD.HI.U32 R10, R23, R16, RZ ;  /* 0x00000010170a7227 */ /* 0x000fe200078e00ff */
[----:B-1----:R-:W-:-:S03]  /*3110*/  IADD3 R9, R7, 0x2, RZ ;  /* 0x0000000207097810 */ /* 0x002fc60007ffe0ff */
[----:B------:R-:W-:Y:S02]  /*3120*/  IMAD.MOV R10, RZ, RZ, -R10 ;  /* 0x000000ffff0a7224 */ /* 0x000fe400078e0a0a */
[----:B------:R-:W-:Y:S01]  /*3130*/  @!P1 IMAD.MOV R0, RZ, RZ, -R0 ;  /* 0x000000ffff009224 */ /* 0x000fe200078e0a00 */
[----:B------:R-:W-:Y:S01]  /*3140*/  ISETP.GE.AND P1, PT, R3, RZ, PT ;  /* 0x000000ff0300720c */ /* 0x000fe20003f26270 */
[----:B------:R-:W-:Y:S01]  /*3150*/  IMAD R16, R6, R10, R16 ;  /* 0x0000000a06107224 */ /* 0x000fe200078e0210 */
[----:B------:R-:W-:Y:S01]  /*3160*/  IADD3 R10, R7, 0x4a, RZ ;  /* 0x0000004a070a7810 */ /* 0x000fe20007ffe0ff */
[--C-:B------:R-:W-:Y:S01]  /*3170*/  @!P0 IMAD.IADD R18, R18, 0x1, -R6.reuse ;  /* 0x0000000112128824 */ /* 0x100fe200078e0a06 */
[----:B------:R0:W-:Y:S01]  /*3180*/  STL [R1+0xb8], R0 ;  /* 0x0000b80001007387 */ /* 0x0001e20000100800 */
[----:B------:R-:W-:Y:S01]  /*3190*/  @!P5 IMAD.IADD R15, R15, 0x1, -R6 ;  /* 0x000000010f0fd824 */ /* 0x000fe200078e0a06 */
[C---:B------:R-:W-:Y:S01]  /*31a0*/  ISETP.GT.U32.AND P5, PT, R6.reuse, R16, PT ;  /* 0x000000100600720c */ /* 0x040fe20003fa4070 */
[----:B------:R-:W-:Y:S01]  /*31b0*/  IMAD.HI.U32 R3, R23, R13, RZ ;  /* 0x0000000d17037227 */ /* 0x000fe200078e00ff */
[----:B------:R-:W-:-:S02]  /*31c0*/  ISETP.GT.U32.AND P0, PT, R6, R18, PT ;  /* 0x000000120600720c */ /* 0x000fc40003f04070 */
[----:B------:R-:W-:Y:S01]  /*31d0*/  IABS R17, R10 ;  /* 0x0000000a00117213 */ /* 0x000fe20000000000 */
[----:B------:R-:W-:Y:S02]  /*31e0*/  IMAD.MOV R3, RZ, RZ, -R3 ;  /* 0x000000ffff037224 */ /* 0x000fe400078e0a03 */
[----:B------:R-:W-:Y:S02]  /*31f0*/  IMAD.MOV R5, RZ, RZ, -R5 ;  /* 0x000000ffff057224 */ /* 0x000fe400078e0a05 */
[----:B0-----:R-:W-:Y:S02]  /*3200*/  IMAD.MOV.U32 R0, RZ, RZ, R4 ;  /* 0x000000ffff007224 */ /* 0x001fe400078e0004 */
[----:B------:R-:W-:Y:S01]  /*3210*/  IMAD R13, R6, R3, R13 ;  /* 0x00000003060d7224 */ /* 0x000fe200078e020d */
[C---:B------:R-:W-:Y:S01]  /*3220*/  IADD3 R3, R7.reuse, 0x48, RZ ;  /* 0x0000004807037810 */ /* 0x040fe20007ffe0ff */
[----:B------:R-:W-:Y:S01]  /*3230*/  @!P6 IMAD.MOV R0, RZ, RZ, -R0 ;  /* 0x000000ffff00e224 */ /* 0x000fe200078e0a00 */
[----:B------:R-:W-:Y:S01]  /*3240*/  ISETP.GE.AND P6, PT, R2, RZ, PT ;  /* 0x000000ff0200720c */ /* 0x000fe20003fc6270 */
[----:B------:R-:W-:Y:S01]  /*3250*/  IMAD R11, R6, R5, R11 ;  /* 0x00000005060b7224 */ /* 0x000fe200078e020b */
[----:B------:R-:W-:Y:S01]  /*3260*/  IADD3 R2, R7, 0x4b, RZ ;  /* 0x0000004b07027810 */ /* 0x000fe20007ffe0ff */
[--C-:B------:R-:W-:Y:S01]  /*3270*/  @!P5 IMAD.IADD R16, R16, 0x1, -R6.reuse ;  /* 0x000000011010d824 */ /* 0x100fe200078e0a06 */
[----:B------:R0:W-:Y:S01]  /*3280*/  STL [R1+0x100], R0 ;  /* 0x0001000001007387 */ /* 0x0001e20000100800 */
[----:B------:R-:W-:Y:S01]  /*3290*/  ISETP.GT.U32.AND P5, PT, R6, R13, PT ;  /* 0x0000000d0600720c */ /* 0x000fe20003fa4070 */
[----:B------:R-:W-:Y:S01]  /*32a0*/  @!P0 IMAD.IADD R18, R18, 0x1, -R6 ;  /* 0x0000000112128824 */ /* 0x000fe200078e0a06 */
[----:B------:R-:W-:-:S02]  /*32b0*/  IABS R4, R2 ;  /* 0x0000000200047213 */ /* 0x000fc40000000000 */
[----:B------:R-:W-:Y:S02]  /*32c0*/  ISETP.GT.U32.AND P0, PT, R6, R11, PT ;  /* 0x0000000b0600720c */ /* 0x000fe40003f04070 */
[----:B------:R-:W-:Y:S01]  /*32d0*/  IABS R5, R3 ;  /* 0x0000000300057213 */ /* 0x000fe20000000000 */
[----:B0-----:R-:W-:Y:S02]  /*32e0*/  IMAD.MOV.U32 R0, RZ, RZ, R15 ;  /* 0x000000ffff007224 */ /* 0x001fe400078e000f */
[----:B------:R-:W-:-:S04]  /*32f0*/  IMAD.HI.U32 R15, R23, R4, RZ ;  /* 0x00000004170f7227 */ /* 0x000fc800078e00ff */
[----:B------:R-:W-:Y:S01]  /*3300*/  @!P3 IMAD.MOV R0, RZ, RZ, -R0 ;  /* 0x000000ffff00b224 */ /* 0x000fe200078e0a00 */
[----:B------:R-:W-:Y:S01]  /*3310*/  ISETP.GT.U32.AND P3, PT, R6, R16, PT ;  /* 0x000000100600720c */ /* 0x000fe20003f64070 */
[----:B------:R-:W-:Y:S02]  /*3320*/  IMAD.MOV R15, RZ, RZ, -R15 ;  /* 0x000000ffff0f7224 */ /* 0x000fe400078e0a0f */
[--C-:B------:R-:W-:Y:S01]  /*3330*/  @!P5 IMAD.IADD R13, R13, 0x1, -R6.reuse ;  /* 0x000000010d0dd824 */ /* 0x100fe200078e0a06 */
[----:B------:R0:W-:Y:S01]  /*3340*/  STL [R1+0xfc], R0 ;  /* 0x0000fc0001007387 */ /* 0x0001e20000100800 */
[----:B------:R-:W-:-:S03]  /*3350*/  @!P0 IMAD.IADD R11, R11, 0x1, -R6 ;  /* 0x000000010b0b8824 */ /* 0x000fc600078e0a06 */
[C---:B------:R-:W-:Y:S02]  /*3360*/  ISETP.GT.U32.AND P5, PT, R6.reuse, R13, PT ;  /* 0x0000000d0600720c */ /* 0x040fe40003fa4070 */
[----:B------:R-:W-:-:S03]  /*3370*/  ISETP.GT.U32.AND P0, PT, R6, R11, PT ;  /* 0x0000000b0600720c */ /* 0x000fc60003f04070 */
[----:B------:R-:W-:Y:S02]  /*3380*/  @!P3 IMAD.IADD R16, R16, 0x1, -R6 ;  /* 0x000000011010b824 */ /* 0x000fe400078e0a06 */
[----:B0-----:R-:W-:Y:S02]  /*3390*/  IMAD.MOV.U32 R0, RZ, RZ, R18 ;  /* 0x000000ffff007224 */ /* 0x001fe400078e0012 */
[----:B------:R-:W-:-:S04]  /*33a0*/  IMAD.HI.U32 R18, R23, R17, RZ ;  /* 0x0000001117127227 */ /* 0x000fc800078e00ff */
[----:B------:R-:W-:Y:S01]  /*33b0*/  @!P4 IMAD.MOV R0, RZ, RZ, -R0 ;  /* 0x000000ffff00c224 */ /* 0x000fe200078e0a00 */
[----:B------:R-:W-:Y:S01]  /*33c0*/  ISETP.GE.AND P4, PT, R2, RZ, PT ;  /* 0x000000ff0200720c */ /* 0x000fe20003f86270 */
[C---:B------:R-:W-:Y:S02]  /*33d0*/  IMAD R2, R6.reuse, R15, R4 ;  /* 0x0000000f06027224 */ /* 0x040fe400078e0204 */
[C---:B------:R-:W-:Y:S01]  /*33e0*/  IMAD.HI.U32 R15, R23.reuse, R5, RZ ;  /* 0x00000005170f7227 */ /* 0x040fe200078e00ff */
[----:B------:R0:W-:Y:S02]  /*33f0*/  STL [R1+0xf8], R0 ;  /* 0x0000f80001007387 */ /* 0x0001e40000100800 */
[----:B------:R-:W-:Y:S01]  /*3400*/  ISETP.GT.U32.AND P3, PT, R6, R2, PT ;  /* 0x000000020600720c */ /* 0x000fe20003f64070 */
[----:B------:R-:W-:-:S04]  /*3410*/  IMAD.HI.U32 R4, R23, R14, RZ ;  /* 0x0000000e17047227 */ /* 0x000fc800078e00ff */
[----:B------:R-:W-:Y:S02]  /*3420*/  IMAD.MOV R15, RZ, RZ, -R15 ;  /* 0x000000ffff0f7224 */ /* 0x000fe400078e0a0f */
[----:B------:R-:W-:Y:S02]  /*3430*/  @!P5 IMAD.IADD R13, R13, 0x1, -R6 ;  /* 0x000000010d0dd824 */ /* 0x000fe400078e0a06 */
[----:B0-----:R-:W-:Y:S02]  /*3440*/  IMAD.MOV.U32 R0, RZ, RZ, R16 ;  /* 0x000000ffff007224 */ /* 0x001fe400078e0010 */
[----:B------:R-:W-:Y:S02]  /*3450*/  IMAD.MOV R18, RZ, RZ, -R18 ;  /* 0x000000ffff127224 */ /* 0x000fe400078e0a12 */
[----:B------:R-:W-:Y:S02]  /*3460*/  @!P2 IMAD.MOV R0, RZ, RZ, -R0 ;  /* 0x000000ffff00a224 */ /* 0x000fe400078e0a00 */
[----:B------:R-:W-:-:S02]  /*3470*/  @!P3 IMAD.IADD R2, R2, 0x1, -R6 ;  /* 0x000000010202b824 */ /* 0x000fc400078e0a06 */
[----:B------:R-:W-:Y:S01]  /*3480*/  IMAD.MOV R4, RZ, RZ, -R4 ;  /* 0x000000ffff047224 */ /* 0x000fe200078e0a04 */
[----:B------:R0:W-:Y:S01]  /*3490*/  STL [R1+0xdc], R0 ;  /* 0x0000dc0001007387 */ /* 0x0001e20000100800 */
[----:B------:R-:W-:Y:S01]  /*34a0*/  @!P0 IMAD.IADD R11, R11, 0x1, -R6 ;  /* 0x000000010b0b8824 */ /* 0x000fe200078e0a06 */
[----:B------:R-:W-:Y:S01]  /*34b0*/  ISETP.GE.AND P0, PT, R10, RZ, PT ;  /* 0x000000ff0a00720c */ /* 0x000fe20003f06270 */
[C---:B------:R-:W-:Y:S01]  /*34c0*/  IMAD R5, R6.reuse, R15, R5 ;  /* 0x0000000f06057224 */ /* 0x040fe200078e0205 */
[C---:B------:R-:W-:Y:S01]  /*34d0*/  ISETP.GT.U32.AND P3, PT, R6.reuse, R2, PT ;  /* 0x000000020600720c */ /* 0x040fe20003f64070 */
[C---:B------:R-:W-:Y:S02]  /*34e0*/  IMAD R10, R6.reuse, R18, R17 ;  /* 0x00000012060a7224 */ /* 0x040fe400078e0211 */
[C---:B------:R-:W-:Y:S01]  /*34f0*/  IMAD R14, R6.reuse, R4, R14 ;  /* 0x00000004060e7224 */ /* 0x040fe200078e020e */
[C---:B------:R-:W-:Y:S01]  /*3500*/  IADD3 R4, R7.reuse, 0x47, RZ ;  /* 0x0000004707047810 */ /* 0x040fe20007ffe0ff */
[----:B------:R-:W-:Y:S01]  /*3510*/  IMAD.MOV.U32 R8, RZ, RZ, R11 ;  /* 0x000000ffff087224 */ /* 0x000fe200078e000b */
[C---:B------:R-:W-:Y:S01]  /*3520*/  ISETP.GT.U32.AND P2, PT, R6.reuse, R10, PT ;  /* 0x0000000a0600720c */ /* 0x040fe20003f44070 */
[----:B0-----:R-:W-:Y:S01]  /*3530*/  IMAD.MOV.U32 R0, RZ, RZ, R13 ;  /* 0x000000ffff007224 */ /* 0x001fe200078e000d */
[C---:B------:R-:W-:Y:S01]  /*3540*/  ISETP.GT.U32.AND P5, PT, R6.reuse, R14, PT ;  /* 0x0000000e0600720c */ /* 0x040fe20003fa4070 */
[----:B------:R-:W-:Y:S01]  /*3550*/  @!P1 IMAD.MOV R8, RZ, RZ, -R8 ;  /* 0x000000ffff089224 */ /* 0x000fe200078e0a08 */
[----:B------:R-:W-:Y:S01]  /*3560*/  IABS R15, R4 ;  /* 0x00000004000f7213 */ /* 0x000fe20000000000 */
[----:B------:R-:W-:Y:S01]  /*3570*/  @!P6 IMAD.MOV R0, RZ, RZ, -R0 ;  /* 0x000000ffff00e224 */ /* 0x000fe200078e0a00 */
[----:B------:R-:W-:Y:S01]  /*3580*/  ISETP.GT.U32.AND P6, PT, R6, R5, PT ;  /* 0x000000050600720c */ /* 0x000fe20003fc4070 */
[--C-:B------:R-:W-:Y:S01]  /*3590*/  @!P3 IMAD.IADD R2, R2, 0x1, -R6.reuse ;  /* 0x000000010202b824 */ /* 0x100fe200078e0a06 */
[----:B------:R-:W-:Y:S01]  /*35a0*/  ISETP.GE.AND P1, PT, R12, RZ, PT ;  /* 0x000000ff0c00720c */ /* 0x000fe20003f26270 */
[----:B------:R-:W-:Y:S01]  /*35b0*/  IMAD.MOV.U32 R11, RZ, RZ, R15 ;  /* 0x000000ffff0b7224 */ /* 0x000fe200078e000f */
[----:B------:R-:W-:Y:S01]  /*35c0*/  IADD3 R13, R7, 0x46, RZ ;  /* 0x00000046070d7810 */ /* 0x000fe20007ffe0ff */
[----:B------:R-:W-:Y:S01]  /*35d0*/  STL [R1+0xe8], R8 ;  /* 0x0000e80801007387 */ /* 0x000fe20000100800 */
[----:B------:R-:W-:Y:S01]  /*35e0*/  ISETP.GE.AND P3, PT, R3, RZ, PT ;  /* 0x000000ff0300720c */ /* 0x000fe20003f66270 */
[----:B------:R-:W-:Y:S01]  /*35f0*/  IMAD.HI.U32 R12, R23, R11, RZ ;  /* 0x0000000b170c7227 */ /* 0x000fe200078e00ff */
[----:B------:R-:W-:Y:S01]  /*3600*/  IABS R15, R13 ;  /* 0x0000000d000f7213 */ /* 0x000fe20000000000 */
[----:B------:R0:W-:Y:S01]  /*3610*/  STL [R1+0xec], R0 ;  /* 0x0000ec0001007387 */ /* 0x0001e20000100800 */
[----:B------:R-:W-:Y:S01]  /*3620*/  IADD3 R3, R7, 0x45, RZ ;  /* 0x0000004507037810 */ /* 0x000fe20007ffe0ff */
[--C-:B------:R-:W-:Y:S01]  /*3630*/  @!P2 IMAD.IADD R10, R10, 0x1, -R6.reuse ;  /* 0x000000010a0aa824 */ /* 0x100fe200078e0a06 */
[----:B------:R-:W-:Y:S01]  /*3640*/  ISETP.GE.AND P2, PT, R4, RZ, PT ;  /* 0x000000ff0400720c */ /* 0x000fe20003f46270 */
[--C-:B------:R-:W-:Y:S01]  /*3650*/  @!P6 IMAD.IADD R5, R5, 0x1, -R6.reuse ;  /* 0x000000010505e824 */ /* 0x100fe200078e0a06 */
[C---:B------:R-:W-:Y:S01]  /*3660*/  IADD3 R4, R7.reuse, 0x43, RZ ;  /* 0x0000004307047810 */ /* 0x040fe20007ffe0ff */
[----:B------:R-:W-:Y:S01]  /*3670*/  @!P5 IMAD.IADD R14, R14, 0x1, -R6 ;  /* 0x000000010e0ed824 */ /* 0x000fe200078e0a06 */
[C---:B------:R-:W-:Y:S01]  /*3680*/  ISETP.GT.U32.AND P5, PT, R6.reuse, R10, PT ;  /* 0x0000000a0600720c */ /* 0x040fe20003fa4070 */
[----:B------:R-:W-:Y:S01]  /*3690*/  IMAD.MOV R12, RZ, RZ, -R12 ;  /* 0x000000ffff0c7224 */ /* 0x000fe200078e0a0c */
[----:B------:R-:W-:Y:S01]  /*36a0*/  IABS R17, R4 ;  /* 0x0000000400117213 */ /* 0x000fe20000000000 */
[----:B0-----:R-:W-:Y:S01]  /*36b0*/  IMAD.MOV.U32 R0, RZ, RZ, R2 ;  /* 0x000000ffff007224 */ /* 0x001fe200078e0002 */
[C---:B------:R-:W-:Y:S01]  /*36c0*/  ISETP.GT.U32.AND P6, PT, R6.reuse, R14, PT ;  /* 0x0000000e0600720c */ /* 0x040fe20003fc4070 */
[C---:B------:R-:W-:Y:S01]  /*36d0*/  IMAD R11, R6.reuse, R12, R11 ;  /* 0x0000000c060b7224 */ /* 0x040fe200078e020b */
[----:B------:R-:W-:Y:S01]  /*36e0*/  IADD3 R2, R7, 0x44, RZ ;  /* 0x0000004407027810 */ /* 0x000fe20007ffe0ff */
[----:B------:R-:W-:Y:S01]  /*36f0*/  @!P4 IMAD.MOV R0, RZ, RZ, -R0 ;  /* 0x000000ffff00c224 */ /* 0x000fe200078e0a00 */
[----:B------:R-:W-:Y:S01]  /*3700*/  ISETP.GT.U32.AND P4, PT, R6, R5, PT ;  /* 0x000000050600720c */ /* 0x000fe20003f84070 */
[----:B------:R-:W-:Y:S01]  /*3710*/  IMAD.HI.U32 R12, R23, R15, RZ ;  /* 0x0000000f170c7227 */ /* 0x000fe200078e00ff */
[----:B------:R-:W-:-:S02]  /*3720*/  IABS R16, R3 ;  /* 0x0000000300107213 */ /* 0x000fc40000000000 */
[----:B------:R0:W-:Y:S01]  /*3730*/  STL [R1+0xf4], R0 ;  /* 0x0000f40001007387 */ /* 0x0001e20000100800 */
[----:B------:R-:W-:Y:S02]  /*3740*/  IMAD.MOV R12, RZ, RZ, -R12 ;  /* 0x000000ffff0c7224 */ /* 0x000fe400078e0a0c */
[--C-:B------:R-:W-:Y:S01]  /*3750*/  @!P5 IMAD.IADD R10, R10, 0x1, -R6.reuse ;  /* 0x000000010a0ad824 */ /* 0x100fe200078e0a06 */
[C---:B------:R-:W-:Y:S01]  /*3760*/  ISETP.GT.U32.AND P5, PT, R6.reuse, R11, PT ;  /* 0x0000000b0600720c */ /* 0x040fe20003fa4070 */
[----:B------:R-:W-:Y:S01]  /*3770*/  IMAD R15, R6, R12, R15 ;  /* 0x0000000c060f7224 */ /* 0x000fe200078e020f */
[----:B------:R-:W-:Y:S01]  /*3780*/  IABS R12, R2 ;  /* 0x00000002000c7213 */ /* 0x000fe20000000000 */
[--C-:B------:R-:W-:Y:S02]  /*3790*/  @!P6 IMAD.IADD R14, R14, 0x1, -R6.reuse ;  /* 0x000000010e0ee824 */ /* 0x100fe400078e0a06 */
[----:B------:R-:W-:Y:S01]  /*37a0*/  @!P4 IMAD.IADD R5, R5, 0x1, -R6 ;  /* 0x000000010505c824 */ /* 0x000fe200078e0a06 */
[----:B------:R-:W-:Y:S01]  /*37b0*/  ISETP.GE.AND P4, PT, R13, RZ, PT ;  /* 0x000000ff0d00720c */ /* 0x000fe20003f86270 */
[----:B------:R-:W-:Y:S01]  /*37c0*/  IMAD.MOV.U32 R13, RZ, RZ, R17 ;  /* 0x000000ffff0d7224 */ /* 0x000fe200078e0011 */
[----:B------:R-:W-:Y:S01]  /*37d0*/  ISETP.GT.U32.AND P6, PT, R6, R15, PT ;  /* 0x0000000f0600720c */ /* 0x000fe20003fc4070 */
[----:B------:R-:W-:-:S04]  /*37e0*/  IMAD.HI.U32 R17, R23, R16, RZ ;  /* 0x0000001017117227 */ /* 0x000fc800078e00ff */
[----:B0-----:R-:W-:Y:S02]  /*37f0*/  IMAD.MOV.U32 R0, RZ, RZ, R10 ;  /* 0x000000ffff007224 */ /* 0x001fe400078e000a */
[----:B------:R-:W-:-:S04]  /*3800*/  IMAD.HI.U32 R18, R23, R12, RZ ;  /* 0x0000000c17127227 */ /* 0x000fc800078e00ff */
[----:B------:R-:W-:Y:S02]  /*3810*/  IMAD.MOV R17, RZ, RZ, -R17 ;  /* 0x000000ffff117224 */ /* 0x000fe400078e0a11 */
[----:B------:R-:W-:Y:S02]  /*3820*/  @!P0 IMAD.MOV R0, RZ, RZ, -R0 ;  /* 0x000000ffff008224 */ /* 0x000fe400078e0a00 */
[----:B------:R-:W-:Y:S02]  /*3830*/  IMAD.MOV R10, RZ, RZ, -R18 ;  /* 0x000000ffff0a7224 */ /* 0x000fe400078e0a12 */
[C---:B------:R-:W-:Y:S01]  /*3840*/  IMAD R16, R6.reuse, R17, R16 ;  /* 0x0000001106107224 */ /* 0x040fe200078e0210 */
[----:B------:R0:W-:Y:S01]  /*3850*/  STL [R1+0xe4], R0 ;  /* 0x0000e40001007387 */ /* 0x0001e20000100800 */
[----:B------:R-:W-:Y:S01]  /*3860*/  IMAD.MOV.U32 R8, RZ, RZ, R14 ;  /* 0x000000ffff087224 */ /* 0x000fe200078e000e */
[----:B------:R-:W-:Y:S01]  /*3870*/  IADD3 R17, R7, 0x42, RZ ;  /* 0x0000004207117810 */ /* 0x000fe20007ffe0ff */
[----:B------:R-:W-:Y:S01]  /*3880*/  @!P6 IMAD.IADD R15, R15, 0x1, -R6 ;  /* 0x000000010f0fe824 */ /* 0x000fe200078e0a06 */
[----:B------:R-:W-:Y:S01]  /*3890*/  IADD3 R14, R7, 0x3e, RZ ;  /* 0x0000003e070e7810 */ /* 0x000fe20007ffe0ff */
[----:B------:R-:W-:-:S02]  /*38a0*/  IMAD R12, R6, R10, R12 ;  /* 0x0000000a060c7224 */ /* 0x000fc400078e020c */
[----:B------:R-:W-:Y:S01]  /*38b0*/  @!P1 IMAD.MOV R8, RZ, RZ, -R8 ;  /* 0x000000ffff089224 */ /* 0x000fe200078e0a08 */
[C---:B------:R-:W-:Y:S01]  /*38c0*/  ISETP.GT.U32.AND P1, PT, R6.reuse, R16, PT ;  /* 0x000000100600720c */ /* 0x040fe20003f24070 */
[----:B------:R-:W-:Y:S01]  /*38d0*/  @!P5 IMAD.IADD R11, R11, 0x1, -R6 ;  /* 0x000000010b0bd824 */ /* 0x000fe200078e0a06 */
[----:B------:R-:W-:Y:S01]  /*38e0*/  ISETP.GE.AND P5, PT, R3, RZ, PT ;  /* 0x000000ff0300720c */ /* 0x000fe20003fa6270 */
[----:B0-----:R-:W-:Y:S01]  /*38f0*/  IMAD.MOV.U32 R0, RZ, RZ, R5 ;  /* 0x000000ffff007224 */ /* 0x001fe200078e0005 */
[C---:B------:R-:W-:Y:S01]  /*3900*/  ISETP.GT.U32.AND P6, PT, R6.reuse, R15, PT ;  /* 0x0000000f0600720c */ /* 0x040fe20003fc4070 */
[----:B------:R-:W-:Y:S01]  /*3910*/  IMAD.HI.U32 R3, R23, R13, RZ ;  /* 0x0000000d17037227 */ /* 0x000fe200078e00ff */
[C---:B------:R-:W-:Y:S01]  /*3920*/  ISETP.GT.U32.AND P0, PT, R6.reuse, R11, PT ;  /* 0x0000000b0600720c */ /* 0x040fe20003f04070 */
[----:B------:R-:W-:Y:S02]  /*3930*/  STL [R1+0xcc], R8 ;  /* 0x0000cc0801007387 */ /* 0x000fe40000100800 */
[----:B------:R-:W-:Y:S01]  /*3940*/  @!P3 IMAD.MOV R0, RZ, RZ, -R0 ;  /* 0x000000ffff00b224 */ /* 0x000fe200078e0a00 */
[----:B------:R-:W-:Y:S01]  /*3950*/  ISETP.GT.U32.AND P3, PT, R6, R12, PT ;  /* 0x0000000c0600720c */ /* 0x000fe20003f64070 */
[----:B------:R-:W-:-:S02]  /*3960*/  IMAD.MOV R3, RZ, RZ, -R3 ;  /* 0x000000ffff037224 */ /* 0x000fc400078e0a03 */
[--C-:B------:R-:W-:Y:S01]  /*3970*/  @!P1 IMAD.IADD R16, R16, 0x1, -R6.reuse ;  /* 0x0000000110109824 */ /* 0x100fe200078e0a06 */
[----:B------:R0:W-:Y:S01]  /*3980*/  STL [R1+0xd0], R0 ;  /* 0x0000d00001007387 */ /* 0x0001e20000100800 */
[----:B------:R-:W-:Y:S01]  /*3990*/  IMAD R13, R6, R3, R13 ;  /* 0x00000003060d7224 */ /* 0x000fe200078e020d */
[----:B------:R-:W-:Y:S01]  /*39a0*/  IABS R3, R17 ;  /* 0x0000001100037213 */ /* 0x000fe20000000000 */
[--C-:B------:R-:W-:Y:S01]  /*39b0*/  @!P6 IMAD.IADD R15, R15, 0x1, -R6.reuse ;  /* 0x000000010f0fe824 */ /* 0x100fe200078e0a06 */
[----:B------:R-:W-:Y:S01]  /*39c0*/  ISETP.GE.AND P1, PT, R4, RZ, PT ;  /* 0x000000ff0400720c */ /* 0x000fe20003f26270 */
[--C-:B------:R-:W-:Y:S01]  /*39d0*/  @!P0 IMAD.IADD R11, R11, 0x1, -R6.reuse ;  /* 0x000000010b0b8824 */ /* 0x100fe200078e0a06 */
[----:B------:R-:W-:Y:S01]  /*39e0*/  ISETP.GT.U32.AND P6, PT, R6, R13, PT ;  /* 0x0000000d0600720c */ /* 0x000fe20003fc4070 */
[----:B------:R-:W-:Y:S01]  /*39f0*/  IMAD.HI.U32 R10, R23, R3, RZ ;  /* 0x00000003170a7227 */ /* 0x000fe200078e00ff */
[----:B------:R-:W-:Y:S02]  /*3a00*/  ISETP.GE.AND P0, PT, R2, RZ, PT ;  /* 0x000000ff0200720c */ /* 0x000fe40003f06270 */
[C---:B------:R-:W-:Y:S01]  /*3a10*/  IADD3 R2, R7.reuse, 0x41, RZ ;  /* 0x0000004107027810 */ /* 0x040fe20007ffe0ff */
[----:B------:R-:W-:Y:S01]  /*3a20*/  @!P3 IMAD.IADD R12, R12, 0x1, -R6 ;  /* 0x000000010c0cb824 */ /* 0x000fe200078e0a06 */
[C---:B------:R-:W-:Y:S01]  /*3a30*/  ISETP.GT.U32.AND P3, PT, R6.reuse, R16, PT ;  /* 0x000000100600720c */ /* 0x040fe20003f64070 */
[----:B------:R-:W-:Y:S01]  /*3a40*/  IMAD.MOV R10, RZ, RZ, -R10 ;  /* 0x000000ffff0a7224 */ /* 0x000fe200078e0a0a */
[----:B------:R-:W-:Y:S01]  /*3a50*/  IABS R5, R2 ;  /* 0x0000000200057213 */ /* 0x000fe20000000000 */
[----:B0-----:R-:W-:Y:S01]  /*3a60*/  IMAD.MOV.U32 R0, RZ, RZ, R11 ;  /* 0x000000ffff007224 */ /* 0x001fe200078e000b */
[C---:B------:R-:W-:Y:S01]  /*3a70*/  IADD3 R4, R7.reuse, 0x40, RZ ;  /* 0x0000004007047810 */ /* 0x040fe20007ffe0ff */
[C---:B------:R-:W-:Y:S01]  /*3a80*/  IMAD R3, R6.reuse, R10, R3 ;  /* 0x0000000a06037224 */ /* 0x040fe200078e0203 */
[----:B------:R-:W-:Y:S01]  /*3a90*/  IADD3 R10, R7, 0x3f, RZ ;  /* 0x0000003f070a7810 */ /* 0x000fe20007ffe0ff */
[----:B------:R-:W-:Y:S01]  /*3aa0*/  @!P6 IMAD.IADD R13, R13, 0x1, -R6 ;  /* 0x000000010d0de824 */ /* 0x000fe200078e0a06 */
[----:B------:R-:W-:Y:S01]  /*3ab0*/  ISETP.GT.U32.AND P6, PT, R6, R12, PT ;  /* 0x0000000c0600720c */ /* 0x000fe20003fc4070 */
[----:B------:R-:W-:Y:S01]  /*3ac0*/  IMAD.HI.U32 R11, R23, R5, RZ ;  /* 0x00000005170b7227 */ /* 0x000fe200078e00ff */
[----:B------:R-:W-:-:S03]  /*3ad0*/  IABS R19, R4 ;  /* 0x0000000400137213 */ /* 0x000fc60000000000 */
[----:B------:R-:W-:Y:S01]  /*3ae0*/  @!P3 IMAD.IADD R16, R16, 0x1, -R6 ;  /* 0x000000011010b824 */ /* 0x000fe200078e0a06 */
[C---:B------:R-:W-:Y:S01]  /*3af0*/  ISETP.GT.U32.AND P3, PT, R6.reuse, R3, PT ;  /* 0x000000030600720c */ /* 0x040fe20003f64070 */
[----:B------:R-:W-:Y:S02]  /*3b00*/  IMAD.MOV R11, RZ, RZ, -R11 ;  /* 0x000000ffff0b7224 */ /* 0x000fe400078e0a0b */
[----:B------:R-:W-:Y:S01]  /*3b10*/  @!P2 IMAD.MOV R0, RZ, RZ, -R0 ;  /* 0x000000ffff00a224 */ /* 0x000fe200078e0a00 */
[C---:B------:R-:W-:Y:S01]  /*3b20*/  ISETP.GT.U32.AND P2, PT, R6.reuse, R13, PT ;  /* 0x0000000d0600720c */ /* 0x040fe20003f44070 */
[----:B------:R-:W-:Y:S01]  /*3b30*/  IMAD R5, R6, R11, R5 ;  /* 0x0000000b06057224 */ /* 0x000fe200078e0205 */
[----:B------:R-:W-:Y:S01]  /*3b40*/  IABS R11, R10 ;  /* 0x0000000a000b7213 */ /* 0x000fe20000000000 */
[----:B------:R-:W-:Y:S01]  /*3b50*/  @!P6 IMAD.IADD R12, R12, 0x1, -R6 ;  /* 0x000000010c0ce824 */ /* 0x000fe200078e0a06 */
[----:B------:R0:W-:Y:S01]  /*3b60*/  STL [R1+0xd4], R0 ;  /* 0x0000d40001007387 */ /* 0x0001e20000100800 */
[----:B------:R-:W-:Y:S01]  /*3b70*/  IMAD.MOV.U32 R8, RZ, RZ, R15 ;  /* 0x000000ffff087224 */ /* 0x000fe200078e000f */
[----:B------:R-:W-:Y:S01]  /*3b80*/  ISETP.GT.U32.AND P6, PT, R6, R5, PT ;  /* 0x000000050600720c */ /* 0x000fe20003fc4070 */
[----:B------:R-:W-:-:S04]  /*3b90*/  IMAD.HI.U32 R20, R23, R19, RZ ;  /* 0x0000001317147227 */ /* 0x000fc800078e00ff */
[----:B------:R-:W-:Y:S01]  /*3ba0*/  @!P3 IMAD.IADD R3, R3, 0x1, -R6 ;  /* 0x000000010303b824 */ /* 0x000fe200078e0a06 */
[----:B------:R-:W-:Y:S01]  /*3bb0*/  ISETP.GE.AND P3, PT, R2, RZ, PT ;  /* 0x000000ff0200720c */ /* 0x000fe20003f66270 */
[----:B------:R-:W-:Y:S02]  /*3bc0*/  @!P4 IMAD.MOV R8, RZ, RZ, -R8 ;  /* 0x000000ffff08c224 */ /* 0x000fe400078e0a08 */
[----:B------:R-:W-:Y:S01]  /*3bd0*/  IMAD.MOV R20, RZ, RZ, -R20 ;  /* 0x000000ffff147224 */ /* 0x000fe200078e0a14 */
[----:B------:R-:W-:Y:S01]  /*3be0*/  ISETP.GT.U32.AND P4, PT, R6, R3, PT ;  /* 0x000000030600720c */ /* 0x000fe20003f84070 */
[----:B------:R-:W-:Y:S01]  /*3bf0*/  IMAD.HI.U32 R18, R23, R11, RZ ;  /* 0x0000000b17127227 */ /* 0x000fe200078e00ff */
[----:B------:R1:W-:Y:S03]  /*3c00*/  STL [R1+0xc8], R8 ;  /* 0x0000c80801007387 */ /* 0x0003e60000100800 */
[----:B0-----:R-:W-:-:S02]  /*3c10*/  IMAD.MOV.U32 R0, RZ, RZ, R16 ;  /* 0x000000ffff007224 */ /* 0x001fc400078e0010 */
[C---:B------:R-:W-:Y:S02]  /*3c20*/  IMAD R2, R6.reuse, R20, R19 ;  /* 0x0000001406027224 */ /* 0x040fe400078e0213 */
[----:B------:R-:W-:Y:S02]  /*3c30*/  IMAD.MOV R18, RZ, RZ, -R18 ;  /* 0x000000ffff127224 */ /* 0x000fe400078e0a12 */
[----:B------:R-:W-:Y:S02]  /*3c40*/  @!P5 IMAD.MOV R0, RZ, RZ, -R0 ;  /* 0x000000ffff00d224 */ /* 0x000fe400078e0a00 */
[----:B-1----:R-:W-:Y:S02]  /*3c50*/  IMAD.MOV.U32 R8, RZ, RZ, R12 ;  /* 0x000000ffff087224 */ /* 0x002fe400078e000c */
[--C-:B------:R-:W-:Y:S01]  /*3c60*/  @!P2 IMAD.IADD R13, R13, 0x1, -R6.reuse ;  /* 0x000000010d0da824 */ /* 0x100fe200078e0a06 */
[----:B------:R0:W-:Y:S01]  /*3c70*/  STL [R1+0xc4], R0 ;  /* 0x0000c40001007387 */ /* 0x0001e20000100800 */
[--C-:B------:R-:W-:Y:S01]  /*3c80*/  @!P6 IMAD.IADD R5, R5, 0x1, -R6.reuse ;  /* 0x000000010505e824 */ /* 0x100fe200078e0a06 */
[C---:B------:R-:W-:Y:S01]  /*3c90*/  ISETP.GT.U32.AND P6, PT, R6.reuse, R2, PT ;  /* 0x000000020600720c */ /* 0x040fe20003fc4070 */
[C---:B------:R-:W-:Y:S01]  /*3ca0*/  IMAD R12, R6.reuse, R18, R11 ;  /* 0x00000012060c7224 */ /* 0x040fe200078e020b */
[----:B------:R-:W-:Y:S01]  /*3cb0*/  ISETP.GE.AND P2, PT, R17, RZ, PT ;  /* 0x000000ff1100720c */ /* 0x000fe20003f46270 */
[----:B------:R-:W-:Y:S01]  /*3cc0*/  @!P4 IMAD.IADD R3, R3, 0x1, -R6 ;  /* 0x000000010303c824 */ /* 0x000fe200078e0a06 */
[C---:B------:R-:W-:Y:S01]  /*3cd0*/  ISETP.GT.U32.AND P5, PT, R6.reuse, R5, PT ;  /* 0x000000050600720c */ /* 0x040fe20003fa4070 */
[----:B------:R-:W-:Y:S01]  /*3ce0*/  @!P0 IMAD.MOV R8, RZ, RZ, -R8 ;  /* 0x000000ffff088224 */ /* 0x000fe200078e0a08 */
[----:B------:R-:W-:Y:S01]  /*3cf0*/  ISETP.GT.U32.AND P4, PT, R6, R12, PT ;  /* 0x0000000c0600720c */ /* 0x000fe20003f84070 */
[----:B0-----:R-:W-:Y:S01]  /*3d00*/  IMAD.MOV.U32 R0, RZ, RZ, R13 ;  /* 0x000000ffff007224 */ /* 0x001fe200078e000d */
[----:B------:R-:W-:-:S02]  /*3d10*/  IABS R17, R14 ;  /* 0x0000000e00117213 */ /* 0x000fc40000000000 */
[----:B------:R-:W-:Y:S01]  /*3d20*/  STL [R1+0xc0], R8 ;  /* 0x0000c00801007387 */ /* 0x000fe20000100800 */
[----:B------:R-:W-:Y:S01]  /*3d30*/  ISETP.GE.AND P0, PT, R4, RZ, PT ;  /* 0x000000ff0400720c */ /* 0x000fe20003f06270 */
[----:B------:R-:W-:Y:S01]  /*3d40*/  @!P1 IMAD.MOV R0, RZ, RZ, -R0 ;  /* 0x000000ffff009224 */ /* 0x000fe200078e0a00 */
[----:B------:R-:W-:Y:S01]  /*3d50*/  ISETP.GE.AND P1, PT, R10, RZ, PT ;  /* 0x000000ff0a00720c */ /* 0x000fe20003f26270 */
[--C-:B------:R-:W-:Y:S01]  /*3d60*/  @!P6 IMAD.IADD R2, R2, 0x1, -R6.reuse ;  /* 0x000000010202e824 */ /* 0x100fe200078e0a06 */
[----:B------:R-:W-:Y:S01]  /*3d70*/  IADD3 R10, R7, 0x3d, RZ ;  /* 0x0000003d070a7810 */ /* 0x000fe20007ffe0ff */
[----:B------:R-:W-:Y:S01]  /*3d80*/  IMAD.HI.U32 R4, R23, R17, RZ ;  /* 0x0000001117047227 */ /* 0x000fe200078e00ff */
[----:B------:R0:W-:Y:S01]  /*3d90*/  STL [R1+0xbc], R0 ;  /* 0x0000bc0001007387 */ /* 0x0001e20000100800 */
[----:B------:R-:W-:Y:S02]  /*3da0*/  IADD3 R11, R7, 0x3c, RZ ;  /* 0x0000003c070b7810 */ /* 0x000fe40007ffe0ff */
[----:B------:R-:W-:Y:S01]  /*3db0*/  IABS R19, R10 ;  /* 0x0000000a00137213 */ /* 0x000fe20000000000 */
[----:B------:R-:W-:Y:S01]  /*3dc0*/  @!P4 IMAD.IADD R12, R12, 0x1, -R6 ;  /* 0x000000010c0cc824 */ /* 0x000fe200078e0a06 */
[----:B------:R-:W-:Y:S01]  /*3dd0*/  ISETP.GT.U32.AND P4, PT, R6, R2, PT ;  /* 0x000000020600720c */ /* 0x000fe20003f84070 */
[----:B------:R-:W-:Y:S01]  /*3de0*/  IMAD.MOV R4, RZ, RZ, -R4 ;  /* 0x000000ffff047224 */ /* 0x000fe200078e0a04 */
[----:B------:R-:W-:Y:S01]  /*3df0*/  ISETP.GE.AND P6, PT, R10, RZ, PT ;  /* 0x000000ff0a00720c */ /* 0x000fe20003fc6270 */
[----:B------:R-:W-:Y:S01]  /*3e00*/  @!P5 IMAD.IADD R5, R5, 0x1, -R6 ;  /* 0x000000010505d824 */ /* 0x000fe200078e0a06 */
[----:B------:R-:W-:Y:S01]  /*3e10*/  IADD3 R10, R7, 0x3b, RZ ;  /* 0x0000003b070a7810 */ /* 0x000fe20007ffe0ff */
[----:B0-----:R-:W-:Y:S01]  /*3e20*/  IMAD.MOV.U32 R0, RZ, RZ, R3 ;  /* 0x000000ffff007224 */ /* 0x001fe200078e0003 */
[----:B------:R-:W-:Y:S01]  /*3e30*/  IABS R15, R11 ;  /* 0x0000000b000f7213 */ /* 0x000fe20000000000 */
[----:B------:R-:W-:Y:S01]  /*3e40*/  IMAD.HI.U32 R3, R23, R19, RZ ;  /* 0x0000001317037227 */ /* 0x000fe200078e00ff */
[----:B------:R-:W-:-:S02]  /*3e50*/  IABS R18, R10 ;  /* 0x0000000a00127213 */ /* 0x000fc40000000000 */
[----:B------:R-:W-:Y:S01]  /*3e60*/  ISETP.GE.AND P5, PT, R14, RZ, PT ;  /* 0x000000ff0e00720c */ /* 0x000fe20003fa6270 */
[----:B------:R-:W-:Y:S01]  /*3e70*/  @!P2 IMAD.MOV R0, RZ, RZ, -R0 ;  /* 0x000000ffff00a224 */ /* 0x000fe200078e0a00 */
[C---:B------:R-:W-:Y:S01]  /*3e80*/  ISETP.GT.U32.AND P2, PT, R6.reuse, R12, PT ;  /* 0x0000000c0600720c */ /* 0x040fe20003f44070 */
[----:B------:R-:W-:Y:S01]  /*3e90*/  IMAD R20, R6, R4, R17 ;  /* 0x0000000406147224 */ /* 0x000fe200078e0211 */
[C---:B------:R-:W-:Y:S01]  /*3ea0*/  IADD3 R4, R7.reuse, 0x3a, RZ ;  /* 0x0000003a07047810 */ /* 0x040fe20007ffe0ff */
[----:B------:R-:W-:Y:S01]  /*3eb0*/  IMAD.MOV R3, RZ, RZ, -R3 ;  /* 0x000000ffff037224 */ /* 0x000fe200078e0a03 */
[----:B------:R0:W-:Y:S01]  /*3ec0*/  STL [R1+0xb4], R0 ;  /* 0x0000b40001007387 */ /* 0x0001e20000100800 */
[----:B------:R-:W-:Y:S01]  /*3ed0*/  @!P4 IMAD.IADD R2, R2, 0x1, -R6 ;  /* 0x000000010202c824 */ /* 0x000fe200078e0a06 */
[----:B------:R-:W-:Y:S01]  /*3ee0*/  IABS R17, R4 ;  /* 0x0000000400117213 */ /* 0x000fe20000000000 */
[----:B------:R-:W-:Y:S01]  /*3ef0*/  IMAD R19, R6, R3, R19 ;  /* 0x0000000306137224 */ /* 0x000fe200078e0213 */
[----:B------:R-:W-:Y:S01]  /*3f00*/  IADD3 R14, R7, 0x36, RZ ;  /* 0x00000036070e7810 */ /* 0x000fe20007ffe0ff */
[----:B------:R-:W-:-:S03]  /*3f10*/  IMAD.HI.U32 R3, R23, R15, RZ ;  /* 0x0000000f17037227 */ /* 0x000fc600078e00ff */
[----:B------:R-:W-:Y:S01]  /*3f20*/  ISETP.GT.U32.AND P4, PT, R6, R19, PT ;  /* 0x000000130600720c */ /* 0x000fe20003f84070 */
[----:B------:R-:W-:Y:S01]  /*3f30*/  @!P2 IMAD.IADD R12, R12, 0x1, -R6 ;  /* 0x000000010c0ca824 */ /* 0x000fe200078e0a06 */
[----:B------:R-:W-:Y:S01]  /*3f40*/  ISETP.GE.AND P2, PT, R11, RZ, PT ;  /* 0x000000ff0b00720c */ /* 0x000fe20003f46270 */
[----:B0-----:R-:W-:Y:S02]  /*3f50*/  IMAD.MOV.U32 R0, RZ, RZ, R5 ;  /* 0x000000ffff007224 */ /* 0x001fe400078e0005 */
[----:B------:R-:W-:-:S04]  /*3f60*/  IMAD.HI.U32 R5, R23, R18, RZ ;  /* 0x0000001217057227 */ /* 0x000fc800078e00ff */
[----:B------:R-:W-:Y:S01]  /*3f70*/  @!P3 IMAD.MOV R0, RZ, RZ, -R0 ;  /* 0x000000ffff00b224 */ /* 0x000fe200078e0a00 */
[----:B------:R-:W-:Y:S01]  /*3f80*/  ISETP.GT.U32.AND P3, PT, R6, R20, PT ;  /* 0x000000140600720c */ /* 0x000fe20003f64070 */
[----:B------:R-:W-:Y:S02]  /*3f90*/  IMAD.MOV R11, RZ, RZ, -R3 ;  /* 0x000000ffff0b7224 */ /* 0x000fe400078e0a03 */
[----:B------:R-:W-:Y:S01]  /*3fa0*/  @!P4 IMAD.IADD R19, R19, 0x1, -R6 ;  /* 0x000000011313c824 */ /* 0x000fe200078e0a06 */
[----:B------:R0:W-:Y:S01]  /*3fb0*/  STL [R1+0xac], R0 ;  /* 0x0000ac0001007387 */ /* 0x0001e20000100800 */
[----:B------:R-:W-:-:S04]  /*3fc0*/  IMAD.HI.U32 R3, R23, R17, RZ ;  /* 0x0000001117037227 */ /* 0x000fc800078e00ff */
[----:B------:R-:W-:Y:S02]  /*3fd0*/  IMAD.MOV R5, RZ, RZ, -R5 ;  /* 0x000000ffff057224 */ /* 0x000fe400078e0a05 */
[----:B------:R-:W-:Y:S01]  /*3fe0*/  IMAD R15, R6, R11, R15 ;  /* 0x0000000b060f7224 */ /* 0x000fe200078e020f */
[C---:B------:R-:W-:Y:S01]  /*3ff0*/  IADD3 R11, R7.reuse, 0x39, RZ ;  /* 0x00000039070b7810 */ /* 0x040fe20007ffe0ff */
        /* <DEDUP_REMOVED lines=9> */
[----:B------:R-:W-:Y:S01]  /*4090*/  IABS R5, R14 ;  /* 0x0000000e00057213 */ /* 0x000fe20000000000 */
[----:B------:R-:W-:Y:S01]  /*40a0*/  IMAD R17, R6, R3, R17 ;  /* 0x0000000306117224 */ /* 0x000fe200078e0211 */
[----:B------:R0:W-:Y:S01]  /*40b0*/  STL [R1+0xa0], R0 ;  /* 0x0000a00001007387 */ /* 0x0001e20000100800 */
[----:B------:R-:W-:Y:S01]  /*40c0*/  IADD3 R3, R7, 0x38, RZ ;  /* 0x0000003807037810 */ /* 0x000fe20007ffe0ff */
[----:B------:R-:W-:-:S03]  /*40d0*/  IMAD.HI.U32 R16, R23, R13, RZ ;  /* 0x0000000d17107227 */ /* 0x000fc600078e00ff */
[----:B------:R-:W-:Y:S01]  /*40e0*/  IABS R2, R3 ;  /* 0x0000000300027213 */ /* 0x000fe20000000000 */
[----:B------:R-:W-:Y:S02]  /*40f0*/  IMAD.MOV R16, RZ, RZ, -R16 ;  /* 0x000000ffff107224 */ /* 0x000fe400078e0a10 */
[----:B------:R-:W-:Y:S01]  /*4100*/  @!P4 IMAD.IADD R20, R20, 0x1, -R6 ;  /* 0x000000011414c824 */ /* 0x000fe200078e0a06 */
[C---:B------:R-:W-:Y:S01]  /*4110*/  ISETP.GT.U32.AND P4, PT, R6.reuse, R18, PT ;  /* 0x000000120600720c */ /* 0x040fe20003f84070 */
[----:B0-----:R-:W-:Y:S01]  /*4120*/  IMAD.MOV.U32 R0, RZ, RZ, R12 ;  /* 0x000000ffff007224 */ /* 0x001fe200078e000c */
[----:B------:R-:W-:Y:S01]  /*4130*/  IADD3 R12, R7, 0x37, RZ ;  /* 0x00000037070c7810 */ /* 0x000fe20007ffe0ff */
[----:B------:R-:W-:Y:S01]  /*4140*/  @!P0 IMAD.IADD R19, R19, 0x1, -R6 ;  /* 0x0000000113138824 */ /* 0x000fe200078e0a06 */
[C---:B------:R-:W-:Y:S01]  /*4150*/  ISETP.GT.U32.AND P0, PT, R6.reuse, R17, PT ;  /* 0x000000110600720c */ /* 0x040fe20003f04070 */
[----:B------:R-:W-:Y:S01]  /*4160*/  @!P1 IMAD.MOV R0, RZ, RZ, -R0 ;  /* 0x000000ffff009224 */ /* 0x000fe200078e0a00 */
[C---:B------:R-:W-:Y:S01]  /*4170*/  ISETP.GT.U32.AND P1, PT, R6.reuse, R15, PT ;  /* 0x0000000f0600720c */ /* 0x040fe20003f24070 */
[----:B------:R-:W-:Y:S01]  /*4180*/  IMAD R13, R6, R16, R13 ;  /* 0x00000010060d7224 */ /* 0x000fe200078e020d */
[----:B------:R-:W-:Y:S01]  /*4190*/  IABS R10, R12 ;  /* 0x0000000c000a7213 */ /* 0x000fe20000000000 */
[----:B------:R-:W-:Y:S01]  /*41a0*/  IMAD.MOV.U32 R8, RZ, RZ, R20 ;  /* 0x000000ffff087224 */ /* 0x000fe200078e0014 */
[----:B------:R0:W-:Y:S01]  /*41b0*/  STL [R1+0xa4], R0 ;  /* 0x0000a40001007387 */ /* 0x0001e20000100800 */
[----:B------:R-:W-:-:S02]  /*41c0*/  IADD3 R20, R7, 0x2f, RZ ;  /* 0x0000002f07147810 */ /* 0x000fc40007ffe0ff */
[----:B------:R-:W-:Y:S02]  /*41d0*/  @!P4 IMAD.IADD R18, R18, 0x1, -R6 ;  /* 0x000000011212c824 */ /* 0x000fe400078e0a06 */
[----:B------:R-:W-:Y:S02]  /*41e0*/  @!P5 IMAD.MOV R8, RZ, RZ, -R8 ;  /* 0x000000ffff08d224 */ /* 0x000fe400078e0a08 */
[--C-:B------:R-:W-:Y:S01]  /*41f0*/  @!P0 IMAD.IADD R17, R17, 0x1, -R6.reuse ;  /* 0x0000000111118824 */ /* 0x100fe200078e0a06 */
[----:B------:R-:W-:Y:S01]  /*4200*/  ISETP.GT.U32.AND P0, PT, R6, R18, PT ;  /* 0x000000120600720c */ /* 0x000fe20003f04070 */
[----:B------:R-:W-:Y:S01]  /*4210*/  @!P1 IMAD.IADD R15, R15, 0x1, -R6 ;  /* 0x000000010f0f9824 */ /* 0x000fe200078e0a06 */
[----:B------:R-:W-:Y:S01]  /*4220*/  ISETP.GE.AND P1, PT, R4, RZ, PT ;  /* 0x000000ff0400720c */ /* 0x000fe20003f26270 */
[----:B------:R-:W-:Y:S01]  /*4230*/  IMAD.HI.U32 R4, R23, R2, RZ ;  /* 0x0000000217047227 */ /* 0x000fe200078e00ff */
[C---:B------:R-:W-:Y:S01]  /*4240*/  ISETP.GT.U32.AND P5, PT, R6.reuse, R17, PT ;  /* 0x000000110600720c */ /* 0x040fe20003fa4070 */
[----:B------:R-:W-:Y:S01]  /*4250*/  STL [R1+0x54], R8 ;  /* 0x0000540801007387 */ /* 0x000fe20000100800 */
[----:B------:R-:W-:Y:S01]  /*4260*/  ISETP.GT.U32.AND P4, PT, R6, R15, PT ;  /* 0x0000000f0600720c */ /* 0x000fe20003f84070 */
[----:B------:R-:W-:-:S02]  /*4270*/  IMAD.MOV R4, RZ, RZ, -R4 ;  /* 0x000000ffff047224 */ /* 0x000fc400078e0a04 */
[----:B0-----:R-:W-:Y:S02]  /*4280*/  IMAD.MOV.U32 R0, RZ, RZ, R19 ;  /* 0x000000ffff007224 */ /* 0x001fe400078e0013 */
[----:B------:R-:W-:Y:S01]  /*4290*/  IMAD R2, R6, R4, R2 ;  /* 0x0000000406027224 */ /* 0x000fe200078e0202 */
[----:B------:R-:W-:Y:S01]  /*42a0*/  IADD3 R4, R7, 0x35, RZ ;  /* 0x0000003507047810 */ /* 0x000fe20007ffe0ff */
[----:B------:R-:W-:Y:S02]  /*42b0*/  @!P0 IMAD.IADD R18, R18, 0x1, -R6 ;  /* 0x0000000112128824 */ /* 0x000fe400078e0a06 */
[----:B------:R-:W-:Y:S01]  /*42c0*/  @!P6 IMAD.MOV R0, RZ, RZ, -R0 ;  /* 0x000000ffff00e224 */ /* 0x000fe200078e0a00 */
[C---:B------:R-:W-:Y:S01]  /*42d0*/  ISETP.GT.U32.AND P0, PT, R6.reuse, R2, PT ;  /* 0x000000020600720c */ /* 0x040fe20003f04070 */
[----:B------:R-:W-:Y:S01]  /*42e0*/  IMAD.HI.U32 R16, R23, R10, RZ ;  /* 0x0000000a17107227 */ /* 0x000fe200078e00ff */
[----:B------:R-:W-:Y:S02]  /*42f0*/  ISETP.GE.AND P6, PT, R11, RZ, PT ;  /* 0x000000ff0b00720c */ /* 0x000fe40003fc6270 */
[----:B------:R0:W-:Y:S01]  /*4300*/  STL [R1+0x68], R0 ;  /* 0x0000680001007387 */ /* 0x0001e20000100800 */
[----:B------:R-:W-:Y:S01]  /*4310*/  @!P4 IMAD.IADD R15, R15, 0x1, -R6 ;  /* 0x000000010f0fc824 */ /* 0x000fe200078e0a06 */
[----:B------:R-:W-:Y:S01]  /*4320*/  ISETP.GT.U32.AND P4, PT, R6, R13, PT ;  /* 0x0000000d0600720c */ /* 0x000fe20003f84070 */
[----:B------:R-:W-:-:S04]  /*4330*/  IMAD.HI.U32 R11, R23, R5, RZ ;  /* 0x00000005170b7227 */ /* 0x000fc800078e00ff */
[----:B------:R-:W-:Y:S02]  /*4340*/  IMAD.MOV R16, RZ, RZ, -R16 ;  /* 0x000000ffff107224 */ /* 0x000fe400078e0a10 */
[----:B------:R-:W-:Y:S02]  /*4350*/  IMAD.MOV R11, RZ, RZ, -R11 ;  /* 0x000000ffff0b7224 */ /* 0x000fe400078e0a0b */
[----:B0-----:R-:W-:Y:S02]  /*4360*/  IMAD.MOV.U32 R0, RZ, RZ, R15 ;  /* 0x000000ffff007224 */ /* 0x001fe400078e000f */
[C---:B------:R-:W-:Y:S02]  /*4370*/  IMAD R10, R6.reuse, R16, R10 ;  /* 0x00000010060a7224 */ /* 0x040fe400078e020a */
[--C-:B------:R-:W-:Y:S02]  /*4380*/  @!P4 IMAD.IADD R13, R13, 0x1, -R6.reuse ;  /* 0x000000010d0dc824 */ /* 0x100fe400078e0a06 */
[C---:B------:R-:W-:Y:S01]  /*4390*/  IMAD R5, R6.reuse, R11, R5 ;  /* 0x0000000b06057224 */ /* 0x040fe200078e0205 */
[----:B------:R-:W-:Y:S01]  /*43a0*/  ISETP.GT.U32.AND P4, PT, R6, R10, PT ;  /* 0x0000000a0600720c */ /* 0x000fe20003f84070 */
[----:B------:R-:W-:Y:S01]  /*43b0*/  @!P0 IMAD.IADD R2, R2, 0x1, -R6 ;  /* 0x0000000102028824 */ /* 0x000fe200078e0a06 */
[C---:B------:R-:W-:Y:S01]  /*43c0*/  ISETP.GT.U32.AND P0, PT, R6.reuse, R13, PT ;  /* 0x0000000d0600720c */ /* 0x040fe20003f04070 */
[----:B------:R-:W-:Y:S01]  /*43d0*/  IMAD.MOV.U32 R8, RZ, RZ, R18 ;  /* 0x000000ffff087224 */ /* 0x000fe200078e0012 */
[----:B------:R-:W-:Y:S01]  /*43e0*/  IADD3 R11, R7, 0x34, RZ ;  /* 0x00000034070b7810 */ /* 0x000fe20007ffe0ff */
[----:B------:R-:W-:Y:S01]  /*43f0*/  @!P2 IMAD.MOV R0, RZ, RZ, -R0 ;  /* 0x000000ffff00a224 */ /* 0x000fe200078e0a00 */
[C---:B------:R-:W-:Y:S01]  /*4400*/  ISETP.GT.U32.AND P2, PT, R6.reuse, R2, PT ;  /* 0x000000020600720c */ /* 0x040fe20003f44070 */
[----:B------:R-:W-:Y:S01]  /*4410*/  @!P5 IMAD.IADD R17, R17, 0x1, -R6 ;  /* 0x000000011111d824 */ /* 0x000fe200078e0a06 */
[----:B------:R-:W-:Y:S01]  /*4420*/  ISETP.GE.AND P5, PT, R3, RZ, PT ;  /* 0x000000ff0300720c */ /* 0x000fe20003fa6270 */
[----:B------:R-:W-:Y:S01]  /*4430*/  @!P3 IMAD.MOV R8, RZ, RZ, -R8 ;  /* 0x000000ffff08b224 */ /* 0x000fe200078e0a08 */
[----:B------:R-:W-:Y:S01]  /*4440*/  ISETP.GT.U32.AND P3, PT, R6, R5, PT ;  /* 0x000000050600720c */ /* 0x000fe20003f64070 */
[----:B------:R0:W-:Y:S01]  /*4450*/  STL [R1+0x8c], R0 ;  /* 0x00008c0001007387 */ /* 0x0001e20000100800 */
[----:B------:R-:W-:Y:S01]  /*4460*/  IABS R3, R4 ;  /* 0x0000000400037213 */ /* 0x000fe20000000000 */
[--C-:B------:R-:W-:Y:S01]  /*4470*/  @!P4 IMAD.IADD R10, R10, 0x1, -R6.reuse ;  /* 0x000000010a0ac824 */ /* 0x100fe200078e0a06 */
[----:B------:R-:W-:Y:S01]  /*4480*/  IABS R16, R11 ;  /* 0x0000000b00107213 */ /* 0x000fe20000000000 */
[----:B------:R-:W-:Y:S01]  /*4490*/  @!P0 IMAD.IADD R13, R13, 0x1, -R6 ;  /* 0x000000010d0d8824 */ /* 0x000fe200078e0a06 */
[----:B------:R-:W-:Y:S01]  /*44a0*/  STL [R1+0x70], R8 ;  /* 0x0000700801007387 */ /* 0x000fe20000100800 */
[----:B------:R-:W-:Y:S01]  /*44b0*/  IMAD.HI.U32 R15, R23, R3, RZ ;  /* 0x00000003170f7227 */ /* 0x000fe200078e00ff */
[----:B------:R-:W-:-:S02]  /*44c0*/  ISETP.GE.AND P4, PT, R12, RZ, PT ;  /* 0x000000ff0c00720c */ /* 0x000fc40003f86270 */
[----:B------:R-:W-:Y:S01]  /*44d0*/  ISETP.GE.AND P0, PT, R14, RZ, PT ;  /* 0x000000ff0e00720c */ /* 0x000fe20003f06270 */
[----:B0-----:R-:W-:Y:S02]  /*44e0*/  IMAD.MOV.U32 R0, RZ, RZ, R17 ;  /* 0x000000ffff007224 */ /* 0x001fe400078e0011 */
[----:B------:R-:W-:Y:S02]  /*44f0*/  IMAD.MOV R15, RZ, RZ, -R15 ;  /* 0x000000ffff0f7224 */ /* 0x000fe400078e0a0f */
[----:B------:R-:W-:Y:S01]  /*4500*/  @!P1 IMAD.MOV R0, RZ, RZ, -R0 ;  /* 0x000000ffff009224 */ /* 0x000fe200078e0a00 */
[----:B------:R-:W-:Y:S01]  /*4510*/  ISETP.GT.U32.AND P1, PT, R6, R10, PT ;  /* 0x0000000a0600720c */ /* 0x000fe20003f24070 */
[----:B------:R-:W-:Y:S01]  /*4520*/  @!P3 IMAD.IADD R5, R5, 0x1, -R6 ;  /* 0x000000010505b824 */ /* 0x000fe200078e0a06 */
[----:B------:R-:W-:Y:S01]  /*4530*/  ISETP.GE.AND P3, PT, R4, RZ, PT ;  /* 0x000000ff0400720c */ /* 0x000fe20003f66270 */
[----:B------:R-:W-:Y:S01]  /*4540*/  IMAD.MOV.U32 R12, RZ, RZ, R16 ;  /* 0x000000ffff0c7224 */ /* 0x000fe200078e0010 */
[----:B------:R0:W-:Y:S01]  /*4550*/  STL [R1+0x74], R0 ;  /* 0x0000740001007387 */ /* 0x0001e20000100800 */
[----:B------:R-:W-:Y:S01]  /*4560*/  IMAD R3, R6, R15, R3 ;  /* 0x0000000f06037224 */ /* 0x000fe200078e0203 */
[----:B------:R-:W-:Y:S01]  /*4570*/  IADD3 R16, R7, 0x33, RZ ;  /* 0x0000003307107810 */ /* 0x000fe20007ffe0ff */
[----:B------:R-:W-:Y:S01]  /*4580*/  IMAD.HI.U32 R14, R23, R12, RZ ;  /* 0x0000000c170e7227 */ /* 0x000fe200078e00ff */
[----:B------:R-:W-:-:S03]  /*4590*/  IADD3 R15, R7, 0x2e, RZ ;  /* 0x0000002e070f7810 */ /* 0x000fc60007ffe0ff */
        /* <DEDUP_REMOVED lines=8> */
[----:B------:R-:W-:Y:S01]  /*4620*/  @!P6 IMAD.MOV R0, RZ, RZ, -R0 ;  /* 0x000000ffff00e224 */ /* 0x000fe200078e0a00 */
[----:B------:R-:W-:Y:S01]  /*4630*/  ISETP.GT.U32.AND P6, PT, R6, R5, PT ;  /* 0x000000050600720c */ /* 0x000fe20003fc4070 */
[----:B------:R-:W-:Y:S01]  /*4640*/  @!P1 IMAD.IADD R10, R10, 0x1, -R6 ;  /* 0x000000010a0a9824 */ /* 0x000fe200078e0a06 */
[----:B------:R-:W-:-:S02]  /*4650*/  ISETP.GE.AND P1, PT, R11, RZ, PT ;  /* 0x000000ff0b00720c */ /* 0x000fc40003f26270 */
[----:B------:R0:W-:Y:S01]  /*4660*/  STL [R1+0x7c], R0 ;  /* 0x00007c0001007387 */ /* 0x0001e20000100800 */
[----:B------:R-:W-:Y:S02]  /*4670*/  @!P2 IMAD.IADD R3, R3, 0x1, -R6 ;  /* 0x000000010303a824 */ /* 0x000fe400078e0a06 */
[----:B------:R-:W-:-:S03]  /*4680*/  IMAD.MOV.U32 R8, RZ, RZ, R10 ;  /* 0x000000ffff087224 */ /* 0x000fc600078e000a */
[C---:B------:R-:W-:Y:S01]  /*4690*/  ISETP.GT.U32.AND P2, PT, R6.reuse, R3, PT ;  /* 0x000000030600720c */ /* 0x040fe20003f44070 */
[----:B------:R-:W-:Y:S01]  /*46a0*/  @!P4 IMAD.MOV R8, RZ, RZ, -R8 ;  /* 0x000000ffff08c224 */ /* 0x000fe200078e0a08 */
[----:B------:R-:W-:Y:S01]  /*46b0*/  ISETP.GE.AND P4, PT, R13, RZ, PT ;  /* 0x000000ff0d00720c */ /* 0x000fe20003f86270 */
[----:B------:R-:W-:Y:S01]  /*46c0*/  @!P6 IMAD.IADD R5, R5, 0x1, -R6 ;  /* 0x000000010505e824 */ /* 0x000fe200078e0a06 */
[----:B------:R-:W-:Y:S01]  /*46d0*/  ISETP.GT.U32.AND P6, PT, R6, R4, PT ;  /* 0x000000040600720c */ /* 0x000fe20003fc4070 */
[----:B0-----:R-:W-:Y:S01]  /*46e0*/  IMAD.MOV.U32 R0, RZ, RZ, R2 ;  /* 0x000000ffff007224 */ /* 0x001fe200078e0002 */
[----:B------:R-:W-:Y:S02]  /*46f0*/  IADD3 R2, R7, 0x31, RZ ;  /* 0x0000003107027810 */ /* 0x000fe40007ffe0ff */
[----:B------:R-:W-:Y:S01]  /*4700*/  IABS R13, R13 ;  /* 0x0000000d000d7213 */ /* 0x000fe20000000000 */
[----:B------:R-:W-:Y:S01]  /*4710*/  @!P5 IMAD.MOV R0, RZ, RZ, -R0 ;  /* 0x000000ffff00d224 */ /* 0x000fe200078e0a00 */
[----:B------:R-:W-:-:S02]  /*4720*/  ISETP.GE.AND P5, PT, R16, RZ, PT ;  /* 0x000000ff1000720c */ /* 0x000fc40003fa6270 */
[----:B------:R-:W-:Y:S01]  /*4730*/  IABS R16, R16 ;  /* 0x0000001000107213 */ /* 0x000fe20000000000 */
[--C-:B------:R-:W-:Y:S01]  /*4740*/  @!P2 IMAD.IADD R3, R3, 0x1, -R6.reuse ;  /* 0x000000010303a824 */ /* 0x100fe200078e0a06 */
[----:B------:R0:W-:Y:S01]  /*4750*/  STL [R1+0x84], R0 ;  /* 0x0000840001007387 */ /* 0x0001e20000100800 */
[C---:B------:R-:W-:Y:S01]  /*4760*/  IMAD.HI.U32 R10, R23.reuse, R13, RZ ;  /* 0x0000000d170a7227 */ /* 0x040fe200078e00ff */
[----:B------:R-:W-:Y:S02]  /*4770*/  ISETP.GE.AND P2, PT, R12, RZ, PT ;  /* 0x000000ff0c00720c */ /* 0x000fe40003f46270 */
[----:B------:R-:W-:Y:S01]  /*4780*/  STL [R1+0x88], R8 ;  /* 0x0000880801007387 */ /* 0x000fe20000100800 */
[----:B------:R-:W-:Y:S01]  /*4790*/  @!P6 IMAD.IADD R4, R4, 0x1, -R6 ;  /* 0x000000010404e824 */ /* 0x000fe200078e0a06 */
[----:B------:R-:W-:Y:S01]  /*47a0*/  IABS R12, R12 ;  /* 0x0000000c000c7213 */ /* 0x000fe20000000000 */
[----:B------:R-:W-:-:S03]  /*47b0*/  IMAD.HI.U32 R11, R23, R16, RZ ;  /* 0x00000010170b7227 */ /* 0x000fc600078e00ff */
[----:B------:R-:W-:Y:S01]  /*47c0*/  ISETP.GT.U32.AND P6, PT, R6, R4, PT ;  /* 0x000000040600720c */ /* 0x000fe20003fc4070 */
[----:B0-----:R-:W-:Y:S02]  /*47d0*/  IMAD.MOV.U32 R0, RZ, RZ, R5 ;  /* 0x000000ffff007224 */ /* 0x001fe400078e0005 */
[----:B------:R-:W-:Y:S02]  /*47e0*/  IMAD.MOV R11, RZ, RZ, -R11 ;  /* 0x000000ffff0b7224 */ /* 0x000fe400078e0a0b */
[----:B------:R-:W-:Y:S01]  /*47f0*/  @!P0 IMAD.MOV R0, RZ, RZ, -R0 ;  /* 0x000000ffff008224 */ /* 0x000fe200078e0a00 */
[----:B------:R-:W-:Y:S01]  /*4800*/  ISETP.GE.AND P0, PT, R2, RZ, PT ;  /* 0x000000ff0200720c */ /* 0x000fe20003f06270 */
[----:B------:R-:W-:Y:S01]  /*4810*/  IMAD R16, R6, R11, R16 ;  /* 0x0000000b06107224 */ /* 0x000fe200078e0210 */
[----:B------:R-:W-:Y:S01]  /*4820*/  IABS R2, R2 ;  /* 0x0000000200027213 */ /* 0x000fe20000000000 */
[----:B------:R-:W-:Y:S01]  /*4830*/  IMAD.MOV R10, RZ, RZ, -R10 ;  /* 0x000000ffff0a7224 */ /* 0x000fe200078e0a0a */
[----:B------:R0:W-:Y:S01]  /*4840*/  STL [R1+0x20c], R0 ;  /* 0x00020c0001007387 */ /* 0x0001e20000100800 */
[----:B------:R-:W-:-:S02]  /*4850*/  IADD3 R11, R7, 0x2d, RZ ;  /* 0x0000002d070b7810 */ /* 0x000fc40007ffe0ff */
[----:B------:R-:W-:-:S04]  /*4860*/  IMAD.HI.U32 R5, R23, R2, RZ ;  /* 0x0000000217057227 */ /* 0x000fc800078e00ff */
[----:B------:R-:W-:Y:S02]  /*4870*/  IMAD.MOV R5, RZ, RZ, -R5 ;  /* 0x000000ffff057224 */ /* 0x000fe400078e0a05 */
[----:B------:R-:W-:Y:S02]  /*4880*/  @!P6 IMAD.IADD R4, R4, 0x1, -R6 ;  /* 0x000000010404e824 */ /* 0x000fe400078e0a06 */
[----:B0-----:R-:W-:Y:S02]  /*4890*/  IMAD.MOV.U32 R0, RZ, RZ, R3 ;  /* 0x000000ffff007224 */ /* 0x001fe400078e0003 */
[C---:B------:R-:W-:Y:S02]  /*48a0*/  IMAD R2, R6.reuse, R5, R2 ;  /* 0x0000000506027224 */ /* 0x040fe400078e0202 */
[----:B------:R-:W-:Y:S01]  /*48b0*/  @!P3 IMAD.MOV R0, RZ, RZ, -R0 ;  /* 0x000000ffff00b224 */ /* 0x000fe200078e0a00 */
[C---:B------:R-:W-:Y:S01]  /*48c0*/  ISETP.GT.U32.AND P3, PT, R6.reuse, R16, PT ;  /* 0x000000100600720c */ /* 0x040fe20003f64070 */
[C---:B------:R-:W-:Y:S01]  /*48d0*/  IMAD R13, R6.reuse, R10, R13 ;  /* 0x0000000a060d7224 */ /* 0x040fe200078e020d */
[----:B------:R-:W-:Y:S01]  /*48e0*/  IADD3 R10, R7, 0x2c, RZ ;  /* 0x0000002c070a7810 */ /* 0x000fe20007ffe0ff */
[C---:B------:R-:W-:Y:S01]  /*48f0*/  IMAD.HI.U32 R3, R23.reuse, R12, RZ ;  /* 0x0000000c17037227 */ /* 0x040fe200078e00ff */
[----:B------:R0:W-:Y:S02]  /*4900*/  STL [R1+0x204], R0 ;  /* 0x0002040001007387 */ /* 0x0001e40000100800 */
[----:B------:R-:W-:Y:S01]  /*4910*/  ISETP.GT.U32.AND P6, PT, R6, R13, PT ;  /* 0x0000000d0600720c */ /* 0x000fe20003fc4070 */
[----:B------:R-:W-:Y:S01]  /*4920*/  IMAD.MOV R3, RZ, RZ, -R3 ;  /* 0x000000ffff037224 */ /* 0x000fe200078e0a03 */
[----:B------:R-:W-:Y:S01]  /*4930*/  IABS R17, R10 ;  /* 0x0000000a00117213 */ /* 0x000fe20000000000 */
[----:B------:R-:W-:-:S04]  /*4940*/  IMAD.HI.U32 R5, R23, R18, RZ ;  /* 0x0000001217057227 */ /* 0x000fc800078e00ff */
[----:B------:R-:W-:Y:S02]  /*4950*/  @!P3 IMAD.IADD R16, R16, 0x1, -R6 ;  /* 0x000000011010b824 */ /* 0x000fe400078e0a06 */
[----:B0-----:R-:W-:Y:S01]  /*4960*/  IMAD.MOV.U32 R0, RZ, RZ, R4 ;  /* 0x000000ffff007224 */ /* 0x001fe200078e0004 */
[----:B------:R-:W-:Y:S01]  /*4970*/  IABS R4, R11 ;  /* 0x0000000b00047213 */ /* 0x000fe20000000000 */
[C---:B------:R-:W-:Y:S01]  /*4980*/  IMAD R12, R6.reuse, R3, R12 ;  /* 0x00000003060c7224 */ /* 0x040fe200078e020c */
[C---:B------:R-:W-:Y:S01]  /*4990*/  ISETP.GT.U32.AND P3, PT, R6.reuse, R16, PT ;  /* 0x000000100600720c */ /* 0x040fe20003f64070 */
[----:B------:R-:W-:Y:S01]  /*49a0*/  @!P1 IMAD.MOV R0, RZ, RZ, -R0 ;  /* 0x000000ffff009224 */ /* 0x000fe200078e0a00 */
[C---:B------:R-:W-:Y:S01]  /*49b0*/  ISETP.GT.U32.AND P1, PT, R6.reuse, R2, PT ;  /* 0x000000020600720c */ /* 0x040fe20003f24070 */
[----:B------:R-:W-:Y:S01]  /*49c0*/  @!P6 IMAD.IADD R13, R13, 0x1, -R6 ;  /* 0x000000010d0de824 */ /* 0x000fe200078e0a06 */
[----:B------:R-:W-:Y:S01]  /*49d0*/  IABS R3, R20 ;  /* 0x0000001400037213 */ /* 0x000fe20000000000 */
[----:B------:R-:W-:Y:S01]  /*49e0*/  IMAD.MOV R5, RZ, RZ, -R5 ;  /* 0x000000ffff057224 */ /* 0x000fe200078e0a05 */
[----:B------:R0:W-:Y:S01]  /*49f0*/  STL [R1+0x208], R0 ;  /* 0x0002080001007387 */ /* 0x0001e20000100800 */
[----:B------:R-:W-:Y:S01]  /*4a00*/  IMAD.HI.U32 R19, R23, R4, RZ ;  /* 0x0000000417137227 */ /* 0x000fe200078e00ff */
[----:B------:R-:W-:-:S03]  /*4a10*/  ISETP.GT.U32.AND P6, PT, R6, R13, PT ;  /* 0x0000000d0600720c */ /* 0x000fc60003fc4070 */
[----:B------:R-:W-:Y:S01]  /*4a20*/  IMAD R18, R6, R5, R18 ;  /* 0x0000000506127224 */ /* 0x000fe200078e0212 */
[----:B------:R-:W-:Y:S01]  /*4a30*/  IADD3 R5, R7, 0x2b, RZ ;  /* 0x0000002b07057810 */ /* 0x000fe20007ffe0ff */
[--C-:B------:R-:W-:Y:S01]  /*4a40*/  @!P3 IMAD.IADD R16, R16, 0x1, -R6.reuse ;  /* 0x000000011010b824 */ /* 0x100fe200078e0a06 */
[----:B------:R-:W-:Y:S01]  /*4a50*/  ISETP.GT.U32.AND P3, PT, R6, R12, PT ;  /* 0x0000000c0600720c */ /* 0x000fe20003f64070 */
[----:B------:R-:W-:Y:S02]  /*4a60*/  @!P1 IMAD.IADD R2, R2, 0x1, -R6 ;  /* 0x0000000102029824 */ /* 0x000fe400078e0a06 */
[----:B------:R-:W-:-:S03]  /*4a70*/  IMAD.HI.U32 R14, R23, R3, RZ ;  /* 0x00000003170e7227 */ /* 0x000fc600078e00ff */
[C---:B------:R-:W-:Y:S01]  /*4a80*/  ISETP.GT.U32.AND P1, PT, R6.reuse, R2, PT ;  /* 0x000000020600720c */ /* 0x040fe20003f24070 */
[----:B------:R-:W-:Y:S02]  /*4a90*/  IMAD.MOV R14, RZ, RZ, -R14 ;  /* 0x000000ffff0e7224 */ /* 0x000fe400078e0a0e */
[----:B0-----:R-:W-:Y:S01]  /*4aa0*/  IMAD.MOV.U32 R0, RZ, RZ, R16 ;  /* 0x000000ffff007224 */ /* 0x001fe200078e0010 */
[----:B------:R-:W-:Y:S01]  /*4ab0*/  IABS R16, R5 ;  /* 0x0000000500107213 */ /* 0x000fe20000000000 */
[----:B------:R-:W-:Y:S02]  /*4ac0*/  IMAD R3, R6, R14, R3 ;  /* 0x0000000e06037224 */ /* 0x000fe400078e0203 */
[----:B------:R-:W-:Y:S01]  /*4ad0*/  @!P3 IMAD.IADD R12, R12, 0x1, -R6 ;  /* 0x000000010c0cb824 */ /* 0x000fe200078e0a06 */
[----:B------:R-:W-:Y:S01]  /*4ae0*/  ISETP.GE.AND P3, PT, R20, RZ, PT ;  /* 0x000000ff1400720c */ /* 0x000fe20003f66270 */
[----:B------:R-:W-:Y:S02]  /*4af0*/  @!P5 IMAD.MOV R0, RZ, RZ, -R0 ;  /* 0x000000ffff00d224 */ /* 0x000fe400078e0a00 */
[--C-:B------:R-:W-:Y:S01]  /*4b00*/  @!P6 IMAD.IADD R13, R13, 0x1, -R6.reuse ;  /* 0x000000010d0de824 */ /* 0x100fe200078e0a06 */
[----:B------:R-:W-:Y:S01]  /*4b10*/  ISETP.GT.U32.AND P6, PT, R6, R3, PT ;  /* 0x000000030600720c */ /* 0x000fe20003fc4070 */
[----:B------:R-:W-:Y:S01]  /*4b20*/  @!P1 IMAD.IADD R2, R2, 0x1, -R6 ;  /* 0x0000000102029824 */ /* 0x000fe200078e0a06 */
[C---:B------:R-:W-:Y:S01]  /*4b30*/  ISETP.GT.U32.AND P1, PT, R6.reuse, R18, PT ;  /* 0x000000120600720c */ /* 0x040fe20003f24070 */
[----:B------:R0:W-:Y:S01]  /*4b40*/  STL [R1+0x6c], R0 ;  /* 0x00006c0001007387 */ /* 0x0001e20000100800 */
[----:B------:R-:W-:Y:S01]  /*4b50*/  ISETP.GT.U32.AND P5, PT, R6, R12, PT ;  /* 0x0000000c0600720c */ /* 0x000fe20003fa4070 */
[----:B------:R-:W-:-:S02]  /*4b60*/  IMAD.MOV R19, RZ, RZ, -R19 ;  /* 0x000000ffff137224 */ /* 0x000fc400078e0a13 */
[----:B------:R-:W-:-:S04]  /*4b70*/  IMAD.HI.U32 R14, R23, R17, RZ ;  /* 0x00000011170e7227 */ /* 0x000fc800078e00ff */
[----:B------:R-:W-:Y:S02]  /*4b80*/  IMAD R4, R6, R19, R4 ;  /* 0x0000001306047224 */ /* 0x000fe400078e0204 */
[----:B0-----:R-:W-:Y:S02]  /*4b90*/  IMAD.MOV.U32 R0, RZ, RZ, R13 ;  /* 0x000000ffff007224 */ /* 0x001fe400078e000d */
[----:B------:R-:W-:Y:S02]  /*4ba0*/  @!P1 IMAD.IADD R18, R18, 0x1, -R6 ;  /* 0x0000000112129824 */ /* 0x000fe400078e0a06 */
[----:B------:R-:W-:Y:S02]  /*4bb0*/  @!P4 IMAD.MOV R0, RZ, RZ, -R0 ;  /* 0x000000ffff00c224 */ /* 0x000fe400078e0a00 */
[----:B------:R-:W-:Y:S01]  /*4bc0*/  IMAD.HI.U32 R13, R23, R16, RZ ;  /* 0x00000010170d7227 */ /* 0x000fe200078e00ff */
[----:B------:R-:W-:Y:S02]  /*4bd0*/  ISETP.GT.U32.AND P4, PT, R6, R18, PT ;  /* 0x000000120600720c */ /* 0x000fe40003f84070 */
[----:B------:R0:W-:Y:S01]  /*4be0*/  STL [R1+0x64], R0 ;  /* 0x0000640001007387 */ /* 0x0001e20000100800 */
[----:B------:R-:W-:-:S02]  /*4bf0*/  IMAD.MOV R14, RZ, RZ, -R14 ;  /* 0x000000ffff0e7224 */ /* 0x000fc400078e0a0e */
[--C-:B------:R-:W-:Y:S01]  /*4c00*/  @!P6 IMAD.IADD R3, R3, 0x1, -R6.reuse ;  /* 0x000000010303e824 */ /* 0x100fe200078e0a06 */
[----:B------:R-:W-:Y:S01]  /*4c10*/  ISETP.GE.AND P6, PT, R15, RZ, PT ;  /* 0x000000ff0f00720c */ /* 0x000fe20003fc6270 */
[----:B------:R-:W-:Y:S01]  /*4c20*/  @!P5 IMAD.IADD R12, R12, 0x1, -R6 ;  /* 0x000000010c0cd824 */ /* 0x000fe200078e0a06 */
[C---:B------:R-:W-:Y:S01]  /*4c30*/  ISETP.GT.U32.AND P5, PT, R6.reuse, R4, PT ;  /* 0x000000040600720c */ /* 0x040fe20003fa4070 */
[----:B------:R-:W-:Y:S01]  /*4c40*/  IMAD.MOV R13, RZ, RZ, -R13 ;  /* 0x000000ffff0d7224 */ /* 0x000fe200078e0a0d */
[C---:B------:R-:W-:Y:S01]  /*4c50*/  ISETP.GT.U32.AND P1, PT, R6.reuse, R3, PT ;  /* 0x000000030600720c */ /* 0x040fe20003f24070 */
[C---:B------:R-:W-:Y:S01]  /*4c60*/  IMAD R17, R6.reuse, R14, R17 ;  /* 0x0000000e06117224 */ /* 0x040fe200078e0211 */
[C---:B------:R-:W-:Y:S01]  /*4c70*/  IADD3 R15, R7.reuse, 0x28, RZ ;  /* 0x00000028070f7810 */ /* 0x040fe20007ffe0ff */
[----:B0-----:R-:W-:Y:S01]  /*4c80*/  IMAD.MOV.U32 R0, RZ, RZ, R12 ;  /* 0x000000ffff007224 */ /* 0x001fe200078e000c */
[----:B------:R-:W-:Y:S01]  /*4c90*/  IADD3 R12, R7, 0x29, RZ ;  /* 0x00000029070c7810 */ /* 0x000fe20007ffe0ff */
[C---:B------:R-:W-:Y:S01]  /*4ca0*/  IMAD R16, R6.reuse, R13, R16 ;  /* 0x0000000d06107224 */ /* 0x040fe200078e0210 */
[----:B------:R-:W-:Y:S01]  /*4cb0*/  IABS R13, R15 ;  /* 0x0000000f000d7213 */ /* 0x000fe20000000000 */
[----:B------:R-:W-:Y:S01]  /*4cc0*/  @!P2 IMAD.MOV R0, RZ, RZ, -R0 ;  /* 0x000000ffff00a224 */ /* 0x000fe200078e0a00 */
[----:B------:R-:W-:Y:S01]  /*4cd0*/  ISETP.GT.U32.AND P2, PT, R6, R17, PT ;  /* 0x000000110600720c */ /* 0x000fe20003f44070 */
[----:B------:R-:W-:Y:S01]  /*4ce0*/  @!P4 IMAD.IADD R18, R18, 0x1, -R6 ;  /* 0x000000011212c824 */ /* 0x000fe200078e0a06 */
[----:B------:R-:W-:Y:S01]  /*4cf0*/  ISETP.GT.U32.AND P4, PT, R6, R16, PT ;  /* 0x000000100600720c */ /* 0x000fe20003f84070 */
[----:B------:R-:W-:Y:S01]  /*4d00*/  @!P0 IMAD.MOV R2, RZ, RZ, -R2 ;  /* 0x000000ffff028224 */ /* 0x000fe200078e0a02 */
[----:B------:R-:W-:Y:S01]  /*4d10*/  ISETP.GE.AND P0, PT, R11, RZ, PT ;  /* 0x000000ff0b00720c */ /* 0x000fe20003f06270 */
[--C-:B------:R-:W-:Y:S01]  /*4d20*/  @!P5 IMAD.IADD R4, R4, 0x1, -R6.reuse ;  /* 0x000000010404d824 */ /* 0x100fe200078e0a06 */
[----:B------:R-:W-:Y:S01]  /*4d30*/  ISETP.GE.AND P5, PT, R5, RZ, PT ;  /* 0x000000ff0500720c */ /* 0x000fe20003fa6270 */
[----:B------:R-:W-:Y:S01]  /*4d40*/  @!P1 IMAD.IADD R3, R3, 0x1, -R6 ;  /* 0x0000000103039824 */ /* 0x000fe200078e0a06 */
[----:B------:R0:W-:Y:S01]  /*4d50*/  STL [R1+0x60], R2 ;  /* 0x0000600201007387 */ /* 0x0001e20000100800 */
[----:B------:R-:W-:Y:S01]  /*4d60*/  IABS R5, R12 ;  /* 0x0000000c00057213 */ /* 0x000fe20000000000 */
[----:B------:R-:W-:Y:S01]  /*4d70*/  IMAD.MOV.U32 R8, RZ, RZ, R18 ;  /* 0x000000ffff087224 */ /* 0x000fe200078e0012 */
[----:B------:R-:W-:Y:S01]  /*4d80*/  ISETP.GE.AND P1, PT, R10, RZ, PT ;  /* 0x000000ff0a00720c */ /* 0x000fe20003f26270 */
[----:B------:R1:W-:Y:S01]  /*4d90*/  STL [R1+0x5c], R0 ;  /* 0x00005c0001007387 */ /* 0x0003e20000100800 */
[--C-:B------:R-:W-:Y:S01]  /*4da0*/  @!P2 IMAD.IADD R17, R17, 0x1, -R6.reuse ;  /* 0x000000011111a824 */ /* 0x100fe200078e0a06 */
[----:B------:R-:W-:Y:S01]  /*4db0*/  ISETP.GT.U32.AND P2, PT, R6, R4, PT ;  /* 0x000000040600720c */ /* 0x000fe20003f44070 */
[----:B------:R-:W-:Y:S01]  /*4dc0*/  @!P4 IMAD.IADD R16, R16, 0x1, -R6 ;  /* 0x000000011010c824 */ /* 0x000fe200078e0a06 */
[C---:B------:R-:W-:Y:S01]  /*4dd0*/  IADD3 R14, R7.reuse, 0x27, RZ ;  /* 0x00000027070e7810 */ /* 0x040fe20007ffe0ff */
[----:B------:R-:W-:Y:S01]  /*4de0*/  @!P6 IMAD.MOV R8, RZ, RZ, -R8 ;  /* 0x000000ffff08e224 */ /* 0x000fe200078e0a08 */
[----:B0-----:R-:W-:-:S02]  /*4df0*/  IADD3 R2, R7, 0x2a, RZ ;  /* 0x0000002a07027810 */ /* 0x001fc40007ffe0ff */
[----:B------:R-:W-:Y:S02]  /*4e00*/  ISETP.GT.U32.AND P4, PT, R6, R17, PT ;  /* 0x000000110600720c */ /* 0x000fe40003f84070 */
[----:B------:R-:W-:Y:S01]  /*4e10*/  IABS R11, R2 ;  /* 0x00000002000b7213 */ /* 0x000fe20000000000 */
[----:B-1----:R-:W-:Y:S01]  /*4e20*/  IMAD.MOV.U32 R0, RZ, RZ, R3 ;  /* 0x000000ffff007224 */ /* 0x002fe200078e0003 */
[----:B------:R-:W-:Y:S01]  /*4e30*/  IABS R20, R14 ;  /* 0x0000000e00147213 */ /* 0x000fe20000000000 */
[----:B------:R-:W-:Y:S02]  /*4e40*/  IMAD.MOV.U32 R3, RZ, RZ, R5 ;  /* 0x000000ffff037224 */ /* 0x000fe400078e0005 */
[----:B------:R-:W-:-:S04]  /*4e50*/  IMAD.HI.U32 R10, R23, R11, RZ ;  /* 0x0000000b170a7227 */ /* 0x000fc800078e00ff */
[----:B------:R-:W-:Y:S01]  /*4e60*/  @!P3 IMAD.MOV R0, RZ, RZ, -R0 ;  /* 0x000000ffff00b224 */ /* 0x000fe200078e0a00 */
[C---:B------:R-:W-:Y:S01]  /*4e70*/  ISETP.GT.U32.AND P3, PT, R6.reuse, R16, PT ;  /* 0x000000100600720c */ /* 0x040fe20003f64070 */
[----:B------:R-:W-:Y:S02]  /*4e80*/  IMAD.MOV R10, RZ, RZ, -R10 ;  /* 0x000000ffff0a7224 */ /* 0x000fe400078e0a0a */
[----:B------:R-:W-:Y:S01]  /*4e90*/  IMAD.HI.U32 R5, R23, R3, RZ ;  /* 0x0000000317057227 */ /* 0x000fe200078e00ff */
[----:B------:R0:W-:Y:S03]  /*4ea0*/  STL [R1+0x3c], R0 ;  /* 0x00003c0001007387 */ /* 0x0001e60000100800 */
[----:B------:R-:W-:Y:S01]  /*4eb0*/  IMAD R11, R6, R10, R11 ;  /* 0x0000000a060b7224 */ /* 0x000fe200078e020b */
[----:B------:R1:W-:Y:S01]  /*4ec0*/  STL [R1+0x40], R8 ;  /* 0x0000400801007387 */ /* 0x0003e20000100800 */
[----:B------:R-:W-:-:S02]  /*4ed0*/  IMAD.MOV R5, RZ, RZ, -R5 ;  /* 0x000000ffff057224 */ /* 0x000fc400078e0a05 */
[--C-:B------:R-:W-:Y:S01]  /*4ee0*/  @!P2 IMAD.IADD R4, R4, 0x1, -R6.reuse ;  /* 0x000000010404a824 */ /* 0x100fe200078e0a06 */
[C---:B------:R-:W-:Y:S01]  /*4ef0*/  ISETP.GT.U32.AND P2, PT, R6.reuse, R11, PT ;  /* 0x0000000b0600720c */ /* 0x040fe20003f44070 */
[----:B------:R-:W-:Y:S02]  /*4f00*/  IMAD R3, R6, R5, R3 ;  /* 0x0000000506037224 */ /* 0x000fe400078e0203 */
[----:B------:R-:W-:Y:S02]  /*4f10*/  @!P3 IMAD.IADD R16, R16, 0x1, -R6 ;  /* 0x000000011010b824 */ /* 0x000fe400078e0a06 */
[----:B------:R-:W-:Y:S01]  /*4f20*/  IMAD.HI.U32 R5, R23, R13, RZ ;  /* 0x0000000d17057227 */ /* 0x000fe200078e00ff */
[----:B------:R-:W-:-:S03]  /*4f30*/  ISETP.GT.U32.AND P3, PT, R6, R3, PT ;  /* 0x000000030600720c */ /* 0x000fc60003f64070 */
[----:B------:R-:W-:Y:S02]  /*4f40*/  IMAD.MOV R5, RZ, RZ, -R5 ;  /* 0x000000ffff057224 */ /* 0x000fe400078e0a05 */
[--C-:B------:R-:W-:Y:S01]  /*4f50*/  @!P4 IMAD.IADD R17, R17, 0x1, -R6.reuse ;  /* 0x000000011111c824 */ /* 0x100fe200078e0a06 */
[----:B------:R-:W-:Y:S01]  /*4f60*/  ISETP.GE.AND P4, PT, R2, RZ, PT ;  /* 0x000000ff0200720c */ /* 0x000fe20003f86270 */
[--C-:B------:R-:W-:Y:S01]  /*4f70*/  @!P2 IMAD.IADD R11, R11, 0x1, -R6.reuse ;  /* 0x000000010b0ba824 */ /* 0x100fe200078e0a06 */
[----:B------:R-:W-:Y:S01]  /*4f80*/  IADD3 R2, R7, 0x26, RZ ;  /* 0x0000002607027810 */ /* 0x000fe20007ffe0ff */
[----:B------:R-:W-:Y:S01]  /*4f90*/  IMAD.HI.U32 R10, R23, R20, RZ ;  /* 0x00000014170a7227 */ /* 0x000fe200078e00ff */
[----:B------:R-:W-:Y:S02]  /*4fa0*/  ISETP.GE.AND P2, PT, R12, RZ, PT ;  /* 0x000000ff0c00720c */ /* 0x000fe40003f46270 */
[----:B------:R-:W-:Y:S01]  /*4fb0*/  IADD3 R12, R7, 0x25, RZ ;  /* 0x00000025070c7810 */ /* 0x000fe20007ffe0ff */
[C---:B------:R-:W-:Y:S01]  /*4fc0*/  IMAD R13, R6.reuse, R5, R13 ;  /* 0x00000005060d7224 */ /* 0x040fe200078e020d */
[----:B------:R-:W-:Y:S01]  /*4fd0*/  IABS R5, R2 ;  /* 0x0000000200057213 */ /* 0x000fe20000000000 */
[----:B------:R-:W-:Y:S01]  /*4fe0*/  @!P3 IMAD.IADD R3, R3, 0x1, -R6 ;  /* 0x000000010303b824 */ /* 0x000fe200078e0a06 */
[----:B------:R-:W-:Y:S01]  /*4ff0*/  ISETP.GT.U32.AND P3, PT, R6, R11, PT ;  /* 0x0000000b0600720c */ /* 0x000fe20003f64070 */
[----:B0-----:R-:W-:-:S02]  /*5000*/  IMAD.MOV.U32 R0, RZ, RZ, R4 ;  /* 0x000000ffff007224 */ /* 0x001fc400078e0004 */
[----:B------:R-:W-:Y:S01]  /*5010*/  IMAD.MOV R10, RZ, RZ, -R10 ;  /* 0x000000ffff0a7224 */ /* 0x000fe200078e0a0a */
[C---:B------:R-:W-:Y:S01]  /*5020*/  ISETP.GT.U32.AND P6, PT, R6.reuse, R3, PT ;  /* 0x000000030600720c */ /* 0x040fe20003fc4070 */
[----:B------:R-:W-:Y:S01]  /*5030*/  @!P0 IMAD.MOV R0, RZ, RZ, -R0 ;  /* 0x000000ffff008224 */ /* 0x000fe200078e0a00 */
[C---:B------:R-:W-:Y:S01]  /*5040*/  ISETP.GT.U32.AND P0, PT, R6.reuse, R13, PT ;  /* 0x0000000d0600720c */ /* 0x040fe20003f04070 */
[----:B------:R-:W-:Y:S01]  /*5050*/  IMAD R20, R6, R10, R20 ;  /* 0x0000000a06147224 */ /* 0x000fe200078e0214 */
[----:B------:R-:W-:Y:S01]  /*5060*/  IABS R10, R12 ;  /* 0x0000000c000a7213 */ /* 0x000fe20000000000 */
[----:B-1----:R-:W-:Y:S01]  /*5070*/  IMAD.MOV.U32 R8, RZ, RZ, R17 ;  /* 0x000000ffff087224 */ /* 0x002fe200078e0011 */
[----:B------:R0:W-:Y:S01]  /*5080*/  STL [R1+0x50], R0 ;  /* 0x0000500001007387 */ /* 0x0001e20000100800 */
[----:B------:R-:W-:-:S04]  /*5090*/  IMAD.HI.U32 R4, R23, R5, RZ ;  /* 0x0000000517047227 */ /* 0x000fc800078e00ff */
[----:B------:R-:W-:Y:S01]  /*50a0*/  @!P1 IMAD.MOV R8, RZ, RZ, -R8 ;  /* 0x000000ffff089224 */ /* 0x000fe200078e0a08 */
[----:B------:R-:W-:Y:S01]  /*50b0*/  ISETP.GT.U32.AND P1, PT, R6, R20, PT ;  /* 0x000000140600720c */ /* 0x000fe20003f24070 */
[----:B------:R-:W-:Y:S01]  /*50c0*/  @!P3 IMAD.IADD R11, R11, 0x1, -R6 ;  /* 0x000000010b0bb824 */ /* 0x000fe200078e0a06 */
[----:B------:R-:W-:Y:S01]  /*50d0*/  ISETP.GE.AND P3, PT, R14, RZ, PT ;  /* 0x000000ff0e00720c */ /* 0x000fe20003f66270 */
[----:B------:R-:W-:Y:S01]  /*50e0*/  IMAD.MOV R4, RZ, RZ, -R4 ;  /* 0x000000ffff047224 */ /* 0x000fe200078e0a04 */
[----:B------:R1:W-:Y:S01]  /*50f0*/  STL [R1+0x44], R8 ;  /* 0x0000440801007387 */ /* 0x0003e20000100800 */
[----:B0-----:R-:W-:Y:S02]  /*5100*/  IMAD.MOV.U32 R0, RZ, RZ, R16 ;  /* 0x000000ffff007224 */ /* 0x001fe400078e0010 */
[----:B------:R-:W-:-:S04]  /*5110*/  IMAD.HI.U32 R16, R23, R10, RZ ;  /* 0x0000000a17107227 */ /* 0x000fc800078e00ff */
[----:B------:R-:W-:Y:S01]  /*5120*/  @!P5 IMAD.MOV R0, RZ, RZ, -R0 ;  /* 0x000000ffff00d224 */ /* 0x000fe200078e0a00 */
[----:B------:R-:W-:Y:S01]  /*5130*/  ISETP.GE.AND P5, PT, R15, RZ, PT ;  /* 0x000000ff0f00720c */ /* 0x000fe20003fa6270 */
[----:B------:R-:W-:Y:S01]  /*5140*/  IMAD.MOV R16, RZ, RZ, -R16 ;  /* 0x000000ffff107224 */ /* 0x000fe200078e0a10 */
[----:B------:R-:W-:Y:S01]  /*5150*/  IADD3 R15, R7, 0x22, RZ ;  /* 0x00000022070f7810 */ /* 0x000fe20007ffe0ff */
[--C-:B------:R-:W-:Y:S01]  /*5160*/  @!P6 IMAD.IADD R3, R3, 0x1, -R6.reuse ;  /* 0x000000010303e824 */ /* 0x100fe200078e0a06 */
[----:B------:R0:W-:Y:S01]  /*5170*/  STL [R1+0x4c], R0 ;  /* 0x00004c0001007387 */ /* 0x0001e20000100800 */
[----:B------:R-:W-:Y:S01]  /*5180*/  @!P0 IMAD.IADD R13, R13, 0x1, -R6 ;  /* 0x000000010d0d8824 */ /* 0x000fe200078e0a06 */
[----:B------:R-:W-:Y:S01]  /*5190*/  ISETP.GE.AND P6, PT, R2, RZ, PT ;  /* 0x000000ff0200720c */ /* 0x000fe20003fc6270 */
[C---:B------:R-:W-:Y:S01]  /*51a0*/  IMAD R5, R6.reuse, R4, R5 ;  /* 0x0000000406057224 */ /* 0x040fe200078e0205 */
[C---:B------:R-:W-:Y:S01]  /*51b0*/  IADD3 R2, R7.reuse, 0x24, RZ ;  /* 0x0000002407027810 */ /* 0x040fe20007ffe0ff */
[----:B-1----:R-:W-:Y:S01]  /*51c0*/  IMAD.MOV.U32 R8, RZ, RZ, R11 ;  /* 0x000000ffff087224 */ /* 0x002fe200078e000b */
[C---:B------:R-:W-:Y:S01]  /*51d0*/  ISETP.GT.U32.AND P0, PT, R6.reuse, R13, PT ;  /* 0x0000000d0600720c */ /* 0x040fe20003f04070 */
[C---:B------:R-:W-:Y:S01]  /*51e0*/  IMAD R10, R6.reuse, R16, R10 ;  /* 0x00000010060a7224 */ /* 0x040fe200078e020a */
[----:B------:R-:W-:Y:S01]  /*51f0*/  IADD3 R4, R7, 0x23, RZ ;  /* 0x0000002307047810 */ /* 0x000fe20007ffe0ff */
[----:B------:R-:W-:Y:S01]  /*5200*/  @!P4 IMAD.MOV R8, RZ, RZ, -R8 ;  /* 0x000000ffff08c224 */ /* 0x000fe200078e0a08 */
[----:B------:R-:W-:Y:S01]  /*5210*/  ISETP.GT.U32.AND P4, PT, R6, R5, PT ;  /* 0x000000050600720c */ /* 0x000fe20003f84070 */
[----:B0-----:R-:W-:Y:S01]  /*5220*/  IMAD.MOV.U32 R0, RZ, RZ, R3 ;  /* 0x000000ffff007224 */ /* 0x001fe200078e0003 */
[----:B------:R-:W-:Y:S01]  /*5230*/  IABS R11, R2 ;  /* 0x00000002000b7213 */ /* 0x000fe20000000000 */
[----:B------:R-:W-:Y:S01]  /*5240*/  @!P1 IMAD.IADD R20, R20, 0x1, -R6 ;  /* 0x0000000114149824 */ /* 0x000fe200078e0a06 */
[----:B------:R-:W-:Y:S01]  /*5250*/  STL [R1+0x48], R8 ;  /* 0x0000480801007387 */ /* 0x000fe20000100800 */
[----:B------:R-:W-:Y:S01]  /*5260*/  @!P2 IMAD.MOV R0, RZ, RZ, -R0 ;  /* 0x000000ffff00a224 */ /* 0x000fe200078e0a00 */
[----:B------:R-:W-:-:S02]  /*5270*/  ISETP.GT.U32.AND P2, PT, R6, R10, PT ;  /* 0x0000000a0600720c */ /* 0x000fc40003f44070 */
[----:B------:R-:W-:Y:S01]  /*5280*/  ISETP.GT.U32.AND P1, PT, R6, R20, PT ;  /* 0x000000140600720c */ /* 0x000fe20003f24070 */
[--C-:B------:R-:W-:Y:S01]  /*5290*/  @!P0 IMAD.IADD R13, R13, 0x1, -R6.reuse ;  /* 0x000000010d0d8824 */ /* 0x100fe200078e0a06 */
[----:B------:R0:W-:Y:S01]  /*52a0*/  STL [R1+0x1f4], R0 ;  /* 0x0001f40001007387 */ /* 0x0001e20000100800 */
[----:B------:R-:W-:Y:S02]  /*52b0*/  IABS R3, R4 ;  /* 0x0000000400037213 */ /* 0x000fe40000000000 */
[--C-:B------:R-:W-:Y:S01]  /*52c0*/  @!P4 IMAD.IADD R5, R5, 0x1, -R6.reuse ;  /* 0x000000010505c824 */ /* 0x100fe200078e0a06 */
[----:B------:R-:W-:Y:S01]  /*52d0*/  ISETP.GE.AND P0, PT, R12, RZ, PT ;  /* 0x000000ff0c00720c */ /* 0x000fe20003f06270 */
[----:B------:R-:W-:Y:S01]  /*52e0*/  IMAD.HI.U32 R12, R23, R11, RZ ;  /* 0x0000000b170c7227 */ /* 0x000fe200078e00ff */
[----:B------:R-:W-:Y:S02]  /*52f0*/  IABS R19, R15 ;  /* 0x0000000f00137213 */ /* 0x000fe40000000000 */
[----:B------:R-:W-:Y:S01]  /*5300*/  ISETP.GT.U32.AND P4, PT, R6, R5, PT ;  /* 0x000000050600720c */ /* 0x000fe20003f84070 */
[--C-:B------:R-:W-:Y:S01]  /*5310*/  @!P2 IMAD.IADD R10, R10, 0x1, -R6.reuse ;  /* 0x000000010a0aa824 */ /* 0x100fe200078e0a06 */
[----:B------:R-:W-:Y:S01]  /*5320*/  ISETP.GE.AND P2, PT, R4, RZ, PT ;  /* 0x000000ff0400720c */ /* 0x000fe20003f46270 */
[----:B0-----:R-:W-:Y:S01]  /*5330*/  IMAD.MOV.U32 R0, RZ, RZ, R13 ;  /* 0x000000ffff007224 */ /* 0x001fe200078e000d */
[----:B------:R-:W-:Y:S01]  /*5340*/  IADD3 R13, R7, 0x20, RZ ;  /* 0x00000020070d7810 */ /* 0x000fe20007ffe0ff */
[----:B------:R-:W-:Y:S01]  /*5350*/  @!P1 IMAD.IADD R20, R20, 0x1, -R6 ;  /* 0x0000000114149824 */ /* 0x000fe200078e0a06 */
[----:B------:R-:W-:Y:S01]  /*5360*/  ISETP.GE.AND P1, PT, R2, RZ, PT ;  /* 0x000000ff0200720c */ /* 0x000fe20003f26270 */
[----:B------:R-:W-:Y:S01]  /*5370*/  @!P5 IMAD.MOV R0, RZ, RZ, -R0 ;  /* 0x000000ffff00d224 */ /* 0x000fe200078e0a00 */
[----:B------:R-:W-:Y:S01]  /*5380*/  ISETP.GT.U32.AND P5, PT, R6, R10, PT ;  /* 0x0000000a0600720c */ /* 0x000fe20003fa4070 */
[----:B------:R-:W-:Y:S01]  /*5390*/  IMAD.HI.U32 R2, R23, R3, RZ ;  /* 0x0000000317027227 */ /* 0x000fe200078e00ff */
[----:B------:R-:W-:-:S02]  /*53a0*/  IABS R16, R13 ;  /* 0x0000000d00107213 */ /* 0x000fc40000000000 */
[----:B------:R0:W-:Y:S01]  /*53b0*/  STL [R1+0x1e4], R0 ;  /* 0x0001e40001007387 */ /* 0x0001e20000100800 */
[----:B------:R-:W-:Y:S01]  /*53c0*/  IMAD.MOV R12, RZ, RZ, -R12 ;  /* 0x000000ffff0c7224 */ /* 0x000fe200078e0a0c */
[C---:B------:R-:W-:Y:S01]  /*53d0*/  IADD3 R4, R7.reuse, 0x1f, RZ ;  /* 0x0000001f07047810 */ /* 0x040fe20007ffe0ff */
[----:B------:R-:W-:Y:S02]  /*53e0*/  IMAD.MOV R2, RZ, RZ, -R2 ;  /* 0x000000ffff027224 */ /* 0x000fe400078e0a02 */
[C---:B------:R-:W-:Y:S01]  /*53f0*/  IMAD R11, R6.reuse, R12, R11 ;  /* 0x0000000c060b7224 */ /* 0x040fe200078e020b */
[----:B------:R-:W-:Y:S01]  /*5400*/  IADD3 R12, R7, 0x21, RZ ;  /* 0x00000021070c7810 */ /* 0x000fe20007ffe0ff */
[C---:B------:R-:W-:Y:S01]  /*5410*/  IMAD R3, R6.reuse, R2, R3 ;  /* 0x0000000206037224 */ /* 0x040fe200078e0203 */
[----:B------:R-:W-:Y:S01]  /*5420*/  IABS R14, R4 ;  /* 0x00000004000e7213 */ /* 0x000fe20000000000 */
[--C-:B------:R-:W-:Y:S01]  /*5430*/  @!P4 IMAD.IADD R5, R5, 0x1, -R6.reuse ;  /* 0x000000010505c824 */ /* 0x100fe200078e0a06 */
[----:B------:R-:W-:Y:S01]  /*5440*/  ISETP.GT.U32.AND P4, PT, R6, R11, PT ;  /* 0x0000000b0600720c */ /* 0x000fe20003f84070 */
[----:B------:R-:W-:Y:S01]  /*5450*/  @!P5 IMAD.IADD R10, R10, 0x1, -R6 ;  /* 0x000000010a0ad824 */ /* 0x000fe200078e0a06 */
[----:B------:R-:W-:Y:S01]  /*5460*/  ISETP.GT.U32.AND P5, PT, R6, R3, PT ;  /* 0x000000030600720c */ /* 0x000fe20003fa4070 */
[----:B------:R-:W-:Y:S01]  /*5470*/  IMAD.HI.U32 R2, R23, R19, RZ ;  /* 0x0000001317027227 */ /* 0x000fe200078e00ff */
[----:B------:R-:W-:-:S03]  /*5480*/  IABS R18, R12 ;  /* 0x0000000c00127213 */ /* 0x000fc60000000000 */
[----:B0-----:R-:W-:Y:S02]  /*5490*/  IMAD.MOV.U32 R0, RZ, RZ, R20 ;  /* 0x000000ffff007224 */ /* 0x001fe400078e0014 */
[----:B------:R-:W-:Y:S02]  /*54a0*/  IMAD.MOV R2, RZ, RZ, -R2 ;  /* 0x000000ffff027224 */ /* 0x000fe400078e0a02 */
[----:B------:R-:W-:-:S04]  /*54b0*/  IMAD.HI.U32 R21, R23, R18, RZ ;  /* 0x0000001217157227 */ /* 0x000fc800078e00ff */
[--C-:B------:R-:W-:Y:S02]  /*54c0*/  @!P4 IMAD.IADD R11, R11, 0x1, -R6.reuse ;  /* 0x000000010b0bc824 */ /* 0x100fe400078e0a06 */
[----:B------:R-:W-:Y:S02]  /*54d0*/  @!P5 IMAD.IADD R3, R3, 0x1, -R6 ;  /* 0x000000010303d824 */ /* 0x000fe400078e0a06 */
[----:B------:R-:W-:Y:S01]  /*54e0*/  @!P3 IMAD.MOV R0, RZ, RZ, -R0 ;  /* 0x000000ffff00b224 */ /* 0x000fe200078e0a00 */
[C---:B------:R-:W-:Y:S01]  /*54f0*/  ISETP.GT.U32.AND P5, PT, R6.reuse, R11, PT ;  /* 0x0000000b0600720c */ /* 0x040fe20003fa4070 */
[----:B------:R-:W-:Y:S01]  /*5500*/  IMAD R19, R6, R2, R19 ;  /* 0x0000000206137224 */ /* 0x000fe200078e0213 */
[----:B------:R-:W-:Y:S01]  /*5510*/  IADD3 R2, R7, 0x1e, RZ ;  /* 0x0000001e07027810 */ /* 0x000fe20007ffe0ff */
[----:B------:R-:W-:Y:S01]  /*5520*/  IMAD.MOV R21, RZ, RZ, -R21 ;  /* 0x000000ffff157224 */ /* 0x000fe200078e0a15 */
[----:B------:R0:W-:Y:S01]  /*5530*/  STL [R1+0x1dc], R0 ;  /* 0x0001dc0001007387 */ /* 0x0001e20000100800 */
[----:B------:R-:W-:Y:S01]  /*5540*/  ISETP.GE.AND P3, PT, R15, RZ, PT ;  /* 0x000000ff0f00720c */ /* 0x000fe20003f66270 */
[----:B------:R-:W-:Y:S01]  /*5550*/  IMAD.HI.U32 R17, R23, R16, RZ ;  /* 0x0000001017117227 */ /* 0x000fe200078e00ff */
[----:B------:R-:W-:-:S02]  /*5560*/  IABS R15, R2 ;  /* 0x00000002000f7213 */ /* 0x000fc40000000000 */
[C---:B------:R-:W-:Y:S01]  /*5570*/  ISETP.GT.U32.AND P4, PT, R6.reuse, R19, PT ;  /* 0x000000130600720c */ /* 0x040fe20003f84070 */
[C---:B------:R-:W-:Y:S02]  /*5580*/  IMAD R18, R6.reuse, R21, R18 ;  /* 0x0000001506127224 */ /* 0x040fe400078e0212 */
[----:B------:R-:W-:Y:S02]  /*5590*/  IMAD.MOV R17, RZ, RZ, -R17 ;  /* 0x000000ffff117224 */ /* 0x000fe400078e0a11 */
[----:B0-----:R-:W-:Y:S02]  /*55a0*/  IMAD.MOV.U32 R0, RZ, RZ, R5 ;  /* 0x000000ffff007224 */ /* 0x001fe400078e0005 */
[----:B------:R-:W-:Y:S01]  /*55b0*/  @!P5 IMAD.IADD R11, R11, 0x1, -R6 ;  /* 0x000000010b0bd824 */ /* 0x000fe200078e0a06 */
[C---:B------:R-:W-:Y:S01]  /*55c0*/  ISETP.GT.U32.AND P5, PT, R6.reuse, R18, PT ;  /* 0x000000120600720c */ /* 0x040fe20003fa4070 */
[----:B------:R-:W-:Y:S01]  /*55d0*/  @!P6 IMAD.MOV R0, RZ, RZ, -R0 ;  /* 0x000000ffff00e224 */ /* 0x000fe200078e0a00 */
[----:B------:R-:W-:Y:S01]  /*55e0*/  ISETP.GT.U32.AND P6, PT, R6, R3, PT ;  /* 0x000000030600720c */ /* 0x000fe20003fc4070 */
[----:B------:R-:W-:-:S02]  /*55f0*/  IMAD.MOV.U32 R5, RZ, RZ, R15 ;  /* 0x000000ffff057224 */ /* 0x000fc400078e000f */
[----:B------:R-:W-:Y:S01]  /*5600*/  IMAD.HI.U32 R15, R23, R14, RZ ;  /* 0x0000000e170f7227 */ /* 0x000fe200078e00ff */
[----:B------:R0:W-:Y:S03]  /*5610*/  STL [R1+0x38], R0 ;  /* 0x0000380001007387 */ /* 0x0001e60000100800 */
[C---:B------:R-:W-:Y:S01]  /*5620*/  IMAD R16, R6.reuse, R17, R16 ;  /* 0x0000001106107224 */ /* 0x040fe200078e0210 */
[----:B------:R-:W-:Y:S01]  /*5630*/  IADD3 R17, R7, 0x1d, RZ ;  /* 0x0000001d07117810 */ /* 0x000fe20007ffe0ff */
[----:B------:R-:W-:Y:S02]  /*5640*/  IMAD.MOV R15, RZ, RZ, -R15 ;  /* 0x000000ffff0f7224 */ /* 0x000fe400078e0a0f */
[----:B------:R-:W-:Y:S02]  /*5650*/  IMAD.MOV.U32 R8, RZ, RZ, R10 ;  /* 0x000000ffff087224 */ /* 0x000fe400078e000a */
[----:B------:R-:W-:-:S02]  /*5660*/  IMAD R15, R6, R15, R14 ;  /* 0x0000000f060f7224 */ /* 0x000fc400078e020e */
[----:B0-----:R-:W-:Y:S02]  /*5670*/  IMAD.MOV.U32 R0, RZ, RZ, R11 ;  /* 0x000000ffff007224 */ /* 0x001fe400078e000b */
[----:B------:R-:W-:Y:S02]  /*5680*/  @!P4 IMAD.IADD R19, R19, 0x1, -R6 ;  /* 0x000000011313c824 */ /* 0x000fe400078e0a06 */
[----:B------:R-:W-:Y:S01]  /*5690*/  @!P1 IMAD.MOV R0, RZ, RZ, -R0 ;  /* 0x000000ffff009224 */ /* 0x000fe200078e0a00 */
[C---:B------:R-:W-:Y:S01]  /*56a0*/  ISETP.GT.U32.AND P1, PT, R6.reuse, R16, PT ;  /* 0x000000100600720c */ /* 0x040fe20003f24070 */
[----:B------:R-:W-:Y:S01]  /*56b0*/  @!P0 IMAD.MOV R8, RZ, RZ, -R8 ;  /* 0x000000ffff088224 */ /* 0x000fe200078e0a08 */
[----:B------:R-:W-:Y:S01]  /*56c0*/  ISETP.GT.U32.AND P4, PT, R6, R19, PT ;  /* 0x000000130600720c */ /* 0x000fe20003f84070 */
[--C-:B------:R-:W-:Y:S01]  /*56d0*/  @!P5 IMAD.IADD R18, R18, 0x1, -R6.reuse ;  /* 0x000000011212d824 */ /* 0x100fe200078e0a06 */
[----:B------:R-:W-:Y:S01]  /*56e0*/  ISETP.GT.U32.AND P5, PT, R6, R15, PT ;  /* 0x0000000f0600720c */ /* 0x000fe20003fa4070 */
[----:B------:R-:W-:Y:S01]  /*56f0*/  @!P6 IMAD.IADD R3, R3, 0x1, -R6 ;  /* 0x000000010303e824 */ /* 0x000fe200078e0a06 */
[----:B------:R-:W-:Y:S01]  /*5700*/  STL [R1+0x1a8], R8 ;  /* 0x0001a80801007387 */ /* 0x000fe20000100800 */
[----:B------:R-:W-:Y:S01]  /*5710*/  IMAD.HI.U32 R10, R23, R5, RZ ;  /* 0x00000005170a7227 */ /* 0x000fe200078e00ff */
[----:B------:R-:W-:-:S02]  /*5720*/  ISETP.GE.AND P0, PT, R12, RZ, PT ;  /* 0x000000ff0c00720c */ /* 0x000fc40003f06270 */
[----:B------:R0:W-:Y:S01]  /*5730*/  STL [R1+0x1a4], R0 ;  /* 0x0001a40001007387 */ /* 0x0001e20000100800 */
[----:B------:R-:W-:Y:S01]  /*5740*/  IMAD.MOV R10, RZ, RZ, -R10 ;  /* 0x000000ffff0a7224 */ /* 0x000fe200078e0a0a */
[----:B------:R-:W-:Y:S01]  /*5750*/  ISETP.GE.AND P6, PT, R13, RZ, PT ;  /* 0x000000ff0d00720c */ /* 0x000fe20003fc6270 */
[--C-:B------:R-:W-:Y:S01]  /*5760*/  @!P1 IMAD.IADD R16, R16, 0x1, -R6.reuse ;  /* 0x0000000110109824 */ /* 0x100fe200078e0a06 */
[----:B------:R-:W-:Y:S01]  /*5770*/  IADD3 R13, R7, 0x1c, RZ ;  /* 0x0000001c070d7810 */ /* 0x000fe20007ffe0ff */
[--C-:B------:R-:W-:Y:S01]  /*5780*/  @!P4 IMAD.IADD R19, R19, 0x1, -R6.reuse ;  /* 0x000000011313c824 */ /* 0x100fe200078e0a06 */
[----:B------:R-:W-:Y:S01]  /*5790*/  ISETP.GE.AND P4, PT, R4, RZ, PT ;  /* 0x000000ff0400720c */ /* 0x000fe20003f86270 */
[----:B------:R-:W-:Y:S01]  /*57a0*/  @!P5 IMAD.IADD R15, R15, 0x1, -R6 ;  /* 0x000000010f0fd824 */ /* 0x000fe200078e0a06 */
[C---:B------:R-:W-:Y:S01]  /*57b0*/  ISETP.GT.U32.AND P1, PT, R6.reuse, R16, PT ;  /* 0x000000100600720c */ /* 0x040fe20003f24070 */
[C---:B------:R-:W-:Y:S01]  /*57c0*/  IMAD R4, R6.reuse, R10, R5 ;  /* 0x0000000a06047224 */ /* 0x040fe200078e0205 */
[----:B------:R-:W-:Y:S01]  /*57d0*/  IADD3 R5, R7, 0x1b, RZ ;  /* 0x0000001b07057810 */ /* 0x000fe20007ffe0ff */
[----:B0-----:R-:W-:Y:S01]  /*57e0*/  IMAD.MOV.U32 R0, RZ, RZ, R3 ;  /* 0x000000ffff007224 */ /* 0x001fe200078e0003 */
[----:B------:R-:W-:Y:S01]  /*57f0*/  IABS R3, R17 ;  /* 0x0000001100037213 */ /* 0x000fe20000000000 */
[----:B------:R-:W-:Y:S01]  /*5800*/  IMAD.MOV.U32 R8, RZ, RZ, R19 ;  /* 0x000000ffff087224 */ /* 0x000fe200078e0013 */
[C---:B------:R-:W-:Y:S01]  /*5810*/  ISETP.GT.U32.AND P5, PT, R6.reuse, R15, PT ;  /* 0x0000000f0600720c */ /* 0x040fe20003fa4070 */
[----:B------:R-:W-:Y:S01]  /*5820*/  @!P2 IMAD.MOV R0, RZ, RZ, -R0 ;  /* 0x000000ffff00a224 */ /* 0x000fe200078e0a00 */
[----:B------:R-:W-:Y:S01]  /*5830*/  ISETP.GT.U32.AND P2, PT, R6, R18, PT ;  /* 0x000000120600720c */ /* 0x000fe20003f44070 */
[----:B------:R-:W-:Y:S01]  /*5840*/  IMAD.HI.U32 R10, R23, R3, RZ ;  /* 0x00000003170a7227 */ /* 0x000fe200078e00ff */
[----:B------:R-:W-:-:S02]  /*5850*/  IABS R14, R5 ;  /* 0x00000005000e7213 */ /* 0x000fc40000000000 */
[----:B------:R-:W-:Y:S01]  /*5860*/  IADD3 R12, R7, 0x1a, RZ ;  /* 0x0000001a070c7810 */ /* 0x000fe20007ffe0ff */
[----:B------:R-:W-:Y:S01]  /*5870*/  IMAD.MOV R10, RZ, RZ, -R10 ;  /* 0x000000ffff0a7224 */ /* 0x000fe200078e0a0a */
[----:B------:R-:W-:Y:S01]  /*5880*/  IABS R20, R13 ;  /* 0x0000000d00147213 */ /* 0x000fe20000000000 */
[--C-:B------:R-:W-:Y:S01]  /*5890*/  @!P1 IMAD.IADD R16, R16, 0x1, -R6.reuse ;  /* 0x0000000110109824 */ /* 0x100fe200078e0a06 */
[----:B------:R-:W-:Y:S01]  /*58a0*/  ISETP.GE.AND P1, PT, R2, RZ, PT ;  /* 0x000000ff0200720c */ /* 0x000fe20003f26270 */
[----:B------:R-:W-:Y:S01]  /*58b0*/  IMAD R2, R6, R10, R3 ;  /* 0x0000000a06027224 */ /* 0x000fe200078e0203 */
[----:B------:R0:W-:Y:S01]  /*58c0*/  STL [R1+0x198], R0 ;  /* 0x0001980001007387 */ /* 0x0001e20000100800 */
[--C-:B------:R-:W-:Y:S01]  /*58d0*/  @!P5 IMAD.IADD R15, R15, 0x1, -R6.reuse ;  /* 0x000000010f0fd824 */ /* 0x100fe200078e0a06 */
[----:B------:R-:W-:Y:S01]  /*58e0*/  IABS R11, R12 ;  /* 0x0000000c000b7213 */ /* 0x000fe20000000000 */
[----:B------:R-:W-:Y:S01]  /*58f0*/  @!P2 IMAD.IADD R18, R18, 0x1, -R6 ;  /* 0x000000011212a824 */ /* 0x000fe200078e0a06 */
[C---:B------:R-:W-:Y:S01]  /*5900*/  ISETP.GT.U32.AND P2, PT, R6.reuse, R4, PT ;  /* 0x000000040600720c */ /* 0x040fe20003f44070 */
[----:B------:R-:W-:Y:S01]  /*5910*/  IMAD.HI.U32 R3, R23, R14, RZ ;  /* 0x0000000e17037227 */ /* 0x000fe200078e00ff */
[----:B------:R-:W-:-:S03]  /*5920*/  ISETP.GT.U32.AND P5, PT, R6, R2, PT ;  /* 0x000000020600720c */ /* 0x000fc60003fa4070 */
[----:B------:R-:W-:Y:S02]  /*5930*/  @!P3 IMAD.MOV R8, RZ, RZ, -R8 ;  /* 0x000000ffff08b224 */ /* 0x000fe400078e0a08 */
[----:B------:R-:W-:Y:S02]  /*5940*/  IMAD.MOV R3, RZ, RZ, -R3 ;  /* 0x000000ffff037224 */ /* 0x000fe400078e0a03 */
[----:B0-----:R-:W-:Y:S01]  /*5950*/  IMAD.MOV.U32 R0, RZ, RZ, R18 ;  /* 0x000000ffff007224 */ /* 0x001fe200078e0012 */
[----:B------:R0:W-:Y:S01]  /*5960*/  STL [R1+0x150], R8 ;  /* 0x0001500801007387 */ /* 0x0001e20000100800 */
[----:B------:R-:W-:-:S04]  /*5970*/  IMAD.HI.U32 R21, R23, R20, RZ ;  /* 0x0000001417157227 */ /* 0x000fc800078e00ff */
[----:B------:R-:W-:Y:S01]  /*5980*/  @!P2 IMAD.IADD R4, R4, 0x1, -R6 ;  /* 0x000000010404a824 */ /* 0x000fe200078e0a06 */
[----:B------:R-:W-:Y:S01]  /*5990*/  ISETP.GE.AND P2, PT, R17, RZ, PT ;  /* 0x000000ff1100720c */ /* 0x000fe20003f46270 */
[C---:B------:R-:W-:Y:S01]  /*59a0*/  IMAD R14, R6.reuse, R3, R14 ;  /* 0x00000003060e7224 */ /* 0x040fe200078e020e */
[----:B------:R-:W-:Y:S01]  /*59b0*/  IADD3 R3, R7, 0x19, RZ ;  /* 0x0000001907037810 */ /* 0x000fe20007ffe0ff */
[----:B------:R-:W-:Y:S01]  /*59c0*/  IMAD.HI.U32 R10, R23, R11, RZ ;  /* 0x0000000b170a7227 */ /* 0x000fe200078e00ff */
[----:B------:R-:W-:-:S03]  /*59d0*/  ISETP.GT.U32.AND P3, PT, R6, R4, PT ;  /* 0x000000040600720c */ /* 0x000fc60003f64070 */
[----:B0-----:R-:W-:Y:S02]  /*59e0*/  IMAD.MOV.U32 R8, RZ, RZ, R16 ;  /* 0x000000ffff087224 */ /* 0x001fe400078e0010 */
[----:B------:R-:W-:Y:S02]  /*59f0*/  @!P0 IMAD.MOV R0, RZ, RZ, -R0 ;  /* 0x000000ffff008224 */ /* 0x000fe400078e0a00 */
[----:B------:R-:W-:Y:S02]  /*5a00*/  IMAD.MOV R21, RZ, RZ, -R21 ;  /* 0x000000ffff157224 */ /* 0x000fe400078e0a15 */
[----:B------:R-:W-:Y:S01]  /*5a10*/  @!P5 IMAD.IADD R2, R2, 0x1, -R6 ;  /* 0x000000010202d824 */ /* 0x000fe200078e0a06 */
[----:B------:R0:W-:Y:S01]  /*5a20*/  STL [R1+0x14c], R0 ;  /* 0x00014c0001007387 */ /* 0x0001e20000100800 */
[----:B------:R-:W-:Y:S01]  /*5a30*/  @!P6 IMAD.MOV R8, RZ, RZ, -R8 ;  /* 0x000000ffff08e224 */ /* 0x000fe200078e0a08 */
[C---:B------:R-:W-:Y:S01]  /*5a40*/  ISETP.GT.U32.AND P6, PT, R6.reuse, R14, PT ;  /* 0x0000000e0600720c */ /* 0x040fe20003fc4070 */
[----:B------:R-:W-:Y:S01]  /*5a50*/  IMAD.MOV R10, RZ, RZ, -R10 ;  /* 0x000000ffff0a7224 */ /* 0x000fe200078e0a0a */
[C---:B------:R-:W-:Y:S01]  /*5a60*/  ISETP.GT.U32.AND P0, PT, R6.reuse, R2, PT ;  /* 0x000000020600720c */ /* 0x040fe20003f04070 */
[C---:B------:R-:W-:Y:S01]  /*5a70*/  IMAD R17, R6.reuse, R21, R20 ;  /* 0x0000001506117224 */ /* 0x040fe200078e0214 */
[----:B------:R-:W-:Y:S01]  /*5a80*/  IABS R20, R3 ;  /* 0x0000000300147213 */ /* 0x000fe20000000000 */
[----:B------:R-:W-:Y:S01]  /*5a90*/  IMAD R11, R6, R10, R11 ;  /* 0x0000000a060b7224 */ /* 0x000fe200078e020b */
[----:B------:R-:W-:Y:S01]  /*5aa0*/  IADD3 R10, R7, 0x18, RZ ;  /* 0x00000018070a7810 */ /* 0x000fe20007ffe0ff */
[----:B------:R-:W-:Y:S01]  /*5ab0*/  @!P3 IMAD.IADD R4, R4, 0x1, -R6 ;  /* 0x000000010404b824 */ /* 0x000fe200078e0a06 */
[C---:B------:R-:W-:Y:S01]  /*5ac0*/  ISETP.GT.U32.AND P5, PT, R6.reuse, R17, PT ;  /* 0x000000110600720c */ /* 0x040fe20003fa4070 */
[----:B0-----:R-:W-:Y:S01]  /*5ad0*/  IMAD.MOV.U32 R0, RZ, RZ, R15 ;  /* 0x000000ffff007224 */ /* 0x001fe200078e000f */
[----:B------:R-:W-:Y:S01]  /*5ae0*/  IABS R19, R10 ;  /* 0x0000000a00137213 */ /* 0x000fe20000000000 */
[----:B------:R-:W-:Y:S01]  /*5af0*/  IMAD.MOV.U32 R18, RZ, RZ, R20 ;  /* 0x000000ffff127224 */ /* 0x000fe200078e0014 */
[----:B------:R-:W-:Y:S01]  /*5b00*/  STL [R1+0x138], R8 ;  /* 0x0001380801007387 */ /* 0x000fe20000100800 */
[----:B------:R-:W-:Y:S01]  /*5b10*/  @!P4 IMAD.MOV R0, RZ, RZ, -R0 ;  /* 0x000000ffff00c224 */ /* 0x000fe200078e0a00 */
[----:B------:R-:W-:Y:S01]  /*5b20*/  ISETP.GT.U32.AND P3, PT, R6, R11, PT ;  /* 0x0000000b0600720c */ /* 0x000fe20003f64070 */
[----:B------:R-:W-:Y:S01]  /*5b30*/  @!P6 IMAD.IADD R14, R14, 0x1, -R6 ;  /* 0x000000010e0ee824 */ /* 0x000fe200078e0a06 */
[----:B------:R-:W-:Y:S01]  /*5b40*/  ISETP.GE.AND P4, PT, R13, RZ, PT ;  /* 0x000000ff0d00720c */ /* 0x000fe20003f86270 */
[----:B------:R-:W-:Y:S01]  /*5b50*/  IMAD.HI.U32 R15, R23, R18, RZ ;  /* 0x00000012170f7227 */ /* 0x000fe200078e00ff */
[----:B------:R0:W-:Y:S01]  /*5b60*/  STL [R1+0x28], R0 ;  /* 0x0000280001007387 */ /* 0x0001e20000100800 */
[----:B------:R-:W-:-:S02]  /*5b70*/  IADD3 R21, R7, 0xe, RZ ;  /* 0x0000000e07157810 */ /* 0x000fc40007ffe0ff */
[----:B------:R-:W-:Y:S02]  /*5b80*/  IMAD.MOV.U32 R13, RZ, RZ, R19 ;  /* 0x000000ffff0d7224 */ /* 0x000fe400078e0013 */
[----:B------:R-:W-:Y:S01]  /*5b90*/  @!P0 IMAD.IADD R2, R2, 0x1, -R6 ;  /* 0x0000000102028824 */ /* 0x000fe200078e0a06 */
[----:B------:R-:W-:Y:S01]  /*5ba0*/  ISETP.GE.AND P0, PT, R5, RZ, PT ;  /* 0x000000ff0500720c */ /* 0x000fe20003f06270 */
[----:B------:R-:W-:Y:S02]  /*5bb0*/  IMAD.MOV R15, RZ, RZ, -R15 ;  /* 0x000000ffff0f7224 */ /* 0x000fe400078e0a0f */
[----:B------:R-:W-:-:S04]  /*5bc0*/  IMAD.HI.U32 R5, R23, R13, RZ ;  /* 0x0000000d17057227 */ /* 0x000fc800078e00ff */
[----:B0-----:R-:W-:Y:S02]  /*5bd0*/  IMAD.MOV.U32 R0, RZ, RZ, R4 ;  /* 0x000000ffff007224 */ /* 0x001fe400078e0004 */
[----:B------:R-:W-:Y:S01]  /*5be0*/  @!P5 IMAD.IADD R17, R17, 0x1, -R6 ;  /* 0x000000011111d824 */ /* 0x000fe200078e0a06 */
[----:B------:R-:W-:Y:S01]  /*5bf0*/  ISETP.GE.AND P5, PT, R12, RZ, PT ;  /* 0x000000ff0c00720c */ /* 0x000fe20003fa6270 */
[----:B------:R-:W-:Y:S01]  /*5c00*/  @!P1 IMAD.MOV R0, RZ, RZ, -R0 ;  /* 0x000000ffff009224 */ /* 0x000fe200078e0a00 */
[C---:B------:R-:W-:Y:S01]  /*5c10*/  ISETP.GT.U32.AND P1, PT, R6.reuse, R14, PT ;  /* 0x0000000e0600720c */ /* 0x040fe20003f24070 */
[C---:B------:R-:W-:Y:S01]  /*5c20*/  IMAD R15, R6.reuse, R15, R18 ;  /* 0x0000000f060f7224 */ /* 0x040fe200078e0212 */
[C---:B------:R-:W-:Y:S01]  /*5c30*/  ISETP.GT.U32.AND P6, PT, R6.reuse, R17, PT ;  /* 0x000000110600720c */ /* 0x040fe20003fc4070 */
[----:B------:R-:W-:Y:S01]  /*5c40*/  IMAD.MOV R12, RZ, RZ, -R5 ;  /* 0x000000ffff0c7224 */ /* 0x000fe200078e0a05 */
[----:B------:R0:W-:Y:S01]  /*5c50*/  STL [R1+0x78], R0 ;  /* 0x0000780001007387 */ /* 0x0001e20000100800 */
[----:B------:R-:W-:Y:S01]  /*5c60*/  @!P3 IMAD.IADD R11, R11, 0x1, -R6 ;  /* 0x000000010b0bb824 */ /* 0x000fe200078e0a06 */
[----:B------:R-:W-:Y:S01]  /*5c70*/  IADD3 R5, R7, 0x17, RZ ;  /* 0x0000001707057810 */ /* 0x000fe20007ffe0ff */
[----:B------:R-:W-:-:S03]  /*5c80*/  IMAD R12, R6, R12, R13 ;  /* 0x0000000c060c7224 */ /* 0x000fc600078e020d */
[----:B------:R-:W-:Y:S02]  /*5c90*/  ISETP.GT.U32.AND P3, PT, R6, R11, PT ;  /* 0x0000000b0600720c */ /* 0x000fe40003f64070 */
[----:B------:R-:W-:Y:S01]  /*5ca0*/  IABS R4, R5 ;  /* 0x0000000500047213 */ /* 0x000fe20000000000 */
[----:B------:R-:W-:Y:S01]  /*5cb0*/  @!P1 IMAD.IADD R14, R14, 0x1, -R6 ;  /* 0x000000010e0e9824 */ /* 0x000fe200078e0a06 */
[C---:B------:R-:W-:Y:S01]  /*5cc0*/  ISETP.GT.U32.AND P1, PT, R6.reuse, R12, PT ;  /* 0x0000000c0600720c */ /* 0x040fe20003f24070 */
[----:B0-----:R-:W-:Y:S01]  /*5cd0*/  IMAD.MOV.U32 R0, RZ, RZ, R2 ;  /* 0x000000ffff007224 */ /* 0x001fe200078e0002 */
[----:B------:R-:W-:Y:S01]  /*5ce0*/  IADD3 R2, R7, 0x16, RZ ;  /* 0x0000001607027810 */ /* 0x000fe20007ffe0ff */
[----:B------:R-:W-:Y:S01]  /*5cf0*/  @!P6 IMAD.IADD R17, R17, 0x1, -R6 ;  /* 0x000000011111e824 */ /* 0x000fe200078e0a06 */
[----:B------:R-:W-:Y:S01]  /*5d00*/  ISETP.GE.AND P6, PT, R3, RZ, PT ;  /* 0x000000ff0300720c */ /* 0x000fe20003fc6270 */
[----:B------:R-:W-:Y:S01]  /*5d10*/  @!P2 IMAD.MOV R0, RZ, RZ, -R0 ;  /* 0x000000ffff00a224 */ /* 0x000fe200078e0a00 */
[----:B------:R-:W-:Y:S01]  /*5d20*/  ISETP.GT.U32.AND P2, PT, R6, R15, PT ;  /* 0x0000000f0600720c */ /* 0x000fe20003f44070 */
[----:B------:R-:W-:Y:S01]  /*5d30*/  IMAD.MOV.U32 R8, RZ, RZ, R14 ;  /* 0x000000ffff087224 */ /* 0x000fe200078e000e */
[----:B------:R-:W-:Y:S01]  /*5d40*/  IABS R3, R2 ;  /* 0x0000000200037213 */ /* 0x000fe20000000000 */
[----:B------:R-:W-:Y:S01]  /*5d50*/  @!P3 IMAD.IADD R11, R11, 0x1, -R6 ;  /* 0x000000010b0bb824 */ /* 0x000fe200078e0a06 */
[----:B------:R0:W-:Y:S01]  /*5d60*/  STL [R1+0x80], R0 ;  /* 0x0000800001007387 */ /* 0x0001e20000100800 */
[----:B------:R-:W-:Y:S01]  /*5d70*/  ISETP.GE.AND P3, PT, R10, RZ, PT ;  /* 0x000000ff0a00720c */ /* 0x000fe20003f66270 */
[----:B------:R-:W-:Y:S01]  /*5d80*/  @!P0 IMAD.MOV R8, RZ, RZ, -R8 ;  /* 0x000000ffff088224 */ /* 0x000fe200078e0a08 */
[C---:B------:R-:W-:Y:S01]  /*5d90*/  IADD3 R10, R7.reuse, 0x15, RZ ;  /* 0x00000015070a7810 */ /* 0x040fe20007ffe0ff */
[----:B------:R-:W-:Y:S01]  /*5da0*/  @!P1 IMAD.IADD R12, R12, 0x1, -R6 ;  /* 0x000000010c0c9824 */ /* 0x000fe200078e0a06 */
[----:B------:R-:W-:Y:S01]  /*5db0*/  IADD3 R14, R7, 0x13, RZ ;  /* 0x00000013070e7810 */ /* 0x000fe20007ffe0ff */
[----:B------:R-:W-:-:S04]  /*5dc0*/  IMAD.HI.U32 R16, R23, R4, RZ ;  /* 0x0000000417107227 */ /* 0x000fc800078e00ff */
        /* <DEDUP_REMOVED lines=10> */
[----:B------:R-:W-:Y:S01]  /*5e70*/  IMAD.HI.U32 R13, R23, R3, RZ ;  /* 0x00000003170d7227 */ /* 0x000fe200078e00ff */
[----:B------:R0:W-:Y:S02]  /*5e80*/  STL [R1+0x90], R0 ;  /* 0x0000900001007387 */ /* 0x0001e40000100800 */
[----:B------:R-:W-:Y:S01]  /*5e90*/  ISETP.GT.U32.AND P0, PT, R6, R4, PT ;  /* 0x000000040600720c */ /* 0x000fe20003f04070 */
[----:B------:R-:W-:Y:S01]  /*5ea0*/  IMAD.MOV R13, RZ, RZ, -R13 ;  /* 0x000000ffff0d7224 */ /* 0x000fe200078e0a0d */
[----:B------:R1:W-:Y:S03]  /*5eb0*/  STL [R1+0x98], R8 ;  /* 0x0000980801007387 */ /* 0x0003e60000100800 */
[----:B------:R-:W-:-:S02]  /*5ec0*/  @!P1 IMAD.IADD R15, R15, 0x1, -R6 ;  /* 0x000000010f0f9824 */ /* 0x000fc400078e0a06 */
[C---:B------:R-:W-:Y:S01]  /*5ed0*/  IMAD R3, R6.reuse, R13, R3 ;  /* 0x0000000d06037224 */ /* 0x040fe200078e0203 */
[----:B------:R-:W-:Y:S01]  /*5ee0*/  IADD3 R13, R7, 0x12, RZ ;  /* 0x00000012070d7810 */ /* 0x000fe20007ffe0ff */
[----:B0-----:R-:W-:Y:S02]  /*5ef0*/  IMAD.MOV.U32 R0, RZ, RZ, R11 ;  /* 0x000000ffff007224 */ /* 0x001fe400078e000b */
[----:B------:R-:W-:Y:S01]  /*5f00*/  IMAD.HI.U32 R11, R23, R5, RZ ;  /* 0x00000005170b7227 */ /* 0x000fe200078e00ff */
[----:B------:R-:W-:-:S03]  /*5f10*/  ISETP.GT.U32.AND P1, PT, R6, R3, PT ;  /* 0x000000030600720c */ /* 0x000fc60003f24070 */
[----:B------:R-:W-:Y:S02]  /*5f20*/  IMAD.MOV R11, RZ, RZ, -R11 ;  /* 0x000000ffff0b7224 */ /* 0x000fe400078e0a0b */
[----:B-1----:R-:W-:Y:S02]  /*5f30*/  IMAD.MOV.U32 R8, RZ, RZ, R15 ;  /* 0x000000ffff087224 */ /* 0x002fe400078e000f */
[C---:B------:R-:W-:Y:S01]  /*5f40*/  IMAD R5, R6.reuse, R11, R5 ;  /* 0x0000000b06057224 */ /* 0x040fe200078e0205 */
[----:B------:R-:W-:Y:S01]  /*5f50*/  IABS R11, R13 ;  /* 0x0000000d000b7213 */ /* 0x000fe20000000000 */
[----:B------:R-:W-:Y:S02]  /*5f60*/  @!P6 IMAD.MOV R8, RZ, RZ, -R8 ;  /* 0x000000ffff08e224 */ /* 0x000fe400078e0a08 */
[----:B------:R-:W-:Y:S01]  /*5f70*/  @!P5 IMAD.MOV R0, RZ, RZ, -R0 ;  /* 0x000000ffff00d224 */ /* 0x000fe200078e0a00 */
[----:B------:R-:W-:Y:S01]  /*5f80*/  ISETP.GT.U32.AND P6, PT, R6, R5, PT ;  /* 0x000000050600720c */ /* 0x000fe20003fc4070 */
[--C-:B------:R-:W-:Y:S01]  /*5f90*/  @!P4 IMAD.IADD R12, R12, 0x1, -R6.reuse ;  /* 0x000000010c0cc824 */ /* 0x100fe200078e0a06 */
[----:B------:R-:W-:Y:S01]  /*5fa0*/  ISETP.GE.AND P4, PT, R10, RZ, PT ;  /* 0x000000ff0a00720c */ /* 0x000fe20003f86270 */
[--C-:B------:R-:W-:Y:S01]  /*5fb0*/  @!P0 IMAD.IADD R4, R4, 0x1, -R6.reuse ;  /* 0x0000000104048824 */ /* 0x100fe200078e0a06 */
[----:B------:R-:W-:Y:S01]  /*5fc0*/  IABS R10, R14 ;  /* 0x0000000e000a7213 */ /* 0x000fe20000000000 */
[----:B------:R0:W-:Y:S01]  /*5fd0*/  STL [R1+0xf0], R0 ;  /* 0x0000f00001007387 */ /* 0x0001e20000100800 */
[----:B------:R-:W-:Y:S01]  /*5fe0*/  ISETP.GE.AND P5, PT, R2, RZ, PT ;  /* 0x000000ff0200720c */ /* 0x000fe20003fa6270 */
[----:B------:R-:W-:Y:S01]  /*5ff0*/  @!P1 IMAD.IADD R3, R3, 0x1, -R6 ;  /* 0x0000000103039824 */ /* 0x000fe200078e0a06 */
[----:B------:R-:W-:Y:S01]  /*6000*/  ISETP.GT.U32.AND P0, PT, R6, R4, PT ;  /* 0x000000040600720c */ /* 0x000fe20003f04070 */
[----:B------:R1:W-:Y:S01]  /*6010*/  STL [R1+0xd8], R8 ;  /* 0x0000d80801007387 */ /* 0x0003e20000100800 */
[----:B------:R-:W-:-:S02]  /*6020*/  IADD3 R2, R7, 0x14, RZ ;  /* 0x0000001407027810 */ /* 0x000fc40007ffe0ff */
[C---:B------:R-:W-:Y:S01]  /*6030*/  ISETP.GT.U32.AND P1, PT, R6.reuse, R3, PT ;  /* 0x000000030600720c */ /* 0x040fe20003f24070 */
[----:B------:R-:W-:Y:S01]  /*6040*/  @!P6 IMAD.IADD R5, R5, 0x1, -R6 ;  /* 0x000000010505e824 */ /* 0x000fe200078e0a06 */
[----:B------:R-:W-:Y:S01]  /*6050*/  IABS R19, R2 ;  /* 0x0000000200137213 */ /* 0x000fe20000000000 */
[----:B0-----:R-:W-:Y:S02]  /*6060*/  IMAD.MOV.U32 R0, RZ, RZ, R12 ;  /* 0x000000ffff007224 */ /* 0x001fe400078e000c */
[----:B------:R-:W-:Y:S01]  /*6070*/  IMAD.HI.U32 R12, R23, R10, RZ ;  /* 0x0000000a170c7227 */ /* 0x000fe200078e00ff */
[----:B------:R-:W-:-:S03]  /*6080*/  ISETP.GT.U32.AND P6, PT, R6, R5, PT ;  /* 0x000000050600720c */ /* 0x000fc60003fc4070 */
[----:B------:R-:W-:Y:S02]  /*6090*/  IMAD.MOV R12, RZ, RZ, -R12 ;  /* 0x000000ffff0c7224 */ /* 0x000fe400078e0a0c */
[----:B------:R-:W-:Y:S01]  /*60a0*/  @!P3 IMAD.MOV R0, RZ, RZ, -R0 ;  /* 0x000000ffff00b224 */ /* 0x000fe200078e0a00 */
[----:B------:R-:W-:Y:S01]  /*60b0*/  ISETP.GE.AND P3, PT, R2, RZ, PT ;  /* 0x000000ff0200720c */ /* 0x000fe20003f66270 */
[C---:B------:R-:W-:Y:S01]  /*60c0*/  IMAD R10, R6.reuse, R12, R10 ;  /* 0x0000000c060a7224 */ /* 0x040fe200078e020a */
[----:B------:R-:W-:Y:S01]  /*60d0*/  IADD3 R12, R7, 0x11, RZ ;  /* 0x00000011070c7810 */ /* 0x000fe20007ffe0ff */
[----:B------:R-:W-:Y:S01]  /*60e0*/  IMAD.HI.U32 R15, R23, R19, RZ ;  /* 0x00000013170f7227 */ /* 0x000fe200078e00ff */
[----:B------:R0:W-:Y:S03]  /*60f0*/  STL [R1+0xe0], R0 ;  /* 0x0000e00001007387 */ /* 0x0001e60000100800 */
[----:B------:R-:W-:Y:S01]  /*6100*/  @!P6 IMAD.IADD R5, R5, 0x1, -R6 ;  /* 0x000000010505e824 */ /* 0x000fe200078e0a06 */
[----:B------:R-:W-:Y:S01]  /*6110*/  ISETP.GT.U32.AND P6, PT, R6, R10, PT ;  /* 0x0000000a0600720c */ /* 0x000fe20003fc4070 */
[----:B------:R-:W-:-:S04]  /*6120*/  IMAD.HI.U32 R2, R23, R11, RZ ;  /* 0x0000000b17027227 */ /* 0x000fc800078e00ff */
[----:B------:R-:W-:Y:S01]  /*6130*/  @!P0 IMAD.IADD R4, R4, 0x1, -R6 ;  /* 0x0000000104048824 */ /* 0x000fe200078e0a06 */
[----:B------:R-:W-:Y:S01]  /*6140*/  ISETP.GE.AND P0, PT, R14, RZ, PT ;  /* 0x000000ff0e00720c */ /* 0x000fe20003f06270 */
[----:B------:R-:W-:Y:S02]  /*6150*/  IMAD.MOV R14, RZ, RZ, -R15 ;  /* 0x000000ffff0e7224 */ /* 0x000fe400078e0a0f */
[----:B------:R-:W-:Y:S02]  /*6160*/  IMAD.MOV R2, RZ, RZ, -R2 ;  /* 0x000000ffff027224 */ /* 0x000fe400078e0a02 */
[C---:B------:R-:W-:Y:S01]  /*6170*/  IMAD R19, R6.reuse, R14, R19 ;  /* 0x0000000e06137224 */ /* 0x040fe200078e0213 */
[----:B------:R-:W-:Y:S01]  /*6180*/  IABS R14, R21 ;  /* 0x00000015000e7213 */ /* 0x000fe20000000000 */
[----:B------:R-:W-:Y:S01]  /*6190*/  IMAD R11, R6, R2, R11 ;  /* 0x00000002060b7224 */ /* 0x000fe200078e020b */
[----:B------:R-:W-:Y:S01]  /*61a0*/  IADD3 R2, R7, 0x10, RZ ;  /* 0x0000001007027810 */ /* 0x000fe20007ffe0ff */
[----:B-1----:R-:W-:-:S02]  /*61b0*/  IMAD.MOV.U32 R8, RZ, RZ, R4 ;  /* 0x000000ffff087224 */ /* 0x002fc400078e0004 */
[----:B------:R-:W-:Y:S01]  /*61c0*/  @!P6 IMAD.IADD R10, R10, 0x1, -R6 ;  /* 0x000000010a0ae824 */ /* 0x000fe200078e0a06 */
[----:B------:R-:W-:Y:S01]  /*61d0*/  IABS R17, R2 ;  /* 0x0000000200117213 */ /* 0x000fe20000000000 */
[----:B------:R-:W-:Y:S01]  /*61e0*/  @!P2 IMAD.MOV R8, RZ, RZ, -R8 ;  /* 0x000000ffff08a224 */ /* 0x000fe200078e0a08 */
[C---:B------:R-:W-:Y:S01]  /*61f0*/  ISETP.GT.U32.AND P2, PT, R6.reuse, R19, PT ;  /* 0x000000130600720c */ /* 0x040fe20003f44070 */
[----:B------:R-:W-:Y:S01]  /*6200*/  @!P1 IMAD.IADD R3, R3, 0x1, -R6 ;  /* 0x0000000103039824 */ /* 0x000fe200078e0a06 */
[----:B------:R-:W-:Y:S01]  /*6210*/  ISETP.GT.U32.AND P6, PT, R6, R10, PT ;  /* 0x0000000a0600720c */ /* 0x000fe20003fc4070 */
[----:B------:R-:W-:Y:S01]  /*6220*/  IMAD.HI.U32 R4, R23, R17, RZ ;  /* 0x0000001117047227 */ /* 0x000fe200078e00ff */
[----:B------:R-:W-:Y:S01]  /*6230*/  STL [R1+0xa8], R8 ;  /* 0x0000a80801007387 */ /* 0x000fe20000100800 */
[----:B------:R-:W-:Y:S02]  /*6240*/  ISETP.GE.AND P1, PT, R13, RZ, PT ;  /* 0x000000ff0d00720c */ /* 0x000fe40003f26270 */
[----:B0-----:R-:W-:Y:S01]  /*6250*/  IMAD.MOV.U32 R0, RZ, RZ, R3 ;  /* 0x000000ffff007224 */ /* 0x001fe200078e0003 */
[----:B------:R-:W-:Y:S01]  /*6260*/  IADD3 R3, R7, 0xd, RZ ;  /* 0x0000000d07037810 */ /* 0x000fe20007ffe0ff */
[----:B------:R-:W-:Y:S01]  /*6270*/  IMAD.MOV R4, RZ, RZ, -R4 ;  /* 0x000000ffff047224 */ /* 0x000fe200078e0a04 */
[----:B------:R-:W-:Y:S01]  /*6280*/  IABS R13, R16 ;  /* 0x00000010000d7213 */ /* 0x000fe20000000000 */
[----:B------:R-:W-:Y:S01]  /*6290*/  @!P5 IMAD.MOV R0, RZ, RZ, -R0 ;  /* 0x000000ffff00d224 */ /* 0x000fe200078e0a00 */
[----:B------:R-:W-:Y:S01]  /*62a0*/  ISETP.GE.AND P5, PT, R12, RZ, PT ;  /* 0x000000ff0c00720c */ /* 0x000fe20003fa6270 */
[--C-:B------:R-:W-:Y:S01]  /*62b0*/  @!P2 IMAD.IADD R19, R19, 0x1, -R6.reuse ;  /* 0x000000011313a824 */ /* 0x100fe200078e0a06 */
[----:B------:R-:W-:Y:S01]  /*62c0*/  IABS R12, R12 ;  /* 0x0000000c000c7213 */ /* 0x000fe20000000000 */
[----:B------:R-:W-:Y:S01]  /*62d0*/  IMAD R17, R6, R4, R17 ;  /* 0x0000000406117224 */ /* 0x000fe200078e0211 */
[----:B------:R0:W-:Y:S01]  /*62e0*/  STL [R1+0xb0], R0 ;  /* 0x0000b00001007387 */ /* 0x0001e20000100800 */
[----:B------:R-:W-:Y:S01]  /*62f0*/  @!P6 IMAD.IADD R10, R10, 0x1, -R6 ;  /* 0x000000010a0ae824 */ /* 0x000fe200078e0a06 */
[C---:B------:R-:W-:Y:S01]  /*6300*/  ISETP.GT.U32.AND P2, PT, R6.reuse, R19, PT ;  /* 0x000000130600720c */ /* 0x040fe20003f44070 */
[----:B------:R-:W-:Y:S01]  /*6310*/  IMAD.HI.U32 R18, R23, R12, RZ ;  /* 0x0000000c17127227 */ /* 0x000fe200078e00ff */
[----:B------:R-:W-:-:S02]  /*6320*/  ISETP.GT.U32.AND P6, PT, R6, R17, PT ;  /* 0x000000110600720c */ /* 0x000fc40003fc4070 */
[----:B------:R-:W-:Y:S01]  /*6330*/  IABS R15, R3 ;  /* 0x00000003000f7213 */ /* 0x000fe20000000000 */
[----:B------:R-:W-:Y:S02]  /*6340*/  IMAD.MOV R18, RZ, RZ, -R18 ;  /* 0x000000ffff127224 */ /* 0x000fe400078e0a12 */
[----:B------:R-:W-:-:S04]  /*6350*/  IMAD.HI.U32 R4, R23, R14, RZ ;  /* 0x0000000e17047227 */ /* 0x000fc800078e00ff */
[----:B0-----:R-:W-:Y:S02]  /*6360*/  IMAD.MOV.U32 R0, RZ, RZ, R5 ;  /* 0x000000ffff007224 */ /* 0x001fe400078e0005 */
[C---:B------:R-:W-:Y:S02]  /*6370*/  IMAD R12, R6.reuse, R18, R12 ;  /* 0x00000012060c7224 */ /* 0x040fe400078e020c */
[----:B------:R-:W-:Y:S01]  /*6380*/  @!P4 IMAD.MOV R0, RZ, RZ, -R0 ;  /* 0x000000ffff00c224 */ /* 0x000fe200078e0a00 */
[C---:B------:R-:W-:Y:S01]  /*6390*/  ISETP.GT.U32.AND P4, PT, R6.reuse, R11, PT ;  /* 0x0000000b0600720c */ /* 0x040fe20003f84070 */
[--C-:B------:R-:W-:Y:S01]  /*63a0*/  @!P2 IMAD.IADD R19, R19, 0x1, -R6.reuse ;  /* 0x000000011313a824 */ /* 0x100fe200078e0a06 */
[----:B------:R-:W-:Y:S01]  /*63b0*/  ISETP.GT.U32.AND P2, PT, R6, R12, PT ;  /* 0x0000000c0600720c */ /* 0x000fe20003f44070 */
[----:B------:R-:W-:Y:S01]  /*63c0*/  @!P6 IMAD.IADD R17, R17, 0x1, -R6 ;  /* 0x000000011111e824 */ /* 0x000fe200078e0a06 */
[----:B------:R0:W-:Y:S01]  /*63d0*/  STL [R1+0x94], R0 ;  /* 0x0000940001007387 */ /* 0x0001e20000100800 */
[----:B------:R-:W-:-:S03]  /*63e0*/  IMAD.HI.U32 R18, R23, R15, RZ ;  /* 0x0000000f17127227 */ /* 0x000fc600078e00ff */
[----:B------:R-:W-:Y:S01]  /*63f0*/  ISETP.GT.U32.AND P6, PT, R6, R17, PT ;  /* 0x000000110600720c */ /* 0x000fe20003fc4070 */
[----:B------:R-:W-:-:S04]  /*6400*/  IMAD.HI.U32 R5, R23, R13, RZ ;  /* 0x0000000d17057227 */ /* 0x000fc800078e00ff */
[----:B------:R-:W-:Y:S02]  /*6410*/  @!P4 IMAD.IADD R11, R11, 0x1, -R6 ;  /* 0x000000010b0bc824 */ /* 0x000fe400078e0a06 */
[----:B0-----:R-:W-:Y:S02]  /*6420*/  IMAD.MOV.U32 R0, RZ, RZ, R19 ;  /* 0x000000ffff007224 */ /* 0x001fe400078e0013 */
[----:B------:R-:W-:Y:S01]  /*6430*/  IMAD.MOV R5, RZ, RZ, -R5 ;  /* 0x000000ffff057224 */ /* 0x000fe200078e0a05 */
[----:B------:R-:W-:Y:S01]  /*6440*/  ISETP.GT.U32.AND P4, PT, R6, R11, PT ;  /* 0x0000000b0600720c */ /* 0x000fe20003f84070 */
[----:B------:R-:W-:Y:S01]  /*6450*/  @!P3 IMAD.MOV R0, RZ, RZ, -R0 ;  /* 0x000000ffff00b224 */ /* 0x000fe200078e0a00 */
[----:B------:R-:W-:Y:S01]  /*6460*/  ISETP.GE.AND P3, PT, R2, RZ, PT ;  /* 0x000000ff0200720c */ /* 0x000fe20003f66270 */
[----:B------:R-:W-:Y:S02]  /*6470*/  IMAD.MOV R2, RZ, RZ, -R18 ;  /* 0x000000ffff027224 */ /* 0x000fe400078e0a12 */
[--C-:B------:R-:W-:Y:S01]  /*6480*/  @!P2 IMAD.IADD R12, R12, 0x1, -R6.reuse ;  /* 0x000000010c0ca824 */ /* 0x100fe200078e0a06 */
[----:B------:R0:W-:Y:S01]  /*6490*/  STL [R1+0x58], R0 ;  /* 0x0000580001007387 */ /* 0x0001e20000100800 */
[C---:B------:R-:W-:Y:S01]  /*64a0*/  IMAD R15, R6.reuse, R2, R15 ;  /* 0x00000002060f7224 */ /* 0x040fe200078e020f */
[----:B------:R-:W-:Y:S01]  /*64b0*/  IADD3 R2, R7, 0xa, RZ ;  /* 0x0000000a07027810 */ /* 0x000fe20007ffe0ff */
[C---:B------:R-:W-:Y:S01]  /*64c0*/  IMAD R13, R6.reuse, R5, R13 ;  /* 0x00000005060d7224 */ /* 0x040fe200078e020d */
[C---:B------:R-:W-:Y:S01]  /*64d0*/  ISETP.GT.U32.AND P2, PT, R6.reuse, R12, PT ;  /* 0x0000000c0600720c */ /* 0x040fe20003f44070 */
[--C-:B------:R-:W-:Y:S01]  /*64e0*/  @!P6 IMAD.IADD R17, R17, 0x1, -R6.reuse ;  /* 0x000000011111e824 */ /* 0x100fe200078e0a06 */
[C---:B------:R-:W-:Y:S01]  /*64f0*/  ISETP.GT.U32.AND P6, PT, R6.reuse, R15, PT ;  /* 0x0000000f0600720c */ /* 0x040fe20003fc4070 */
[----:B------:R-:W-:Y:S01]  /*6500*/  @!P4 IMAD.IADD R11, R11, 0x1, -R6 ;  /* 0x000000010b0bc824 */ /* 0x000fe200078e0a06 */
[C---:B------:R-:W-:Y:S01]  /*6510*/  IADD3 R5, R7.reuse, 0xc, RZ ;  /* 0x0000000c07057810 */ /* 0x040fe20007ffe0ff */
[----:B------:R-:W-:Y:S01]  /*6520*/  IMAD.MOV R4, RZ, RZ, -R4 ;  /* 0x000000ffff047224 */ /* 0x000fe200078e0a04 */
[C---:B------:R-:W-:Y:S01]  /*6530*/  ISETP.GT.U32.AND P4, PT, R6.reuse, R13, PT ;  /* 0x0000000d0600720c */ /* 0x040fe20003f84070 */
[----:B------:R-:W-:Y:S01]  /*6540*/  @!P0 IMAD.MOV R10, RZ, RZ, -R10 ;  /* 0x000000ffff0a8224 */ /* 0x000fe200078e0a0a */
[----:B------:R-:W-:Y:S01]  /*6550*/  IABS R18, R5 ;  /* 0x0000000500127213 */ /* 0x000fe20000000000 */
[----:B------:R-:W-:Y:S01]  /*6560*/  IMAD R14, R6, R4, R14 ;  /* 0x00000004060e7224 */ /* 0x000fe200078e020e */
[C---:B0-----:R-:W-:Y:S01]  /*6570*/  IADD3 R0, R7.reuse, 0x9, RZ ;  /* 0x0000000907007810 */ /* 0x041fe20007ffe0ff */
[----:B------:R-:W-:Y:S01]  /*6580*/  @!P1 IMAD.MOV R11, RZ, RZ, -R11 ;  /* 0x000000ffff0b9224 */ /* 0x000fe200078e0a0b */
[----:B------:R-:W-:Y:S01]  /*6590*/  IADD3 R4, R7, 0xb, RZ ;  /* 0x0000000b07047810 */ /* 0x000fe20007ffe0ff */
[----:B------:R-:W-:Y:S01]  /*65a0*/  IMAD.HI.U32 R19, R23, R18, RZ ;  /* 0x0000001217137227 */ /* 0x000fe200078e00ff */
[----:B------:R-:W-:Y:S01]  /*65b0*/  IABS R20, R0 ;  /* 0x0000000000147213 */ /* 0x000fe20000000000 */
[----:B------:R0:W-:Y:S01]  /*65c0*/  STL [R1+0xa60], R10 ;  /* 0x000a600a01007387 */ /* 0x0001e20000100800 */
[----:B------:R-:W-:Y:S01]  /*65d0*/  IABS R26, R2 ;  /* 0x00000002001a7213 */ /* 0x000fe20000000000 */
[--C-:B------:R-:W-:Y:S01]  /*65e0*/  @!P2 IMAD.IADD R12, R12, 0x1, -R6.reuse ;  /* 0x000000010c0ca824 */ /* 0x100fe200078e0a06 */
[----:B------:R-:W-:Y:S01]  /*65f0*/  ISETP.GT.U32.AND P2, PT, R6, R14, PT ;  /* 0x0000000e0600720c */ /* 0x000fe20003f44070 */
[--C-:B------:R-:W-:Y:S01]  /*6600*/  @!P6 IMAD.IADD R15, R15, 0x1, -R6.reuse ;  /* 0x000000010f0fe824 */ /* 0x100fe200078e0a06 */
[----:B------:R-:W-:Y:S01]  /*6610*/  ISETP.GE.AND P6, PT, R21, RZ, PT ;  /* 0x000000ff1500720c */ /* 0x000fe20003fc6270 */
[----:B------:R-:W-:Y:S01]  /*6620*/  IMAD.MOV R19, RZ, RZ, -R19 ;  /* 0x000000ffff137224 */ /* 0x000fe200078e0a13 */
[----:B------:R-:W-:Y:S01]  /*6630*/  IABS R25, R4 ;  /* 0x0000000400197213 */ /* 0x000fe20000000000 */
[----:B------:R-:W-:Y:S01]  /*6640*/  @!P4 IMAD.IADD R13, R13, 0x1, -R6 ;  /* 0x000000010d0dc824 */ /* 0x000fe200078e0a06 */
[----:B------:R-:W-:Y:S01]  /*6650*/  ISETP.GE.AND P4, PT, R16, RZ, PT ;  /* 0x000000ff1000720c */ /* 0x000fe20003f86270 */
[----:B------:R-:W-:Y:S01]  /*6660*/  @!P5 IMAD.MOV R12, RZ, RZ, -R12 ;  /* 0x000000ffff0cd224 */ /* 0x000fe200078e0a0c */
[C---:B------:R-:W-:Y:S01]  /*6670*/  ISETP.GT.U32.AND P5, PT, R6.reuse, R15, PT ;  /* 0x0000000f0600720c */ /* 0x040fe20003fa4070 */
[C---:B------:R-:W-:Y:S01]  /*6680*/  IMAD R16, R6.reuse, R19, R18 ;  /* 0x0000001306107224 */ /* 0x040fe200078e0212 */
[----:B------:R-:W-:Y:S01]  /*6690*/  IABS R21, R27 ;  /* 0x0000001b00157213 */ /* 0x000fe20000000000 */
[----:B------:R-:W-:Y:S01]  /*66a0*/  IMAD.HI.U32 R18, R23, R20, RZ ;  /* 0x0000001417127227 */ /* 0x000fe200078e00ff */
[----:B------:R-:W-:Y:S01]  /*66b0*/  ISETP.GT.U32.AND P0, PT, R6, R13, PT ;  /* 0x0000000d0600720c */ /* 0x000fe20003f04070 */
[----:B------:R1:W-:Y:S01]  /*66c0*/  STL [R1+0xa64], R11 ;  /* 0x000a640b01007387 */ /* 0x0003e20000100800 */
[----:B0-----:R-:W-:Y:S01]  /*66d0*/  IADD3 R10, R7, 0x9, RZ ;  /* 0x00000009070a7810 */ /* 0x001fe20007ffe0ff */
[----:B------:R-:W-:-:S02]  /*66e0*/  IMAD.MOV R18, RZ, RZ, -R18 ;  /* 0x000000ffff127224 */ /* 0x000fc400078e0a12 */
[----:B------:R-:W-:Y:S01]  /*66f0*/  @!P2 IMAD.IADD R14, R14, 0x1, -R6 ;  /* 0x000000010e0ea824 */ /* 0x000fe200078e0a06 */
[C---:B------:R-:W-:Y:S01]  /*6700*/  ISETP.GT.U32.AND P2, PT, R6.reuse, R16, PT ;  /* 0x000000100600720c */ /* 0x040fe20003f44070 */
[C---:B------:R-:W-:Y:S01]  /*6710*/  IMAD R20, R6.reuse, R18, R20 ;  /* 0x0000001206147224 */ /* 0x040fe200078e0214 */
[----:B------:R-:W-:Y:S01]  /*6720*/  IADD3 R18, R7, 0x7, RZ ;  /* 0x0000000707127810 */ /* 0x000fe20007ffe0ff */
[----:B------:R-:W-:Y:S01]  /*6730*/  IMAD.HI.U32 R19, R23, R26, RZ ;  /* 0x0000001a17137227 */ /* 0x000fe200078e00ff */
[C---:B------:R-:W-:Y:S01]  /*6740*/  ISETP.GT.U32.AND P1, PT, R6.reuse, R14, PT ;  /* 0x0000000e0600720c */ /* 0x040fe20003f24070 */
[----:B------:R0:W-:Y:S01]  /*6750*/  STL [R1+0xa68], R12 ;  /* 0x000a680c01007387 */ /* 0x0001e20000100800 */
[----:B-1----:R-:W-:Y:S01]  /*6760*/  IADD3 R11, R7, 0x3, RZ ;  /* 0x00000003070b7810 */ /* 0x002fe20007ffe0ff */
[----:B------:R-:W-:Y:S01]  /*6770*/  @!P5 IMAD.IADD R15, R15, 0x1, -R6 ;  /* 0x000000010f0fd824 */ /* 0x000fe200078e0a06 */
[----:B------:R-:W-:Y:S01]  /*6780*/  ISETP.GT.U32.AND P5, PT, R6, R20, PT ;  /* 0x000000140600720c */ /* 0x000fe20003fa4070 */
[----:B------:R-:W-:-:S02]  /*6790*/  IMAD.MOV.U32 R0, RZ, RZ, R17 ;  /* 0x000000ffff007224 */ /* 0x000fc400078e0011 */
[----:B------:R-:W-:-:S04]  /*67a0*/  IMAD.HI.U32 R22, R23, R25, RZ ;  /* 0x0000001917167227 */ /* 0x000fc800078e00ff */
[----:B------:R-:W-:Y:S01]  /*67b0*/  IMAD.MOV R19, RZ, RZ, -R19 ;  /* 0x000000ffff137224 */ /* 0x000fe200078e0a13 */
[----:B0-----:R-:W-:Y:S01]  /*67c0*/  IADD3 R12, R7, 0x4, RZ ;  /* 0x00000004070c7810 */ /* 0x001fe20007ffe0ff */
[----:B------:R-:W-:-:S04]  /*67d0*/  IMAD.HI.U32 R17, R23, R21, RZ ;  /* 0x0000001517117227 */ /* 0x000fc800078e00ff */
[----:B------:R-:W-:Y:S02]  /*67e0*/  IMAD.MOV R22, RZ, RZ, -R22 ;  /* 0x000000ffff167224 */ /* 0x000fe400078e0a16 */
[C---:B------:R-:W-:Y:S01]  /*67f0*/  IMAD R26, R6.reuse, R19, R26 ;  /* 0x00000013061a7224 */ /* 0x040fe200078e021a */
[----:B------:R-:W-:Y:S01]  /*6800*/  IADD3 R19, R7, 0x6, RZ ;  /* 0x0000000607137810 */ /* 0x000fe20007ffe0ff */
[----:B------:R-:W-:Y:S02]  /*6810*/  IMAD.MOV R17, RZ, RZ, -R17 ;  /* 0x000000ffff117224 */ /* 0x000fe400078e0a11 */
[C---:B------:R-:W-:Y:S01]  /*6820*/  IMAD R25, R6.reuse, R22, R25 ;  /* 0x0000001606197224 */ /* 0x040fe200078e0219 */
[----:B------:R-:W-:Y:S01]  /*6830*/  IABS R22, R18 ;  /* 0x0000001200167213 */ /* 0x000fe20000000000 */
[--C-:B------:R-:W-:Y:S01]  /*6840*/  @!P0 IMAD.IADD R13, R13, 0x1, -R6.reuse ;  /* 0x000000010d0d8824 */ /* 0x100fe200078e0a06 */
[C---:B------:R-:W-:Y:S01]  /*6850*/  ISETP.GT.U32.AND P0, PT, R6.reuse, R26, PT ;  /* 0x0000001a0600720c */ /* 0x040fe20003f04070 */
[----:B------:R-:W-:Y:S01]  /*6860*/  IMAD R21, R6, R17, R21 ;  /* 0x0000001106157224 */ /* 0x000fe200078e0215 */
[----:B------:R-:W-:Y:S01]  /*6870*/  IABS R24, R19 ;  /* 0x0000001300187213 */ /* 0x000fe20000000000 */
[--C-:B------:R-:W-:Y:S01]  /*6880*/  @!P1 IMAD.IADD R14, R14, 0x1, -R6.reuse ;  /* 0x000000010e0e9824 */ /* 0x100fe200078e0a06 */
[----:B------:R-:W-:Y:S01]  /*6890*/  ISETP.GE.AND P1, PT, R3, RZ, PT ;  /* 0x000000ff0300720c */ /* 0x000fe20003f26270 */
[----:B------:R-:W-:Y:S01]  /*68a0*/  @!P5 IMAD.IADD R20, R20, 0x1, -R6 ;  /* 0x000000011414d824 */ /* 0x000fe200078e0a06 */
[C---:B------:R-:W-:Y:S01]  /*68b0*/  ISETP.GT.U32.AND P5, PT, R6.reuse, R21, PT ;  /* 0x000000150600720c */ /* 0x040fe20003fa4070 */
[----:B------:R-:W-:Y:S01]  /*68c0*/  @!P3 IMAD.MOV R0, RZ, RZ, -R0 ;  /* 0x000000ffff00b224 */ /* 0x000fe200078e0a00 */
[----:B------:R-:W-:Y:S01]  /*68d0*/  ISETP.GT.U32.AND P3, PT, R6, R25, PT ;  /* 0x000000190600720c */ /* 0x000fe20003f64070 */
[----:B------:R-:W-:-:S03]  /*68e0*/  IMAD.HI.U32 R3, R23, R22, RZ ;  /* 0x0000001617037227 */ /* 0x000fc600078e00ff */
[----:B------:R0:W-:Y:S01]  /*68f0*/  STL [R1+0x1c], R0 ;  /* 0x00001c0001007387 */ /* 0x0001e20000100800 */
[--C-:B------:R-:W-:Y:S02]  /*6900*/  @!P2 IMAD.IADD R16, R16, 0x1, -R6.reuse ;  /* 0x000000011010a824 */ /* 0x100fe400078e0a06 */
[----:B------:R-:W-:Y:S02]  /*6910*/  IMAD.MOV R3, RZ, RZ, -R3 ;  /* 0x000000ffff037224 */ /* 0x000fe400078e0a03 */
[----:B------:R-:W-:Y:S01]  /*6920*/  @!P0 IMAD.IADD R26, R26, 0x1, -R6 ;  /* 0x000000011a1a8824 */ /* 0x000fe200078e0a06 */
[C---:B------:R-:W-:Y:S01]  /*6930*/  ISETP.GT.U32.AND P2, PT, R6.reuse, R16, PT ;  /* 0x000000100600720c */ /* 0x040fe20003f44070 */
[----:B------:R-:W-:Y:S01]  /*6940*/  IMAD R22, R6, R3, R22 ;  /* 0x0000000306167224 */ /* 0x000fe200078e0216 */
[----:B------:R-:W-:Y:S01]  /*6950*/  ISETP.GE.AND P0, PT, R2, RZ, PT ;  /* 0x000000ff0200720c */ /* 0x000fe20003f06270 */
[----:B------:R-:W-:Y:S01]  /*6960*/  @!P5 IMAD.IADD R21, R21, 0x1, -R6 ;  /* 0x000000011515d824 */ /* 0x000fe200078e0a06 */
[----:B0-----:R-:W-:Y:S01]  /*6970*/  IADD3 R0, R7, 0x5, RZ ;  /* 0x0000000507007810 */ /* 0x001fe20007ffe0ff */
[----:B------:R-:W-:Y:S01]  /*6980*/  IMAD.HI.U32 R17, R23, R24, RZ ;  /* 0x0000001817117227 */ /* 0x000fe200078e00ff */
[----:B------:R-:W-:-:S02]  /*6990*/  ISETP.GT.U32.AND P5, PT, R6, R22, PT ;  /* 0x000000160600720c */ /* 0x000fc40003fa4070 */
[----:B------:R-:W-:Y:S01]  /*69a0*/  IABS R2, R0 ;  /* 0x0000000000027213 */ /* 0x000fe20000000000 */
[----:B------:R-:W-:Y:S01]  /*69b0*/  @!P1 IMAD.MOV R15, RZ, RZ, -R15 ;  /* 0x000000ffff0f9224 */ /* 0x000fe200078e0a0f */
[----:B------:R-:W-:Y:S01]  /*69c0*/  IABS R3, R12 ;  /* 0x0000000c00037213 */ /* 0x000fe20000000000 */
[--C-:B------:R-:W-:Y:S01]  /*69d0*/  @!P3 IMAD.IADD R25, R25, 0x1, -R6.reuse ;  /* 0x000000011919b824 */ /* 0x100fe200078e0a06 */
[----:B------:R-:W-:Y:S01]  /*69e0*/  ISETP.GT.U32.AND P1, PT, R6, R20, PT ;  /* 0x000000140600720c */ /* 0x000fe20003f24070 */
[----:B------:R-:W-:Y:S01]  /*69f0*/  IMAD.HI.U32 R29, R23, R2, RZ ;  /* 0x00000002171d7227 */ /* 0x000fe200078e00ff */
[----:B------:R-:W-:Y:S02]  /*6a00*/  ISETP.GE.AND P3, PT, R4, RZ, PT ;  /* 0x000000ff0400720c */ /* 0x000fe40003f66270 */
[----:B------:R-:W-:Y:S01]  /*6a10*/  IABS R4, R11 ;  /* 0x0000000b00047213 */ /* 0x000fe20000000000 */
[----:B------:R-:W-:Y:S02]  /*6a20*/  IMAD.MOV R8, RZ, RZ, -R29 ;  /* 0x000000ffff087224 */ /* 0x000fe400078e0a1d */
[----:B------:R-:W-:Y:S01]  /*6a30*/  @!P2 IMAD.IADD R16, R16, 0x1, -R6 ;  /* 0x000000011010a824 */ /* 0x000fe200078e0a06 */
[----:B------:R-:W-:Y:S01]  /*6a40*/  ISETP.GE.AND P2, PT, R5, RZ, PT ;  /* 0x000000ff0500720c */ /* 0x000fe20003f46270 */
[----:B------:R-:W-:Y:S01]  /*6a50*/  IMAD R2, R6, R8, R2 ;  /* 0x0000000806027224 */ /* 0x000fe200078e0202 */
[----:B------:R-:W-:Y:S01]  /*6a60*/  IABS R5, R9 ;  /* 0x0000000900057213 */ /* 0x000fe20000000000 */
[----:B------:R-:W0:Y:S01]  /*6a70*/  S2R R8, SR_TID.X ;  /* 0x0000000000087919 */ /* 0x000e220000002100 */
[----:B------:R-:W-:Y:S01]  /*6a80*/  @!P5 IMAD.IADD R22, R22, 0x1, -R6 ;  /* 0x000000011616d824 */ /* 0x000fe200078e0a06 */
[----:B------:R-:W-:Y:S01]  /*6a90*/  ISETP.GT.U32.AND P5, PT, R6, R26, PT ;  /* 0x0000001a0600720c */ /* 0x000fe20003fa4070 */
[----:B------:R-:W-:-:S04]  /*6aa0*/  IMAD.HI.U32 R28, R23, R3, RZ ;  /* 0x00000003171c7227 */ /* 0x000fc800078e00ff */
[----:B------:R-:W-:Y:S02]  /*6ab0*/  IMAD.MOV R17, RZ, RZ, -R17 ;  /* 0x000000ffff117224 */ /* 0x000fe400078e0a11 */
[----:B------:R-:W-:Y:S02]  /*6ac0*/  IMAD.MOV R29, RZ, RZ, -R28 ;  /* 0x000000ffff1d7224 */ /* 0x000fe400078e0a1c */
[----:B------:R-:W-:Y:S01]  /*6ad0*/  @!P2 IMAD.MOV R16, RZ, RZ, -R16 ;  /* 0x000000ffff10a224 */ /* 0x000fe200078e0a10 */
[C---:B------:R-:W-:Y:S01]  /*6ae0*/  ISETP.GT.U32.AND P2, PT, R6.reuse, R22, PT ;  /* 0x000000160600720c */ /* 0x040fe20003f44070 */
[----:B------:R-:W-:Y:S02]  /*6af0*/  IMAD R17, R6, R17, R24 ;  /* 0x0000001106117224 */ /* 0x000fe400078e0218 */
[----:B------:R-:W-:-:S04]  /*6b00*/  IMAD.HI.U32 R24, R23, R4, RZ ;  /* 0x0000000417187227 */ /* 0x000fc800078e00ff */
[----:B------:R-:W-:Y:S02]  /*6b10*/  IMAD R3, R6, R29, R3 ;  /* 0x0000001d06037224 */ /* 0x000fe400078e0203 */
[----:B------:R-:W-:Y:S01]  /*6b20*/  @!P5 IMAD.IADD R26, R26, 0x1, -R6 ;  /* 0x000000011a1ad824 */ /* 0x000fe200078e0a06 */
[C---:B------:R-:W-:Y:S01]  /*6b30*/  ISETP.GT.U32.AND P5, PT, R6.reuse, R2, PT ;  /* 0x000000020600720c */ /* 0x040fe20003fa4070 */
[----:B------:R-:W-:Y:S01]  /*6b40*/  IMAD.MOV R28, RZ, RZ, -R24 ;  /* 0x000000ffff1c7224 */ /* 0x000fe200078e0a18 */
[----:B0-----:R-:W-:Y:S01]  /*6b50*/  SHF.R.U32.HI R8, RZ, 0x6, R8 ;  /* 0x00000006ff087819 */ /* 0x001fe20000011608 */
[----:B------:R-:W-:Y:S01]  /*6b60*/  @!P6 IMAD.MOV R14, RZ, RZ, -R14 ;  /* 0x000000ffff0ee224 */ /* 0x000fe200078e0a0e */
[----:B------:R-:W-:Y:S01]  /*6b70*/  ISETP.GT.U32.AND P6, PT, R6, R21, PT ;  /* 0x000000150600720c */ /* 0x000fe20003fc4070 */
[----:B------:R-:W-:Y:S01]  /*6b80*/  @!P1 IMAD.IADD R20, R20, 0x1, -R6 ;  /* 0x0000000114149824 */ /* 0x000fe200078e0a06 */
[C---:B------:R-:W-:Y:S01]  /*6b90*/  ISETP.GT.U32.AND P1, PT, R6.reuse, R3, PT ;  /* 0x000000030600720c */ /* 0x040fe20003f24070 */
[----:B------:R-:W-:Y:S01]  /*6ba0*/  IMAD R4, R6, R28, R4 ;  /* 0x0000001c06047224 */ /* 0x000fe200078e0204 */
[----:B------:R-:W-:Y:S01]  /*6bb0*/  SGXT.U32 R8, R8, 0x1 ;  /* 0x000000010808781a */ /* 0x000fe20000000000 */
[----:B------:R-:W-:Y:S01]  /*6bc0*/  @!P4 IMAD.MOV R13, RZ, RZ, -R13 ;  /* 0x000000ffff0dc224 */ /* 0x000fe200078e0a0d */
[----:B------:R-:W-:Y:S01]  /*6bd0*/  ISETP.GT.U32.AND P4, PT, R6, R25, PT ;  /* 0x000000190600720c */ /* 0x000fe20003f84070 */
[--C-:B------:R-:W-:Y:S01]  /*6be0*/  @!P2 IMAD.IADD R22, R22, 0x1, -R6.reuse ;  /* 0x000000011616a824 */ /* 0x100fe200078e0a06 */
[----:B------:R-:W-:Y:S01]  /*6bf0*/  ISETP.GT.U32.AND P2, PT, R6, R4, PT ;  /* 0x000000040600720c */ /* 0x000fe20003f44070 */
[--C-:B------:R-:W-:Y:S01]  /*6c00*/  @!P5 IMAD.IADD R2, R2, 0x1, -R6.reuse ;  /* 0x000000010202d824 */ /* 0x100fe200078e0a06 */
[----:B------:R-:W-:Y:S01]  /*6c10*/  ISETP.GE.AND P5, PT, R27, RZ, PT ;  /* 0x000000ff1b00720c */ /* 0x000fe20003fa6270 */
[----:B------:R-:W-:Y:S01]  /*6c20*/  IMAD.HI.U32 R24, R23, R5, RZ ;  /* 0x0000000517187227 */ /* 0x000fe200078e00ff */
[----:B------:R-:W-:Y:S01]  /*6c30*/  LOP3.LUT R8, R8, 0x7e, RZ, 0xfc, !PT ;  /* 0x0000007e08087812 */ /* 0x000fe200078efcff */
[----:B------:R-:W-:Y:S02]  /*6c40*/  STL [R1+0xa6c], R13 ;  /* 0x000a6c0d01007387 */ /* 0x000fe40000100800 */
[--C-:B------:R-:W-:Y:S01]  /*6c50*/  @!P6 IMAD.IADD R21, R21, 0x1, -R6.reuse ;  /* 0x000000011515e824 */ /* 0x100fe200078e0a06 */
[----:B------:R-:W-:Y:S01]  /*6c60*/  ISETP.GE.AND P6, PT, R10, RZ, PT ;  /* 0x000000ff0a00720c */ /* 0x000fe20003fc6270 */
[--C-:B------:R-:W-:Y:S01]  /*6c70*/  @!P1 IMAD.IADD R3, R3, 0x1, -R6.reuse ;  /* 0x0000000103039824 */ /* 0x100fe200078e0a06 */
[----:B------:R-:W-:Y:S01]  /*6c80*/  ISETP.GE.AND P1, PT, R18, RZ, PT ;  /* 0x000000ff1200720c */ /* 0x000fe20003f26270 */
[----:B------:R-:W-:Y:S01]  /*6c90*/  @!P4 IMAD.IADD R25, R25, 0x1, -R6 ;  /* 0x000000011919c824 */ /* 0x000fe200078e0a06 */
[----:B------:R-:W-:Y:S01]  /*6ca0*/  ISETP.GT.U32.AND P4, PT, R6, R17, PT ;  /* 0x000000110600720c */ /* 0x000fe20003f84070 */
[----:B------:R-:W-:Y:S01]  /*6cb0*/  IMAD R8, R8, c[0x0][0x188], RZ ;  /* 0x0000620008087a24 */ /* 0x000fe200078e02ff */
[----:B------:R-:W-:Y:S01]  /*6cc0*/  STL [R1+0xa70], R14 ;  /* 0x000a700e01007387 */ /* 0x000fe20000100800 */
[----:B------:R-:W-:-:S02]  /*6cd0*/  IMAD.MOV R10, RZ, RZ, -c[0x0][0x188] ;  /* 0x80006200ff0a7624 */ /* 0x000fc400078e02ff */
[----:B------:R-:W-:Y:S01]  /*6ce0*/  @!P2 IMAD.IADD R4, R4, 0x1, -R6 ;  /* 0x000000010404a824 */ /* 0x000fe200078e0a06 */
[----:B------:R-:W-:Y:S01]  /*6cf0*/  STL [R1+0xa74], R15 ;  /* 0x000a740f01007387 */ /* 0x000fe20000100800 */
[----:B------:R-:W-:Y:S02]  /*6d00*/  IMAD.MOV R24, RZ, RZ, -R24 ;  /* 0x000000ffff187224 */ /* 0x000fe400078e0a18 */
[----:B------:R-:W-:Y:S01]  /*6d10*/  IMAD R8, R10, 0x2, R8 ;  /* 0x000000020a087824 */ /* 0x000fe200078e0208 */
[----:B------:R-:W-:Y:S01]  /*6d20*/  STL [R1+0xa78], R16 ;  /* 0x000a781001007387 */ /* 0x000fe20000100800 */
[----:B------:R-:W-:Y:S02]  /*6d30*/  @!P3 IMAD.MOV R25, RZ, RZ, -R25 ;  /* 0x000000ffff19b224 */ /* 0x000fe400078e0a19 */
[----:B------:R-:W-:Y:S01]  /*6d40*/  @!P5 IMAD.MOV R21, RZ, RZ, -R21 ;  /* 0x000000ffff15d224 */ /* 0x000fe200078e0a15 */
[----:B------:R-:W-:Y:S01]  /*6d50*/  ISETP.GT.U32.AND P5, PT, R6, R4, PT ;  /* 0x000000040600720c */ /* 0x000fe20003fa4070 */
[----:B------:R-:W-:-:S02]  /*6d60*/  @!P0 IMAD.MOV R26, RZ, RZ, -R26 ;  /* 0x000000ffff1a8224 */ /* 0x000fc400078e0a1a */
[----:B------:R-:W-:Y:S01]  /*6d70*/  IMAD R5, R6, R24, R5 ;  /* 0x0000001806057224 */ /* 0x000fe200078e0205 */
[----:B------:R-:W-:Y:S01]  /*6d80*/  IADD3 R24, R7, 0x1, RZ ;  /* 0x0000000107187810 */ /* 0x000fe20007ffe0ff */
[----:B------:R-:W-:Y:S01]  /*6d90*/  @!P6 IMAD.MOV R20, RZ, RZ, -R20 ;  /* 0x000000ffff14e224 */ /* 0x000fe200078e0a14 */
[----:B------:R-:W2:Y:S01]  /*6da0*/  LDL.LU R7, [R1+0xab0] ;  /* 0x000ab00001077983 */ /* 0x000ea20000300800 */
[----:B------:R-:W-:Y:S01]  /*6db0*/  IMAD R8, R10, 0x2, R8 ;  /* 0x000000020a087824 */ /* 0x000fe200078e0208 */
[----:B------:R-:W-:Y:S01]  /*6dc0*/  ISETP.GE.AND P6, PT, R0, RZ, PT ;  /* 0x000000ff0000720c */ /* 0x000fe20003fc6270 */
[----:B------:R-:W-:Y:S01]  /*6dd0*/  @!P1 IMAD.MOV R22, RZ, RZ, -R22 ;  /* 0x000000ffff169224 */ /* 0x000fe200078e0a16 */
[----:B------:R-:W-:Y:S01]  /*6de0*/  STL [R1+0xa7c], R25 ;  /* 0x000a7c1901007387 */ /* 0x000fe20000100800 */
[----:B------:R-:W-:Y:S01]  /*6df0*/  IMAD R8, R10, 0x2, R8 ;  /* 0x000000020a087824 */ /* 0x000fe200078e0208 */
[----:B------:R-:W-:Y:S01]  /*6e00*/  IABS R28, R24 ;  /* 0x00000018001c7213 */ /* 0x000fe20000000000 */
[--C-:B------:R-:W-:Y:S01]  /*6e10*/  @!P4 IMAD.IADD R17, R17, 0x1, -R6.reuse ;  /* 0x000000011111c824 */ /* 0x100fe200078e0a06 */
[----:B------:R-:W-:Y:S01]  /*6e20*/  STL [R1+0xa80], R26 ;  /* 0x000a801a01007387 */ /* 0x000fe20000100800 */
[----:B------:R-:W-:Y:S01]  /*6e30*/  @!P5 IMAD.IADD R4, R4, 0x1, -R6 ;  /* 0x000000010404d824 */ /* 0x000fe200078e0a06 */
[C---:B------:R-:W-:Y:S01]  /*6e40*/  ISETP.GT.U32.AND P4, PT, R6.reuse, R5, PT ;  /* 0x000000050600720c */ /* 0x040fe20003f84070 */
[----:B------:R-:W-:Y:S01]  /*6e50*/  IMAD.HI.U32 R18, R23, R28, RZ ;  /* 0x0000001c17127227 */ /* 0x000fe200078e00ff */
[----:B------:R-:W-:Y:S01]  /*6e60*/  STL [R1+0xa84], R20 ;  /* 0x000a841401007387 */ /* 0x000fe20000100800 */
[----:B------:R-:W-:-:S02]  /*6e70*/  ISETP.GT.U32.AND P3, PT, R6, R17, PT ;  /* 0x000000110600720c */ /* 0x000fc40003f64070 */
[----:B------:R-:W-:Y:S01]  /*6e80*/  ISETP.GE.AND P5, PT, R9, RZ, PT ;  /* 0x000000ff0900720c */ /* 0x000fe20003fa6270 */
[----:B------:R-:W-:Y:S01]  /*6e90*/  STL [R1+0xa88], R21 ;  /* 0x000a881501007387 */ /* 0x000fe20000100800 */
[----:B------:R-:W-:Y:S01]  /*6ea0*/  IMAD.MOV R18, RZ, RZ, -R18 ;  /* 0x000000ffff127224 */ /* 0x000fe200078e0a12 */
[C---:B------:R-:W-:Y:S02]  /*6eb0*/  ISETP.GT.U32.AND P0, PT, R6.reuse, R2, PT ;  /* 0x000000020600720c */ /* 0x040fe40003f04070 */
[----:B------:R-:W-:Y:S01]  /*6ec0*/  STL [R1+0xa8c], R22 ;  /* 0x000a8c1601007387 */ /* 0x000fe20000100800 */
[----:B------:R-:W-:Y:S02]  /*6ed0*/  ISETP.GE.AND P2, PT, R19, RZ, PT ;  /* 0x000000ff1300720c */ /* 0x000fe40003f46270 */
[----:B------:R-:W-:Y:S01]  /*6ee0*/  @!P4 IMAD.IADD R5, R5, 0x1, -R6 ;  /* 0x000000010505c824 */ /* 0x000fe200078e0a06 */
[----:B------:R-:W3:Y:S01]  /*6ef0*/  LDL.LU R0, [R1+0xaac] ;  /* 0x000aac0001007983 */ /* 0x000ee20000300800 */
[----:B------:R-:W-:-:S03]  /*6f00*/  ISETP.GT.U32.AND P4, PT, R6, R3, PT ;  /* 0x000000030600720c */ /* 0x000fc60003f84070 */
[----:B------:R0:W-:Y:S02]  /*6f10*/  STL [R1+0x258], R8 ;  /* 0x0002580801007387 */ /* 0x0001e40000100800 */
[----:B0-----:R-:W-:-:S04]  /*6f20*/  IMAD R8, R10, 0x2, R8 ;  /* 0x000000020a087824 */ /* 0x001fc800078e0208 */
[----:B------:R-:W-:Y:S01]  /*6f30*/  IMAD R9, R10, 0x2, R8 ;  /* 0x000000020a097824 */ /* 0x000fe200078e0208 */
[----:B------:R-:W-:Y:S04]  /*6f40*/  STL [R1+0x260], R8 ;  /* 0x0002600801007387 */ /* 0x000fe80000100800 */
[----:B------:R0:W-:Y:S01]  /*6f50*/  STL [R1+0x214], R9 ;  /* 0x0002140901007387 */ /* 0x0001e20000100800 */
[----:B------:R-:W-:Y:S01]  /*6f60*/  @!P3 IMAD.IADD R17, R17, 0x1, -R6 ;  /* 0x000000011111b824 */ /* 0x000fe200078e0a06 */
[----:B------:R-:W-:Y:S01]  /*6f70*/  ISETP.GE.AND P3, PT, R12, RZ, PT ;  /* 0x000000ff0c00720c */ /* 0x000fe20003f66270 */
[----:B0-----:R-:W-:-:S04]  /*6f80*/  IMAD R9, R10, 0x2, R9 ;  /* 0x000000020a097824 */ /* 0x001fc800078e0209 */
[----:B------:R-:W-:Y:S01]  /*6f90*/  IMAD R12, R10, 0x2, R9 ;  /* 0x000000020a0c7824 */ /* 0x000fe200078e0209 */
[----:B------:R0:W-:Y:S04]  /*6fa0*/  STL [R1+0x218], R9 ;  /* 0x0002180901007387 */ /* 0x0001e80000100800 */
[----:B0-----:R-:W4:Y:S01]  /*6fb0*/  LDL R9, [R1+0x878] ;  /* 0x0008780001097983 */ /* 0x001f220000100800 */
[----:B------:R-:W-:Y:S01]  /*6fc0*/  @!P4 IMAD.IADD R3, R3, 0x1, -R6 ;  /* 0x000000010303c824 */ /* 0x000fe200078e0a06 */
[----:B------:R-:W-:Y:S01]  /*6fd0*/  ISETP.GE.AND P4, PT, R11, RZ, PT ;  /* 0x000000ff0b00720c */ /* 0x000fe20003f86270 */
[----:B------:R-:W-:Y:S02]  /*6fe0*/  IMAD.MOV.U32 R11, RZ, RZ, c[0x0][0x180] ;  /* 0x00006000ff0b7624 */ /* 0x000fe400078e00ff */
[----:B------:R-:W-:-:S03]  /*6ff0*/  IMAD R28, R6, R18, R28 ;  /* 0x00000012061c7224 */ /* 0x000fc600078e021c */
[----:B------:R-:W-:Y:S01]  /*7000*/  IADD3 R11, R11, 0x7f, RZ ;  /* 0x0000007f0b0b7810 */ /* 0x000fe20007ffe0ff */
[----:B------:R-:W0:Y:S03]  /*7010*/  S2R R8, SR_TID.X ;  /* 0x0000000000087919 */ /* 0x000e260000002100 */
[----:B------:R-:W-:-:S04]  /*7020*/  SHF.R.S32.HI R18, RZ, 0x1f, R11 ;  /* 0x0000001fff127819 */ /* 0x000fc8000001140b */
[----:B------:R-:W-:-:S06]  /*7030*/  LEA.HI R11, R18, R11, RZ, 0x7 ;  /* 0x0000000b120b7211 */ /* 0x000fcc00078f38ff */
[----:B------:R-:W1:Y:S01]  /*7040*/  S2R R11, SR_TID.X ;  /* 0x00000000000b7919 */ /* 0x000e620000002100 */
[----:B------:R-:W-:Y:S01]  /*7050*/  @!P0 IMAD.IADD R2, R2, 0x1, -R6 ;  /* 0x0000000102028824 */ /* 0x000fe200078e0a06 */
[C---:B------:R-:W-:Y:S02]  /*7060*/  ISETP.GT.U32.AND P0, PT, R6.reuse, R28, PT ;  /* 0x0000001c0600720c */ /* 0x040fe40003f04070 */
[----:B------:R-:W-:Y:S01]  /*7070*/  ISETP.GT.U32.AND P1, PT, R6, R5, PT ;  /* 0x000000050600720c */ /* 0x000fe20003f24070 */
[----:B------:R0:W-:Y:S02]  /*7080*/  STL [R1+0x21c], R12 ;  /* 0x00021c0c01007387 */ /* 0x0001e40000100800 */
[C---:B0-----:R-:W-:Y:S01]  /*7090*/  IMAD.SHL.U32 R29, R8.reuse, 0x40, RZ ;  /* 0x00000040081d7824 */ /* 0x041fe200078e00ff */
[----:B------:R-:W-:Y:S01]  /*70a0*/  LOP3.LUT R18, R8, 0x7, RZ, 0xc0, !PT ;  /* 0x0000000708127812 */ /* 0x000fe200078ec0ff */
[----:B------:R-:W-:-:S03]  /*70b0*/  IMAD R12, R10, 0x2, R12 ;  /* 0x000000020a0c7824 */ /* 0x000fc600078e020c */
[----:B------:R-:W-:-:S03]  /*70c0*/  LOP3.LUT R19, R29, 0x1800, RZ, 0xc0, !PT ;  /* 0x000018001d137812 */ /* 0x000fc600078ec0ff */
[----:B------:R-:W-:Y:S01]  /*70d0*/  @!P0 IMAD.IADD R28, R28, 0x1, -R6 ;  /* 0x000000011c1c8824 */ /* 0x000fe200078e0a06 */
[----:B------:R-:W-:Y:S01]  /*70e0*/  LOP3.LUT P0, RZ, R8, 0x40, RZ, 0xc0, !PT ;  /* 0x0000004008ff7812 */ /* 0x000fe2000780c0ff */
[C---:B------:R-:W-:Y:S01]  /*70f0*/  IMAD R23, R18.reuse, 0x90, RZ ;  /* 0x0000009012177824 */ /* 0x040fe200078e02ff */
[----:B------:R0:W-:Y:S01]  /*7100*/  STL [R1+0x220], R12 ;  /* 0x0002200c01007387 */ /* 0x0001e20000100800 */
[----:B------:R-:W-:Y:S01]  /*7110*/  IMAD R19, R18, 0x100, R19 ;  /* 0x0000010012137824 */ /* 0x000fe200078e0213 */
[----:B-1----:R-:W-:Y:S01]  /*7120*/  LOP3.LUT R11, R11, 0x3f, RZ, 0xc0, !PT ;  /* 0x0000003f0b0b7812 */ /* 0x002fe200078ec0ff */
[----:B------:R-:W-:Y:S02]  /*7130*/  IMAD.SHL.U32 R27, R8, 0x2, RZ ;  /* 0x00000002081b7824 */ /* 0x000fe400078e00ff */
[----:B------:R-:W-:Y:S02]  /*7140*/  IMAD.SHL.U32 R18, R18, 0x10, RZ ;  /* 0x0000001012127824 */ /* 0x000fe400078e00ff */
[----:B0-----:R-:W-:-:S02]  /*7150*/  IMAD R12, R10, 0x2, R12 ;  /* 0x000000020a0c7824 */ /* 0x001fc400078e020c */
[----:B------:R-:W-:Y:S01]  /*7160*/  @!P1 IMAD.IADD R5, R5, 0x1, -R6 ;  /* 0x0000000105059824 */ /* 0x000fe200078e0a06 */
[----:B------:R-:W-:Y:S01]  /*7170*/  ISETP.GE.AND P1, PT, R24, RZ, PT ;  /* 0x000000ff1800720c */ /* 0x000fe20003f26270 */
[----:B------:R-:W-:Y:S01]  /*7180*/  IMAD.SHL.U32 R11, R11, 0x2, RZ ;  /* 0x000000020b0b7824 */ /* 0x000fe200078e00ff */
[----:B------:R-:W-:Y:S01]  /*7190*/  SEL R24, RZ, 0x90, !P0 ;  /* 0x00000090ff187807 */ /* 0x000fe20004000000 */
[----:B------:R-:W-:Y:S01]  /*71a0*/  IMAD R10, R10, 0x2, R12 ;  /* 0x000000020a0a7824 */ /* 0x000fe200078e020c */
[--C-:B------:R-:W-:Y:S02]  /*71b0*/  LOP3.LUT R23, R23, 0x10, R27.reuse, 0x78, !PT ;  /* 0x0000001017177812 */ /* 0x100fe400078e781b */
[----:B------:R-:W-:Y:S01]  /*71c0*/  LOP3.LUT R18, R18, 0x30, R27, 0x78, !PT ;  /* 0x0000003012127812 */ /* 0x000fe200078e781b */
[----:B------:R-:W-:Y:S01]  /*71d0*/  IMAD.MOV R27, RZ, RZ, -c[0x0][0x188] ;  /* 0x80006200ff1b7624 */ /* 0x000fe200078e02ff */
[----:B------:R-:W-:Y:S01]  /*71e0*/  ISETP.GT.U32.AND P0, PT, R6, R28, PT ;  /* 0x0000001c0600720c */ /* 0x000fe20003f04070 */
[----:B------:R0:W-:Y:S04]  /*71f0*/  STL [R1+0x224], R12 ;  /* 0x0002240c01007387 */ /* 0x0001e80000100800 */
[----:B------:R1:W-:Y:S01]  /*7200*/  STL [R1+0x22c], R10 ;  /* 0x00022c0a01007387 */ /* 0x0003e20000100800 */
[----:B0-----:R-:W-:-:S02]  /*7210*/  LOP3.LUT R12, R24, R11, RZ, 0x3c, !PT ;  /* 0x0000000b180c7212 */ /* 0x001fc400078e3cff */
[----:B------:R-:W-:Y:S01]  /*7220*/  LOP3.LUT R11, R23, 0x400, R29, 0xf8, !PT ;  /* 0x00000400170b7812 */ /* 0x000fe200078ef81d */
[----:B-1----:R-:W-:Y:S02]  /*7230*/  IMAD R10, R27, 0x2, R10 ;  /* 0x000000021b0a7824 */ /* 0x002fe400078e020a */
[----:B------:R-:W-:Y:S01]  /*7240*/  STL [R1+0x1c0], R12 ;  /* 0x0001c00c01007387 */ /* 0x000fe20000100800 */
[----:B------:R-:W-:-:S03]  /*7250*/  @!P2 IMAD.MOV R17, RZ, RZ, -R17 ;  /* 0x000000ffff11a224 */ /* 0x000fc600078e0a11 */
[----:B------:R0:W-:Y:S04]  /*7260*/  STL [R1+0x1c8], R11 ;  /* 0x0001c80b01007387 */ /* 0x0001e80000100800 */
[----:B------:R1:W-:Y:S01]  /*7270*/  STL [R1+0x238], R10 ;  /* 0x0002380a01007387 */ /* 0x0003e20000100800 */
[----:B------:R-:W-:Y:S02]  /*7280*/  @!P0 IMAD.IADD R28, R28, 0x1, -R6 ;  /* 0x000000011c1c8824 */ /* 0x000fe400078e0a06 */
[----:B------:R-:W-:Y:S02]  /*7290*/  @!P6 IMAD.MOV R2, RZ, RZ, -R2 ;  /* 0x000000ffff02e224 */ /* 0x000fe400078e0a02 */
[----:B0-----:R-:W-:Y:S02]  /*72a0*/  IMAD.IADD R11, R19, 0x1, R18 ;  /* 0x00000001130b7824 */ /* 0x001fe400078e0212 */
[----:B-1----:R-:W-:-:S03]  /*72b0*/  IMAD R10, R27, 0x2, R10 ;  /* 0x000000021b0a7824 */ /* 0x002fc600078e020a */
[----:B------:R-:W-:Y:S01]  /*72c0*/  STL [R1+0x1e8], R11 ;  /* 0x0001e80b01007387 */ /* 0x000fe20000100800 */
[----:B------:R-:W-:-:S03]  /*72d0*/  IMAD R6, R27, 0x2, R10 ;  /* 0x000000021b067824 */ /* 0x000fc600078e020a */
[----:B------:R-:W-:Y:S04]  /*72e0*/  STL [R1+0xa90], R17 ;  /* 0x000a901101007387 */ /* 0x000fe80000100800 */
[----:B------:R-:W-:Y:S04]  /*72f0*/  STL [R1+0x228], R10 ;  /* 0x0002280a01007387 */ /* 0x000fe80000100800 */
[----:B------:R0:W-:Y:S04]  /*7300*/  STL [R1+0xa94], R2 ;  /* 0x000a940201007387 */ /* 0x0001e80000100800 */
[----:B------:R-:W-:Y:S04]  /*7310*/  STL [R1+0x230], R6 ;  /* 0x0002300601007387 */ /* 0x000fe80000100800 */
[----:B------:R-:W3:Y:S01]  /*7320*/  LDL.LU R22, [R1+0x34] ;  /* 0x0000340001167983 */ /* 0x000ee20000300800 */
[----:B0-----:R-:W-:-:S03]  /*7330*/  IMAD R2, R27, 0x2, R6 ;  /* 0x000000021b027824 */ /* 0x001fc600078e0206 */
[----:B------:R-:W3:Y:S04]  /*7340*/  LDL.LU R21, [R1+0x30] ;  /* 0x0000300001157983 */ /* 0x000ee80000300800 */
[----:B------:R-:W3:Y:S04]  /*7350*/  LDL.LU R20, [R1+0x24] ;  /* 0x0000240001147983 */ /* 0x000ee80000300800 */
[----:B------:R0:W-:Y:S04]  /*7360*/  STL [R1+0x294], R2 ;  /* 0x0002940201007387 */ /* 0x0001e80000100800 */
[----:B------:R-:W3:Y:S04]  /*7370*/  LDL.LU R26, [R1+0x20] ;  /* 0x00002000011a7983 */ /* 0x000ee80000300800 */
[----:B------:R-:W3:Y:S04]  /*7380*/  LDL.LU R25, [R1+0x4] ;  /* 0x0000040001197983 */ /* 0x000ee80000300800 */
[----:B------:R-:W3:Y:S04]  /*7390*/  LDL.LU R16, [R1] ;  /* 0x0000000001107983 */ /* 0x000ee80000300800 */
[----:B------:R-:W3:Y:S04]  /*73a0*/  LDL.LU R13, [R1+0x104] ;  /* 0x00010400010d7983 */ /* 0x000ee80000300800 */
[----:B------:R-:W3:Y:S04]  /*73b0*/  LDL.LU R12, [R1+0x118] ;  /* 0x00011800010c7983 */ /* 0x000ee80000300800 */
[----:B------:R-:W3:Y:S01]  /*73c0*/  LDL.LU R11, [R1+0x190] ;  /* 0x00019000010b7983 */ /* 0x000ee20000300800 */
[----:B------:R-:W-:-:S03]  /*73d0*/  LOP3.LUT R8, R8, 0x7f, RZ, 0xc0, !PT ;  /* 0x0000007f08087812 */ /* 0x000fc600078ec0ff */
[----:B------:R-:W3:Y:S02]  /*73e0*/  LDL.LU R10, [R1+0x194] ;  /* 0x00019400010a7983 */ /* 0x000ee40000300800 */
[----:B------:R-:W-:Y:S01]  /*73f0*/  IMAD R19, R8, c[0x0][0x18c], RZ ;  /* 0x0000630008137a24 */ /* 0x000fe200078e02ff */
[----:B----4-:R-:W-:Y:S02]  /*7400*/  ISETP.GE.AND P2, PT, R9, RZ, PT ;  /* 0x000000ff0900720c */ /* 0x010fe40003f46270 */
[----:B------:R-:W4:Y:S04]  /*7410*/  LDL.LU R9, [R1+0x19c] ;  /* 0x00019c0001097983 */ /* 0x000f280000300800 */
[----:B------:R-:W4:Y:S01]  /*7420*/  LDL.LU R8, [R1+0x1a0] ;  /* 0x0001a00001087983 */ /* 0x000f220000300800 */
[----:B------:R-:W-:Y:S01]  /*7430*/  @!P3 IMAD.MOV R3, RZ, RZ, -R3 ;  /* 0x000000ffff03b224 */ /* 0x000fe200078e0a03 */
[----:B------:R-:W-:Y:S01]  /*7440*/  LEA R18, P6, R19, c[0x0][0x168], 0x1 ;  /* 0x00005a0013127a11 */ /* 0x000fe200078c08ff */
[----:B0-----:R-:W-:-:S03]  /*7450*/  IMAD R2, R27, 0x2, R2 ;  /* 0x000000021b027824 */ /* 0x001fc600078e0202 */
[----:B------:R-:W-:Y:S01]  /*7460*/  STL [R1+0xa98], R3 ;  /* 0x000a980301007387 */ /* 0x000fe20000100800 */
[----:B------:R-:W-:-:S03]  /*7470*/  @!P4 IMAD.MOV R4, RZ, RZ, -R4 ;  /* 0x000000ffff04c224 */ /* 0x000fc600078e0a04 */
[----:B------:R-:W-:Y:S04]  /*7480*/  STL [R1+0x9d0], R18 ;  /* 0x0009d01201007387 */ /* 0x000fe80000100800 */
[----:B------:R-:W4:Y:S04]  /*7490*/  LDL.LU R15, [R1+0x11c] ;  /* 0x00011c00010f7983 */ /* 0x000f280000300800 */
[----:B------:R0:W-:Y:S01]  /*74a0*/  STL [R1+0x2a0], R2 ;  /* 0x0002a00201007387 */ /* 0x0001e20000100800 */
[----:B------:R-:W-:Y:S01]  /*74b0*/  ISETP.NE.AND P0, PT, RZ, c[0x0][0x17c], PT ;  /* 0x00005f00ff007a0c */ /* 0x000fe20003f05270 */
[----:B------:R-:W-:Y:S01]  /*74c0*/  @!P5 IMAD.MOV R5, RZ, RZ, -R5 ;  /* 0x000000ffff05d224 */ /* 0x000fe200078e0a05 */
[----:B------:R-:W-:Y:S01]  /*74d0*/  LOP3.LUT R6, RZ, c[0x0][0x17c], RZ, 0x33, !PT ;  /* 0x00005f00ff067a12 */ /* 0x000fe200078e33ff */
[----:B------:R-:W4:Y:S01]  /*74e0*/  LDL.LU R14, [R1+0x120] ;  /* 0x00012000010e7983 */ /* 0x000f220000300800 */
[----:B0-----:R-:W-:-:S03]  /*74f0*/  IMAD R2, R27, 0x2, R2 ;  /* 0x000000021b027824 */ /* 0x001fc600078e0202 */
[----:B------:R-:W-:Y:S01]  /*7500*/  STL [R1+0xaa4], R4 ;  /* 0x000aa40401007387 */ /* 0x000fe20000100800 */
[----:B--2---:R-:W-:-:S03]  /*7510*/  SEL R3, R6, R7, !P0 ;  /* 0x0000000706037207 */ /* 0x004fc60004000000 */
[----:B------:R0:W-:Y:S04]  /*7520*/  STL [R1+0x298], R2 ;  /* 0x0002980201007387 */ /* 0x0001e80000100800 */
[----:B------:R-:W-:Y:S01]  /*7530*/  STL [R1+0xaa8], R5 ;  /* 0x000aa80501007387 */ /* 0x000fe20000100800 */
[----:B0-----:R-:W-:-:S05]  /*7540*/  IMAD R2, R27, 0x2, R2 ;  /* 0x000000021b027824 */ /* 0x001fca00078e0202 */
[----:B------:R0:W-:Y:S04]  /*7550*/  STL [R1+0x29c], R2 ;  /* 0x00029c0201007387 */ /* 0x0001e80000100800 */
[----:B------:R1:W-:Y:S01]  /*7560*/  STL [R1+0x1fc], R3 ;  /* 0x0001fc0301007387 */ /* 0x0003e20000100800 */
[C---:B---3--:R-:W-:Y:S02]  /*7570*/  SEL R4, R6.reuse, R22, !P0 ;  /* 0x0000001606047207 */ /* 0x048fe40004000000 */
[----:B0-----:R-:W-:-:S03]  /*7580*/  SEL R2, R6, R21, !P0 ;  /* 0x0000001506027207 */ /* 0x001fc60004000000 */
[----:B------:R0:W-:Y:S01]  /*7590*/  STL [R1+0x200], R4 ;  /* 0x0002000401007387 */ /* 0x0001e20000100800 */
[----:B-1----:R-:W-:-:S03]  /*75a0*/  SEL R3, R6, R20, !P0 ;  /* 0x0000001406037207 */ /* 0x002fc60004000000 */
[----:B------:R1:W-:Y:S04]  /*75b0*/  STL [R1+0x1f8], R2 ;  /* 0x0001f80201007387 */ /* 0x0003e80000100800 */
[----:B------:R2:W-:Y:S01]  /*75c0*/  STL [R1+0x1f0], R3 ;  /* 0x0001f00301007387 */ /* 0x0005e20000100800 */
[C---:B0-----:R-:W-:Y:S02]  /*75d0*/  SEL R4, R6.reuse, R26, !P0 ;  /* 0x0000001a06047207 */ /* 0x041fe40004000000 */
[----:B-1----:R-:W-:-:S03]  /*75e0*/  SEL R2, R6, R25, !P0 ;  /* 0x0000001906027207 */ /* 0x002fc60004000000 */
[----:B------:R0:W-:Y:S01]  /*75f0*/  STL [R1+0x1ec], R4 ;  /* 0x0001ec0401007387 */ /* 0x0001e20000100800 */
[----:B--2---:R-:W-:-:S03]  /*7600*/  SEL R3, R6, R16, !P0 ;  /* 0x0000001006037207 */ /* 0x004fc60004000000 */
[----:B------:R1:W-:Y:S01]  /*7610*/  STL [R1+0x1e0], R2 ;  /* 0x0001e00201007387 */ /* 0x0003e20000100800 */
[----:B0-----:R-:W-:-:S03]  /*7620*/  SEL R4, R6, R13, !P0 ;  /* 0x0000000d06047207 */ /* 0x001fc60004000000 */
[----:B------:R0:W-:Y:S01]  /*7630*/  STL [R1+0x1d8], R3 ;  /* 0x0001d80301007387 */ /* 0x0001e20000100800 */
[----:B-1----:R-:W-:-:S03]  /*7640*/  SEL R2, R6, R12, !P0 ;  /* 0x0000000c06027207 */ /* 0x002fc60004000000 */
[----:B------:R-:W-:Y:S04]  /*7650*/  STL [R1+0x1d4], R4 ;  /* 0x0001d40401007387 */ /* 0x000fe80000100800 */
[----:B------:R-:W2:Y:S01]  /*7660*/  LDL.LU R13, [R1+0x130] ;  /* 0x00013000010d7983 */ /* 0x000ea20000300800 */
[----:B0-----:R-:W-:-:S03]  /*7670*/  SEL R3, R6, R11, !P0 ;  /* 0x0000000b06037207 */ /* 0x001fc60004000000 */
[----:B------:R0:W-:Y:S04]  /*7680*/  STL [R1+0x1d0], R2 ;  /* 0x0001d00201007387 */ /* 0x0001e80000100800 */
[----:B------:R4:W-:Y:S04]  /*7690*/  STL [R1+0x1c4], R3 ;  /* 0x0001c40301007387 */ /* 0x0009e80000100800 */
[----:B------:R-:W3:Y:S01]  /*76a0*/  LDL.LU R12, [R1+0x180] ;  /* 0x00018000010c7983 */ /* 0x000ee20000300800 */
[----:B0-----:R-:W-:-:S05]  /*76b0*/  SEL R2, R6, R10, !P0 ;  /* 0x0000000a06027207 */ /* 0x001fca0004000000 */
[----:B------:R0:W-:Y:S04]  /*76c0*/  STL [R1+0x1bc], R2 ;  /* 0x0001bc0201007387 */ /* 0x0001e80000100800 */
[----:B------:R-:W3:Y:S01]  /*76d0*/  LDL.LU R11, [R1+0x184] ;  /* 0x00018400010b7983 */ /* 0x000ee20000300800 */
[C---:B----4-:R-:W-:Y:S02]  /*76e0*/  SEL R3, R6.reuse, R9, !P0 ;  /* 0x0000000906037207 */ /* 0x050fe40004000000 */
[----:B0-----:R-:W-:-:S03]  /*76f0*/  SEL R2, R6, R8, !P0 ;  /* 0x0000000806027207 */ /* 0x001fc60004000000 */
[----:B------:R-:W-:Y:S04]  /*7700*/  STL [R1+0x1b8], R3 ;  /* 0x0001b80301007387 */ /* 0x000fe80000100800 */
[----:B------:R-:W4:Y:S04]  /*7710*/  LDL.LU R5, [R1+0x18c] ;  /* 0x00018c0001057983 */ /* 0x000f280000300800 */
[----:B------:R-:W4:Y:S04]  /*7720*/  LDL.LU R4, [R1+0x188] ;  /* 0x0001880001047983 */ /* 0x000f280000300800 */
[----:B------:R0:W-:Y:S04]  /*7730*/  STL [R1+0x1b4], R2 ;  /* 0x0001b40201007387 */ /* 0x0001e80000100800 */
[----:B------:R-:W4:Y:S04]  /*7740*/  LDL.LU R9, [R1+0x164] ;  /* 0x0001640001097983 */ /* 0x000f280000300800 */
[----:B------:R-:W4:Y:S04]  /*7750*/  LDL.LU R8, [R1+0x168] ;  /* 0x0001680001087983 */ /* 0x000f280000300800 */
[----:B------:R-:W4:Y:S04]  /*7760*/  LDL.LU R10, [R1+0x17c] ;  /* 0x00017c00010a7983 */ /* 0x000f280000300800 */
[----:B------:R-:W4:Y:S01]  /*7770*/  LDL.LU R7, [R1+0x178] ;  /* 0x0001780001077983 */ /* 0x000f220000300800 */
[----:B0-----:R-:W-:-:S03]  /*7780*/  SEL R2, R6, R15, !P0 ;  /* 0x0000000f06027207 */ /* 0x001fc60004000000 */
[----:B------:R-:W4:Y:S04]  /*7790*/  LDL.LU R18, [R1+0x170] ;  /* 0x0001700001127983 */ /* 0x000f280000300800 */
[----:B------:R0:W-:Y:S04]  /*77a0*/  STL [R1+0x1b0], R2 ;  /* 0x0001b00201007387 */ /* 0x0001e80000100800 */
[----:B------:R-:W4:Y:S04]  /*77b0*/  LDL.LU R19, [R1+0x174] ;  /* 0x0001740001137983 */ /* 0x000f280000300800 */
[----:B------:R-:W4:Y:S04]  /*77c0*/  LDL.LU R3, [R1+0x16c] ;  /* 0x00016c0001037983 */ /* 0x000f280000300800 */
[----:B0-----:R-:W4:Y:S04]  /*77d0*/  LDL.LU R2, [R1+0x160] ;  /* 0x0001600001027983 */ /* 0x001f280000300800 */
[----:B------:R-:W4:Y:S01]  /*77e0*/  LDL.LU R17, [R1+0x15c] ;  /* 0x00015c0001117983 */ /* 0x000f220000300800 */
[----:B------:R-:W-:-:S03]  /*77f0*/  SEL R14, R6, R14, !P0 ;  /* 0x0000000e060e7207 */ /* 0x000fc60004000000 */
[----:B------:R-:W4:Y:S04]  /*7800*/  LDL.LU R25, [R1+0x158] ;  /* 0x0001580001197983 */ /* 0x000f280000300800 */
[----:B------:R-:W4:Y:S04]  /*7810*/  LDL.LU R23, [R1+0x154] ;  /* 0x0001540001177983 */ /* 0x000f280000300800 */
[----:B------:R-:W4:Y:S04]  /*7820*/  LDL.LU R29, [R1+0x134] ;  /* 0x00013400011d7983 */ /* 0x000f280000300800 */
[----:B------:R0:W-:Y:S04]  /*7830*/  STL [R1+0x1ac], R14 ;  /* 0x0001ac0e01007387 */ /* 0x0001e80000100800 */
[----:B------:R-:W4:Y:S04]  /*7840*/  LDL.LU R24, [R1+0x144] ;  /* 0x0001440001187983 */ /* 0x000f280000300800 */
[----:B------:R-:W4:Y:S04]  /*7850*/  LDL.LU R27, [R1+0x148] ;  /* 0x00014800011b7983 */ /* 0x000f280000300800 */
[----:B------:R-:W4:Y:S04]  /*7860*/  LDL.LU R22, [R1+0x13c] ;  /* 0x00013c0001167983 */ /* 0x000f280000300800 */
[----:B------:R-:W4:Y:S04]  /*7870*/  LDL.LU R21, [R1+0x140] ;  /* 0x0001400001157983 */ /* 0x000f280000300800 */
[----:B------:R-:W4:Y:S04]  /*7880*/  LDL.LU R20, [R1+0x12c] ;  /* 0x00012c0001147983 */ /* 0x000f280000300800 */
[----:B------:R-:W4:Y:S04]  /*7890*/  LDL.LU R26, [R1+0x128] ;  /* 0x00012800011a7983 */ /* 0x000f280000300800 */
[----:B------:R-:W4:Y:S04]  /*78a0*/  LDL.LU R16, [R1+0x124] ;  /* 0x0001240001107983 */ /* 0x000f280000300800 */
[----:B------:R-:W4:Y:S04]  /*78b0*/  LDL.LU R15, [R1+0x114] ;  /* 0x00011400010f7983 */ /* 0x000f280000300800 */
[----:B0-----:R-:W4:Y:S01]  /*78c0*/  LDL.LU R14, [R1+0x110] ;  /* 0x00011000010e7983 */ /* 0x001f220000300800 */
[----:B--2---:R-:W-:-:S05]  /*78d0*/  SEL R13, R6, R13, !P0 ;  /* 0x0000000d060d7207 */ /* 0x004fca0004000000 */
[----:B------:R0:W-:Y:S01]  /*78e0*/  STL [R1+0x1a0], R13 ;  /* 0x0001a00d01007387 */ /* 0x0001e20000100800 */
[----:B---3--:R-:W-:-:S03]  /*78f0*/  SEL R12, R6, R12, !P0 ;  /* 0x0000000c060c7207 */ /* 0x008fc60004000000 */
[----:B0-----:R-:W2:Y:S04]  /*7900*/  LDL.LU R13, [R1+0x10c] ;  /* 0x00010c00010d7983 */ /* 0x001ea80000300800 */
[----:B------:R0:W-:Y:S01]  /*7910*/  STL [R1+0x19c], R12 ;  /* 0x00019c0c01007387 */ /* 0x0001e20000100800 */
[----:B------:R-:W-:-:S03]  /*7920*/  SEL R11, R6, R11, !P0 ;  /* 0x0000000b060b7207 */ /* 0x000fc60004000000 */
[----:B0-----:R-:W3:Y:S04]  /*7930*/  LDL.LU R12, [R1+0x108] ;  /* 0x00010800010c7983 */ /* 0x001ee80000300800 */
[----:B------:R0:W-:Y:S04]  /*7940*/  STL [R1+0x194], R11 ;  /* 0x0001940b01007387 */ /* 0x0001e80000100800 */
[----:B0-----:R-:W3:Y:S01]  /*7950*/  LDL.LU R11, [R1+0x9c] ;  /* 0x00009c00010b7983 */ /* 0x001ee20000300800 */
[C---:B----4-:R-:W-:Y:S02]  /*7960*/  SEL R5, R6.reuse, R5, !P0 ;  /* 0x0000000506057207 */ /* 0x050fe40004000000 */
[----:B------:R-:W-:-:S03]  /*7970*/  SEL R4, R6, R4, !P0 ;  /* 0x0000000406047207 */ /* 0x000fc60004000000 */
[----:B------:R0:W-:Y:S01]  /*7980*/  STL [R1+0x190], R5 ;  /* 0x0001900501007387 */ /* 0x0001e20000100800 */
[----:B------:R-:W-:-:S03]  /*7990*/  SEL R9, R6, R9, !P0 ;  /* 0x0000000906097207 */ /* 0x000fc60004000000 */
[----:B0-----:R-:W4:Y:S01]  /*79a0*/  LDL.LU R5, [R1+0xaa8] ;  /* 0x000aa80001057983 */ /* 0x001f220000300800 */
[----:B------:R-:W-:-:S03]  /*79b0*/  SEL R8, R6, R8, !P0 ;  /* 0x0000000806087207 */ /* 0x000fc60004000000 */
[----:B------:R0:W-:Y:S04]  /*79c0*/  STL [R1+0x18c], R4 ;  /* 0x00018c0401007387 */ /* 0x0001e80000100800 */
[----:B0-----:R-:W4:Y:S04]  /*79d0*/  LDL.LU R4, [R1+0xaa4] ;  /* 0x000aa40001047983 */ /* 0x001f280000300800 */
[----:B------:R0:W-:Y:S01]  /*79e0*/  STL [R1+0x188], R9 ;  /* 0x0001880901007387 */ /* 0x0001e20000100800 */
[----:B------:R-:W-:-:S03]  /*79f0*/  SEL R10, R6, R10, !P0 ;  /* 0x0000000a060a7207 */ /* 0x000fc60004000000 */
[----:B0-----:R-:W4:Y:S04]  /*7a00*/  LDL.LU R9, [R1+0xaa0] ;  /* 0x000aa00001097983 */ /* 0x001f280000300800 */
[----:B------:R0:W-:Y:S04]  /*7a10*/  STL [R1+0x184], R8 ;  /* 0x0001840801007387 */ /* 0x0001e80000100800 */
[----:B0-----:R-:W4:Y:S04]  /*7a20*/  LDL.LU R8, [R1+0xa9c] ;  /* 0x000a9c0001087983 */ /* 0x001f280000300800 */
[----:B------:R0:W-:Y:S04]  /*7a30*/  STL [R1+0x180], R10 ;  /* 0x0001800a01007387 */ /* 0x0001e80000100800 */
[----:B0-----:R-:W4:Y:S01]  /*7a40*/  LDL.LU R10, [R1+0xb8] ;  /* 0x0000b800010a7983 */ /* 0x001f220000300800 */
[----:B------:R-:W-:-:S05]  /*7a50*/  SEL R7, R6, R7, !P0 ;  /* 0x0000000706077207 */ /* 0x000fca0004000000 */
[----:B------:R0:W-:Y:S01]  /*7a60*/  STL [R1+0x17c], R7 ;  /* 0x00017c0701007387 */ /* 0x0001e20000100800 */
[C---:B------:R-:W-:Y:S02]  /*7a70*/  SEL R19, R6.reuse, R19, !P0 ;  /* 0x0000001306137207 */ /* 0x040fe40004000000 */
[C---:B0-----:R-:W-:Y:S02]  /*7a80*/  SEL R7, R6.reuse, R18, !P0 ;  /* 0x0000001206077207 */ /* 0x041fe40004000000 */
[----:B------:R-:W-:-:S03]  /*7a90*/  SEL R18, R6, R3, !P0 ;  /* 0x0000000306127207 */ /* 0x000fc60004000000 */
[----:B------:R0:W-:Y:S01]  /*7aa0*/  STL [R1+0x178], R7 ;  /* 0x0001780701007387 */ /* 0x0001e20000100800 */
[----:B------:R-:W-:-:S03]  /*7ab0*/  SEL R3, R6, R17, !P0 ;  /* 0x0000001106037207 */ /* 0x000fc60004000000 */
[----:B------:R-:W-:Y:S01]  /*7ac0*/  STL [R1+0x174], R19 ;  /* 0x0001741301007387 */ /* 0x000fe20000100800 */
[----:B0-----:R-:W-:-:S03]  /*7ad0*/  SEL R7, R6, R2, !P0 ;  /* 0x0000000206077207 */ /* 0x001fc60004000000 */
[----:B------:R-:W-:Y:S01]  /*7ae0*/  STL [R1+0x170], R18 ;  /* 0x0001701201007387 */ /* 0x000fe20000100800 */
[----:B------:R-:W-:-:S03]  /*7af0*/  SEL R2, R6, R25, !P0 ;  /* 0x0000001906027207 */ /* 0x000fc60004000000 */
[----:B------:R0:W-:Y:S04]  /*7b00*/  STL [R1+0x16c], R7 ;  /* 0x00016c0701007387 */ /* 0x0001e80000100800 */
[----:B------:R-:W4:Y:S04]  /*7b10*/  LDL.LU R25, [R1+0x100] ;  /* 0x0001000001197983 */ /* 0x000f280000300800 */
[----:B------:R1:W-:Y:S01]  /*7b20*/  STL [R1+0x168], R3 ;  /* 0x0001680301007387 */ /* 0x0003e20000100800 */
[----:B0-----:R-:W-:-:S03]  /*7b30*/  SEL R7, R6, R24, !P0 ;  /* 0x0000001806077207 */ /* 0x001fc60004000000 */
[----:B------:R0:W-:Y:S01]  /*7b40*/  STL [R1+0x164], R2 ;  /* 0x0001640201007387 */ /* 0x0001e20000100800 */
[C---:B-1----:R-:W-:Y:S02]  /*7b50*/  SEL R3, R6.reuse, R23, !P0 ;  /* 0x0000001706037207 */ /* 0x042fe40004000000 */
[----:B0-----:R-:W-:-:S03]  /*7b60*/  SEL R2, R6, R29, !P0 ;  /* 0x0000001d06027207 */ /* 0x001fc60004000000 */
[----:B------:R0:W-:Y:S04]  /*7b70*/  STL [R1+0x160], R3 ;  /* 0x0001600301007387 */ /* 0x0001e80000100800 */
[----:B------:R1:W-:Y:S01]  /*7b80*/  STL [R1+0x15c], R2 ;  /* 0x00015c0201007387 */ /* 0x0003e20000100800 */
[----:B0-----:R-:W-:-:S03]  /*7b90*/  SEL R3, R6, R27, !P0 ;  /* 0x0000001b06037207 */ /* 0x001fc60004000000 */
[----:B------:R0:W-:Y:S01]  /*7ba0*/  STL [R1+0x158], R7 ;  /* 0x0001580701007387 */ /* 0x0001e20000100800 */
[----:B-1----:R-:W-:-:S03]  /*7bb0*/  SEL R2, R6, R22, !P0 ;  /* 0x0000001606027207 */ /* 0x002fc60004000000 */
[----:B------:R1:W-:Y:S01]  /*7bc0*/  STL [R1+0x154], R3 ;  /* 0x0001540301007387 */ /* 0x0003e20000100800 */
        /* <DEDUP_REMOVED lines=9> */
[----:B------:R-:W-:Y:S04]  /*7c60*/  STL [R1+0x134], R7 ;  /* 0x0001340701007387 */ /* 0x000fe80000100800 */
[----:B------:R-:W2:Y:S01]  /*7c70*/  LDL.LU R16, [R1+0xfc] ;  /* 0x0000fc0001107983 */ /* 0x000ea20000300800 */
[----:B0-----:R-:W-:-:S03]  /*7c80*/  SEL R2, R6, R14, !P0 ;  /* 0x0000000e06027207 */ /* 0x001fc60004000000 */
[----:B------:R0:W-:Y:S04]  /*7c90*/  STL [R1+0x130], R3 ;  /* 0x0001300301007387 */ /* 0x0001e80000100800 */
[----:B------:R3:W-:Y:S04]  /*7ca0*/  STL [R1+0x12c], R2 ;  /* 0x00012c0201007387 */ /* 0x0007e80000100800 */
[----:B------:R-:W2:Y:S01]  /*7cb0*/  LDL.LU R15, [R1+0xf8] ;  /* 0x0000f800010f7983 */ /* 0x000ea20000300800 */
[C---:B0-----:R-:W-:Y:S02]  /*7cc0*/  SEL R3, R6.reuse, R13, !P0 ;  /* 0x0000000d06037207 */ /* 0x041fe40004000000 */
[----:B---3--:R-:W-:-:S03]  /*7cd0*/  SEL R2, R6, R12, !P0 ;  /* 0x0000000c06027207 */ /* 0x008fc60004000000 */
[----:B------:R0:W-:Y:S04]  /*7ce0*/  STL [R1+0x128], R3 ;  /* 0x0001280301007387 */ /* 0x0001e80000100800 */
[----:B------:R-:W3:Y:S01]  /*7cf0*/  LDL.LU R14, [R1+0xdc] ;  /* 0x0000dc00010e7983 */ /* 0x000ee20000300800 */
[----:B0-----:R-:W-:-:S03]  /*7d00*/  SEL R3, R6, R11, !P0 ;  /* 0x0000000b06037207 */ /* 0x001fc60004000000 */
[----:B------:R-:W-:Y:S04]  /*7d10*/  STL [R1+0x124], R2 ;  /* 0x0001240201007387 */ /* 0x000fe80000100800 */
[----:B------:R-:W3:Y:S04]  /*7d20*/  LDL.LU R13, [R1+0xe8] ;  /* 0x0000e800010d7983 */ /* 0x000ee80000300800 */
[----:B------:R4:W-:Y:S04]  /*7d30*/  STL [R1+0x120], R3 ;  /* 0x0001200301007387 */ /* 0x0009e80000100800 */
[----:B------:R-:W3:Y:S01]  /*7d40*/  LDL.LU R12, [R1+0xec] ;  /* 0x0000ec00010c7983 */ /* 0x000ee20000300800 */
[----:B----4-:R-:W-:-:S02]  /*7d50*/  SEL R3, R6, R9, !P0 ;  /* 0x0000000906037207 */ /* 0x010fc40004000000 */
[----:B------:R-:W-:-:S05]  /*7d60*/  SEL R2, R6, R8, !P0 ;  /* 0x0000000806027207 */ /* 0x000fca0004000000 */
[----:B------:R0:W-:Y:S04]  /*7d70*/  STL [R1+0x11c], R2 ;  /* 0x00011c0201007387 */ /* 0x0001e80000100800 */
[----:B------:R-:W4:Y:S04]  /*7d80*/  LDL.LU R11, [R1+0xf4] ;  /* 0x0000f400010b7983 */ /* 0x000f280000300800 */
[----:B------:R1:W-:Y:S01]  /*7d90*/  STL [R1+0x118], R3 ;  /* 0x0001180301007387 */ /* 0x0003e20000100800 */
[----:B0-----:R-:W-:-:S03]  /*7da0*/  SEL R2, R6, R10, !P0 ;  /* 0x0000000a06027207 */ /* 0x001fc60004000000 */
[----:B------:R-:W4:Y:S04]  /*7db0*/  LDL.LU R9, [R1+0xe4] ;  /* 0x0000e40001097983 */ /* 0x000f280000300800 */
[----:B------:R-:W4:Y:S04]  /*7dc0*/  LDL.LU R8, [R1+0xcc] ;  /* 0x0000cc0001087983 */ /* 0x000f280000300800 */
[----:B------:R0:W-:Y:S04]  /*7dd0*/  STL [R1+0x114], R2 ;  /* 0x0001140201007387 */ /* 0x0001e80000100800 */
[----:B------:R-:W4:Y:S04]  /*7de0*/  LDL.LU R7, [R1+0xd0] ;  /* 0x0000d00001077983 */ /* 0x000f280000300800 */
[----:B------:R-:W4:Y:S04]  /*7df0*/  LDL.LU R18, [R1+0xd4] ;  /* 0x0000d40001127983 */ /* 0x000f280000300800 */
[----:B------:R-:W4:Y:S04]  /*7e00*/  LDL.LU R19, [R1+0xc8] ;  /* 0x0000c80001137983 */ /* 0x000f280000300800 */
[----:B-1----:R-:W4:Y:S04]  /*7e10*/  LDL.LU R3, [R1+0xc4] ;  /* 0x0000c40001037983 */ /* 0x002f280000300800 */
[----:B------:R-:W4:Y:S04]  /*7e20*/  LDL.LU R10, [R1+0xc0] ;  /* 0x0000c000010a7983 */ /* 0x000f280000300800 */
[----:B0-----:R-:W4:Y:S04]  /*7e30*/  LDL.LU R2, [R1+0xbc] ;  /* 0x0000bc0001027983 */ /* 0x001f280000300800 */
[----:B------:R-:W4:Y:S01]  /*7e40*/  LDL.LU R17, [R1+0xb4] ;  /* 0x0000b40001117983 */ /* 0x000f220000300800 */
[----:B------:R-:W-:-:S05]  /*7e50*/  SEL R20, R6, R25, !P0 ;  /* 0x0000001906147207 */ /* 0x000fca0004000000 */
[----:B------:R0:W-:Y:S04]  /*7e60*/  STL [R1+0x110], R20 ;  /* 0x0001101401007387 */ /* 0x0001e80000100800 */
[----:B------:R-:W4:Y:S04]  /*7e70*/  LDL.LU R23, [R1+0xac] ;  /* 0x0000ac0001177983 */ /* 0x000f280000300800 */
[----:B------:R-:W4:Y:S04]  /*7e80*/  LDL.LU R29, [R1+0xa0] ;  /* 0x0000a000011d7983 */ /* 0x000f280000300800 */
[----:B------:R-:W4:Y:S04]  /*7e90*/  LDL.LU R24, [R1+0xa4] ;  /* 0x0000a40001187983 */ /* 0x000f280000300800 */
[----:B------:R-:W4:Y:S04]  /*7ea0*/  LDL.LU R27, [R1+0x54] ;  /* 0x00005400011b7983 */ /* 0x000f280000300800 */
[----:B------:R-:W4:Y:S04]  /*7eb0*/  LDL.LU R22, [R1+0x68] ;  /* 0x0000680001167983 */ /* 0x000f280000300800 */
[----:B------:R-:W4:Y:S04]  /*7ec0*/  LDL.LU R21, [R1+0x8c] ;  /* 0x00008c0001157983 */ /* 0x000f280000300800 */
[----:B0-----:R-:W4:Y:S04]  /*7ed0*/  LDL.LU R20, [R1+0x70] ;  /* 0x0000700001147983 */ /* 0x001f280000300800 */
[----:B------:R-:W4:Y:S04]  /*7ee0*/  LDL.LU R26, [R1+0x74] ;  /* 0x00007400011a7983 */ /* 0x000f280000300800 */
[----:B------:R-:W4:Y:S01]  /*7ef0*/  LDL.LU R25, [R1+0x7c] ;  /* 0x00007c0001197983 */ /* 0x000f220000300800 */
[----:B--2---:R-:W-:-:S05]  /*7f00*/  SEL R16, R6, R16, !P0 ;  /* 0x0000001006107207 */ /* 0x004fca0004000000 */
[----:B------:R0:W-:Y:S01]  /*7f10*/  STL [R1+0x10c], R16 ;  /* 0x00010c1001007387 */ /* 0x0001e20000100800 */
[----:B------:R-:W-:-:S03]  /*7f20*/  SEL R15, R6, R15, !P0 ;  /* 0x0000000f060f7207 */ /* 0x000fc60004000000 */
[----:B0-----:R-:W2:Y:S04]  /*7f30*/  LDL.LU R16, [R1+0x84] ;  /* 0x0000840001107983 */ /* 0x001ea80000300800 */
[----:B------:R0:W-:Y:S01]  /*7f40*/  STL [R1+0x108], R15 ;  /* 0x0001080f01007387 */ /* 0x0001e20000100800 */
[----:B---3--:R-:W-:-:S03]  /*7f50*/  SEL R14, R6, R14, !P0 ;  /* 0x0000000e060e7207 */ /* 0x008fc60004000000 */
[----:B0-----:R-:W3:Y:S04]  /*7f60*/  LDL.LU R15, [R1+0x88] ;  /* 0x00008800010f7983 */ /* 0x001ee80000300800 */
[----:B------:R0:W-:Y:S01]  /*7f70*/  STL [R1+0x104], R14 ;  /* 0x0001040e01007387 */ /* 0x0001e20000100800 */
[C---:B------:R-:W-:Y:S02]  /*7f80*/  SEL R13, R6.reuse, R13, !P0 ;  /* 0x0000000d060d7207 */ /* 0x040fe40004000000 */
[C---:B------:R-:W-:Y:S01]  /*7f90*/  SEL R12, R6.reuse, R12, !P0 ;  /* 0x0000000c060c7207 */ /* 0x040fe20004000000 */
[----:B0-----:R-:W3:Y:S04]  /*7fa0*/  LDL.LU R14, [R1+0x20c] ;  /* 0x00020c00010e7983 */ /* 0x001ee80000300800 */
[----:B------:R0:W-:Y:S04]  /*7fb0*/  STL [R1+0x100], R13 ;  /* 0x0001000d01007387 */ /* 0x0001e80000100800 */
[----:B0-----:R-:W3:Y:S04]  /*7fc0*/  LDL.LU R13, [R1+0x204] ;  /* 0x00020400010d7983 */ /* 0x001ee80000300800 */
[----:B------:R0:W-:Y:S04]  /*7fd0*/  STL [R1+0xfc], R12 ;  /* 0x0000fc0c01007387 */ /* 0x0001e80000100800 */
[----:B0-----:R-:W3:Y:S01]  /*7fe0*/  LDL.LU R12, [R1+0x208] ;  /* 0x00020800010c7983 */ /* 0x001ee20000300800 */
[----:B----4-:R-:W-:-:S05]  /*7ff0*/  SEL R11, R6, R11, !P0 ;  /* 0x0000000b060b7207 */ /* 0x010fca0004000000 */
[----:B------:R0:W-:Y:S01]  /*8000*/  STL [R1+0xf8], R11 ;  /* 0x0000f80b01007387 */ /* 0x0001e20000100800 */
[C---:B------:R-:W-:Y:S02]  /*8010*/  SEL R9, R6.reuse, R9, !P0 ;  /* 0x0000000906097207 */ /* 0x040fe40004000000 */
[C---:B------:R-:W-:Y:S01]  /*8020*/  SEL R8, R6.reuse, R8, !P0 ;  /* 0x0000000806087207 */ /* 0x040fe20004000000 */
[----:B0-----:R-:W4:Y:S04]  /*8030*/  LDL.LU R11, [R1+0x6c] ;  /* 0x00006c00010b7983 */ /* 0x001f280000300800 */
[----:B------:R0:W-:Y:S01]  /*8040*/  STL [R1+0xf4], R9 ;  /* 0x0000f40901007387 */ /* 0x0001e20000100800 */
[----:B------:R-:W-:-:S03]  /*8050*/  SEL R7, R6, R7, !P0 ;  /* 0x0000000706077207 */ /* 0x000fc60004000000 */
[----:B------:R1:W-:Y:S01]  /*8060*/  STL [R1+0xec], R8 ;  /* 0x0000ec0801007387 */ /* 0x0003e20000100800 */
[----:B0-----:R-:W-:-:S03]  /*8070*/  SEL R9, R6, R18, !P0 ;  /* 0x0000001206097207 */ /* 0x001fc60004000000 */
[----:B------:R0:W-:Y:S01]  /*8080*/  STL [R1+0xe8], R7 ;  /* 0x0000e80701007387 */ /* 0x0001e20000100800 */
[----:B-1----:R-:W-:-:S03]  /*8090*/  SEL R8, R6, R19, !P0 ;  /* 0x0000001306087207 */ /* 0x002fc60004000000 */
[----:B------:R-:W-:Y:S04]  /*80a0*/  STL [R1+0xe4], R9 ;  /* 0x0000e40901007387 */ /* 0x000fe80000100800 */
[----:B------:R-:W-:Y:S01]  /*80b0*/  STL [R1+0xdc], R8 ;  /* 0x0000dc0801007387 */ /* 0x000fe20000100800 */
[C---:B0-----:R-:W-:Y:S02]  /*80c0*/  SEL R7, R6.reuse, R3, !P0 ;  /* 0x0000000306077207 */ /* 0x041fe40004000000 */
[C---:B------:R-:W-:Y:S02]  /*80d0*/  SEL R3, R6.reuse, R10, !P0 ;  /* 0x0000000a06037207 */ /* 0x040fe40004000000 */
[----:B------:R-:W4:Y:S01]  /*80e0*/  LDL.LU R10, [R1+0x64] ;  /* 0x00006400010a7983 */ /* 0x000f220000300800 */
[----:B------:R-:W-:-:S03]  /*80f0*/  SEL R2, R6, R2, !P0 ;  /* 0x0000000206027207 */ /* 0x000fc60004000000 */
[----:B------:R0:W-:Y:S04]  /*8100*/  STL [R1+0xd4], R7 ;  /* 0x0000d40701007387 */ /* 0x0001e80000100800 */
[----:B------:R1:W-:Y:S04]  /*8110*/  STL [R1+0xd0], R3 ;  /* 0x0000d00301007387 */ /* 0x0003e80000100800 */
[----:B------:R1:W-:Y:S01]  /*8120*/  STL [R1+0xcc], R2 ;  /* 0x0000cc0201007387 */ /* 0x0003e20000100800 */
[C---:B0-----:R-:W-:Y:S02]  /*8130*/  SEL R7, R6.reuse, R23, !P0 ;  /* 0x0000001706077207 */ /* 0x041fe40004000000 */
[----:B-1----:R-:W-:-:S02]  /*8140*/  SEL R3, R6, R17, !P0 ;  /* 0x0000001106037207 */ /* 0x002fc40004000000 */
[----:B------:R-:W-:-:S03]  /*8150*/  SEL R2, R6, R29, !P0 ;  /* 0x0000001d06027207 */ /* 0x000fc60004000000 */
[----:B------:R0:W-:Y:S04]  /*8160*/  STL [R1+0xc8], R3 ;  /* 0x0000c80301007387 */ /* 0x0001e80000100800 */
[----:B------:R1:W-:Y:S04]  /*8170*/  STL [R1+0xc4], R7 ;  /* 0x0000c40701007387 */ /* 0x0003e80000100800 */
[----:B------:R1:W-:Y:S01]  /*8180*/  STL [R1+0xc0], R2 ;  /* 0x0000c00201007387 */ /* 0x0003e20000100800 */
[C---:B0-----:R-:W-:Y:S02]  /*8190*/  SEL R3, R6.reuse, R24, !P0 ;  /* 0x0000001806037207 */ /* 0x041fe40004000000 */
[----:B-1----:R-:W-:-:S03]  /*81a0*/  SEL R7, R6, R27, !P0 ;  /* 0x0000001b06077207 */ /* 0x002fc60004000000 */
[----:B------:R0:W-:Y:S01]  /*81b0*/  STL [R1+0xbc], R3 ;  /* 0x0000bc0301007387 */ /* 0x0001e20000100800 */
[----:B------:R-:W-:-:S03]  /*81c0*/  SEL R2, R6, R22, !P0 ;  /* 0x0000001606027207 */ /* 0x000fc60004000000 */
[----:B------:R1:W-:Y:S04]  /*81d0*/  STL [R1+0xb8], R7 ;  /* 0x0000b80701007387 */ /* 0x0003e80000100800 */
[----:B------:R1:W-:Y:S01]  /*81e0*/  STL [R1+0xb4], R2 ;  /* 0x0000b40201007387 */ /* 0x0003e20000100800 */
[C---:B0-----:R-:W-:Y:S02]  /*81f0*/  SEL R3, R6.reuse, R21, !P0 ;  /* 0x0000001506037207 */ /* 0x041fe40004000000 */
[----:B-1----:R-:W-:-:S03]  /*8200*/  SEL R7, R6, R20, !P0 ;  /* 0x0000001406077207 */ /* 0x002fc60004000000 */
[----:B------:R0:W-:Y:S01]  /*8210*/  STL [R1+0xac], R3 ;  /* 0x0000ac0301007387 */ /* 0x0001e20000100800 */
[----:B------:R-:W-:-:S03]  /*8220*/  SEL R2, R6, R26, !P0 ;  /* 0x0000001a06027207 */ /* 0x000fc60004000000 */
[----:B------:R-:W-:Y:S04]  /*8230*/  STL [R1+0xa4], R7 ;  /* 0x0000a40701007387 */ /* 0x000fe80000100800 */
[----:B------:R-:W4:Y:S01]  /*8240*/  LDL.LU R29, [R1+0x60] ;  /* 0x00006000011d7983 */ /* 0x000f220000300800 */
[----:B0-----:R-:W-:-:S03]  /*8250*/  SEL R3, R6, R25, !P0 ;  /* 0x0000001906037207 */ /* 0x001fc60004000000 */
[----:B------:R2:W-:Y:S04]  /*8260*/  STL [R1+0xa0], R2 ;  /* 0x0000a00201007387 */ /* 0x0005e80000100800 */
[----:B------:R3:W-:Y:S04]  /*8270*/  STL [R1+0x9c], R3 ;  /* 0x00009c0301007387 */ /* 0x0007e80000100800 */
[----:B------:R-:W4:Y:S01]  /*8280*/  LDL.LU R27, [R1+0x5c] ;  /* 0x00005c00011b7983 */ /* 0x000f220000300800 */
[----:B--2---:R-:W-:-:S05]  /*8290*/  SEL R2, R6, R16, !P0 ;  /* 0x0000001006027207 */ /* 0x004fca0004000000 */
[----:B------:R0:W-:Y:S04]  /*82a0*/  STL [R1+0x8c], R2 ;  /* 0x00008c0201007387 */ /* 0x0001e80000100800 */
[----:B------:R-:W2:Y:S01]  /*82b0*/  LDL.LU R24, [R1+0x3c] ;  /* 0x00003c0001187983 */ /* 0x000ea20000300800 */
[----:B---3--:R-:W-:-:S05]  /*82c0*/  SEL R3, R6, R15, !P0 ;  /* 0x0000000f06037207 */ /* 0x008fca0004000000 */
[----:B------:R1:W-:Y:S04]  /*82d0*/  STL [R1+0x88], R3 ;  /* 0x0000880301007387 */ /* 0x0003e80000100800 */
[----:B------:R-:W3:Y:S01]  /*82e0*/  LDL.LU R23, [R1+0x40] ;  /* 0x0000400001177983 */ /* 0x000ee20000300800 */
[----:B0-----:R-:W-:-:S05]  /*82f0*/  SEL R2, R6, R14, !P0 ;  /* 0x0000000e06027207 */ /* 0x001fca0004000000 */
[----:B------:R0:W-:Y:S04]  /*8300*/  STL [R1+0x84], R2 ;  /* 0x0000840201007387 */ /* 0x0001e80000100800 */
[----:B------:R-:W3:Y:S01]  /*8310*/  LDL.LU R7, [R1+0x50] ;  /* 0x0000500001077983 */ /* 0x000ee20000300800 */
[----:B-1----:R-:W-:-:S05]  /*8320*/  SEL R3, R6, R13, !P0 ;  /* 0x0000000d06037207 */ /* 0x002fca0004000000 */
[----:B------:R1:W-:Y:S04]  /*8330*/  STL [R1+0x7c], R3 ;  /* 0x00007c0301007387 */ /* 0x0003e80000100800 */
[----:B------:R-:W3:Y:S01]  /*8340*/  LDL.LU R8, [R1+0x44] ;  /* 0x0000440001087983 */ /* 0x000ee20000300800 */
[----:B0-----:R-:W-:-:S05]  /*8350*/  SEL R2, R6, R12, !P0 ;  /* 0x0000000c06027207 */ /* 0x001fca0004000000 */
[----:B------:R0:W-:Y:S04]  /*8360*/  STL [R1+0x74], R2 ;  /* 0x0000740201007387 */ /* 0x0001e80000100800 */
[----:B-1----:R-:W3:Y:S04]  /*8370*/  LDL.LU R3, [R1+0x4c] ;  /* 0x00004c0001037983 */ /* 0x002ee80000300800 */
[----:B0-----:R-:W3:Y:S01]  /*8380*/  LDL.LU R2, [R1+0x48] ;  /* 0x0000480001027983 */ /* 0x001ee20000300800 */
[----:B----4-:R-:W-:-:S05]  /*8390*/  SEL R9, R6, R11, !P0 ;  /* 0x0000000b06097207 */ /* 0x010fca0004000000 */
[----:B------:R0:W-:Y:S04]  /*83a0*/  STL [R1+0x70], R9 ;  /* 0x0000700901007387 */ /* 0x0001e80000100800 */
[----:B------:R-:W4:Y:S04]  /*83b0*/  LDL.LU R17, [R1+0x1f4] ;  /* 0x0001f40001117983 */ /* 0x000f280000300800 */
[----:B------:R-:W4:Y:S04]  /*83c0*/  LDL.LU R22, [R1+0x1e4] ;  /* 0x0001e40001167983 */ /* 0x000f280000300800 */
[----:B------:R-:W4:Y:S04]  /*83d0*/  LDL.LU R21, [R1+0x1dc] ;  /* 0x0001dc0001157983 */ /* 0x000f280000300800 */
[----:B------:R-:W4:Y:S04]  /*83e0*/  LDL.LU R20, [R1+0x38] ;  /* 0x0000380001147983 */ /* 0x000f280000300800 */
[----:B0-----:R-:W4:Y:S01]  /*83f0*/  LDL.LU R9, [R1+0x1a8] ;  /* 0x0001a80001097983 */ /* 0x001f220000300800 */
[----:B------:R-:W-:-:S03]  /*8400*/  SEL R10, R6, R10, !P0 ;  /* 0x0000000a060a7207 */ /* 0x000fc60004000000 */
        /* <DEDUP_REMOVED lines=12> */
[----:B------:R-:W-:-:S05]  /*84d0*/  SEL R29, R6, R29, !P0 ;  /* 0x0000001d061d7207 */ /* 0x000fca0004000000 */
[----:B------:R0:W-:Y:S01]  /*84e0*/  STL [R1+0x68], R29 ;  /* 0x0000681d01007387 */ /* 0x0001e20000100800 */
[----:B------:R-:W-:-:S03]  /*84f0*/  SEL R27, R6, R27, !P0 ;  /* 0x0000001b061b7207 */ /* 0x000fc60004000000 */
[----:B0-----:R-:W4:Y:S04]  /*8500*/  LDL.LU R29, [R1+0xd8] ;  /* 0x0000d800011d7983 */ /* 0x001f280000300800 */
[----:B------:R0:W-:Y:S01]  /*8510*/  STL [R1+0x64], R27 ;  /* 0x0000641b01007387 */ /* 0x0001e20000100800 */
[----:B--2---:R-:W-:-:S03]  /*8520*/  SEL R24, R6, R24, !P0 ;  /* 0x0000001806187207 */ /* 0x004fc60004000000 */
[----:B0-----:R-:W2:Y:S04]  /*8530*/  LDL.LU R27, [R1+0xe0] ;  /* 0x0000e000011b7983 */ /* 0x001ea80000300800 */
[----:B------:R0:W-:Y:S01]  /*8540*/  STL [R1+0x60], R24 ;  /* 0x0000601801007387 */ /* 0x0001e20000100800 */
[----:B---3--:R-:W-:-:S03]  /*8550*/  SEL R23, R6, R23, !P0 ;  /* 0x0000001706177207 */ /* 0x008fc60004000000 */
[----:B0-----:R-:W3:Y:S04]  /*8560*/  LDL.LU R24, [R1+0xa8] ;  /* 0x0000a80001187983 */ /* 0x001ee80000300800 */
[----:B------:R0:W-:Y:S01]  /*8570*/  STL [R1+0x5c], R23 ;  /* 0x00005c1701007387 */ /* 0x0001e20000100800 */
[----:B------:R-:W-:-:S03]  /*8580*/  SEL R7, R6, R7, !P0 ;  /* 0x0000000706077207 */ /* 0x000fc60004000000 */
[----:B0-----:R-:W2:Y:S04]  /*8590*/  LDL.LU R23, [R1+0xb0] ;  /* 0x0000b00001177983 */ /* 0x001ea80000300800 */
[----:B------:R0:W-:Y:S01]  /*85a0*/  STL [R1+0x54], R7 ;  /* 0x0000540701007387 */ /* 0x0001e20000100800 */
[----:B------:R-:W-:-:S03]  /*85b0*/  SEL R8, R6, R8, !P0 ;  /* 0x0000000806087207 */ /* 0x000fc60004000000 */
[----:B0-----:R-:W2:Y:S04]  /*85c0*/  LDL.LU R7, [R1+0x94] ;  /* 0x0000940001077983 */ /* 0x001ea80000300800 */
[----:B------:R0:W-:Y:S01]  /*85d0*/  STL [R1+0x50], R8 ;  /* 0x0000500801007387 */ /* 0x0001e20000100800 */
[----:B------:R-:W-:-:S03]  /*85e0*/  SEL R3, R6, R3, !P0 ;  /* 0x0000000306037207 */ /* 0x000fc60004000000 */
[----:B0-----:R-:W2:Y:S01]  /*85f0*/  LDL.LU R8, [R1+0x58] ;  /* 0x0000580001087983 */ /* 0x001ea20000300800 */
[----:B------:R-:W-:-:S03]  /*8600*/  SEL R2, R6, R2, !P0 ;  /* 0x0000000206027207 */ /* 0x000fc60004000000 */
[----:B------:R0:W-:Y:S04]  /*8610*/  STL [R1+0x4c], R3 ;  /* 0x00004c0301007387 */ /* 0x0001e80000100800 */
[----:B0-----:R-:W2:Y:S04]  /*8620*/  LDL.LU R3, [R1+0xa98] ;  /* 0x000a980001037983 */ /* 0x001ea80000300800 */
[----:B------:R0:W-:Y:S04]  /*8630*/  STL [R1+0x48], R2 ;  /* 0x0000480201007387 */ /* 0x0001e80000100800 */
[----:B0-----:R-:W2:Y:S01]  /*8640*/  LDL.LU R2, [R1+0xa94] ;  /* 0x000a940001027983 */ /* 0x001ea20000300800 */
[----:B----4-:R-:W-:-:S02]  /*8650*/  SEL R17, R6, R17, !P0 ;  /* 0x0000001106117207 */ /* 0x010fc40004000000 */
[----:B------:R-:W-:-:S03]  /*8660*/  SEL R22, R6, R22, !P0 ;  /* 0x0000001606167207 */ /* 0x000fc60004000000 */
[----:B------:R0:W-:Y:S01]  /*8670*/  STL [R1+0x44], R17 ;  /* 0x0000441101007387 */ /* 0x0001e20000100800 */
[C---:B------:R-:W-:Y:S02]  /*8680*/  SEL R21, R6.reuse, R21, !P0 ;  /* 0x0000001506157207 */ /* 0x040fe40004000000 */
[C---:B------:R-:W-:Y:S01]  /*8690*/  SEL R20, R6.reuse, R20, !P0 ;  /* 0x0000001406147207 */ /* 0x040fe20004000000 */
[----:B0-----:R-:W4:Y:S01]  /*86a0*/  LDL.LU R17, [R1+0xa90] ;  /* 0x000a900001117983 */ /* 0x001f220000300800 */
[----:B------:R-:W-:-:S03]  /*86b0*/  SEL R9, R6, R9, !P0 ;  /* 0x0000000906097207 */ /* 0x000fc60004000000 */
[----:B------:R0:W-:Y:S01]  /*86c0*/  STL [R1+0x40], R22 ;  /* 0x0000401601007387 */ /* 0x0001e20000100800 */
[C---:B------:R-:W-:Y:S02]  /*86d0*/  SEL R26, R6.reuse, R26, !P0 ;  /* 0x0000001a061a7207 */ /* 0x040fe40004000000 */
[C---:B------:R-:W-:Y:S01]  /*86e0*/  SEL R25, R6.reuse, R25, !P0 ;  /* 0x0000001906197207 */ /* 0x040fe20004000000 */
[----:B0-----:R-:W4:Y:S04]  /*86f0*/  LDL.LU R22, [R1+0xa8c] ;  /* 0x000a8c0001167983 */ /* 0x001f280000300800 */
[----:B------:R0:W-:Y:S01]  /*8700*/  STL [R1+0x3c], R21 ;  /* 0x00003c1501007387 */ /* 0x0001e20000100800 */
[C---:B------:R-:W-:Y:S02]  /*8710*/  SEL R16, R6.reuse, R16, !P0 ;  /* 0x0000001006107207 */ /* 0x040fe40004000000 */
[C---:B------:R-:W-:Y:S01]  /*8720*/  SEL R15, R6.reuse, R15, !P0 ;  /* 0x0000000f060f7207 */ /* 0x040fe20004000000 */
[----:B0-----:R-:W4:Y:S04]  /*8730*/  LDL.LU R21, [R1+0xa88] ;  /* 0x000a880001157983 */ /* 0x001f280000300800 */
[----:B------:R0:W-:Y:S01]  /*8740*/  STL [R1+0x38], R20 ;  /* 0x0000381401007387 */ /* 0x0001e20000100800 */
[----:B------:R-:W-:-:S03]  /*8750*/  SEL R14, R6, R14, !P0 ;  /* 0x0000000e060e7207 */ /* 0x000fc60004000000 */
        /* <DEDUP_REMOVED lines=13> */
[----:B------:R0:W-:Y:S04]  /*8830*/  STL [R1+0x20], R15 ;  /* 0x0000200f01007387 */ /* 0x0001e80000100800 */
        /* <DEDUP_REMOVED lines=10> */
[----:B0-----:R-:W4:Y:S01]  /*88e0*/  LDL.LU R10, [R1+0xa60] ;  /* 0x000a6000010a7983 */ /* 0x001f220000300800 */
[----:B------:R-:W-:-:S02]  /*88f0*/  SEL R19, R6, R19, !P0 ;  /* 0x0000001306137207 */ /* 0x000fc40004000000 */
[C---:B------:R-:W-:Y:S02]  /*8900*/  SEL R18, R6.reuse, R18, !P0 ;  /* 0x0000001206127207 */ /* 0x040fe40004000000 */
[C---:B------:R-:W-:Y:S02]  /*8910*/  SEL R29, R6.reuse, R29, !P0 ;  /* 0x0000001d061d7207 */ /* 0x040fe40004000000 */
[C---:B--2---:R-:W-:Y:S01]  /*8920*/  SEL R27, R6.reuse, R27, !P0 ;  /* 0x0000001b061b7207 */ /* 0x044fe20004000000 */
[----:B------:R-:W-:Y:S01]  /*8930*/  STL [R1+0x4], R19 ;  /* 0x0000041301007387 */ /* 0x000fe20000100800 */
[C---:B---3--:R-:W-:Y:S02]  /*8940*/  SEL R24, R6.reuse, R24, !P0 ;  /* 0x0000001806187207 */ /* 0x048fe40004000000 */
[C---:B------:R-:W-:Y:S01]  /*8950*/  SEL R23, R6.reuse, R23, !P0 ;  /* 0x0000001706177207 */ /* 0x040fe20004000000 */
[----:B------:R-:W-:Y:S01]  /*8960*/  STL [R1+0x9d4], R18 ;  /* 0x0009d41201007387 */ /* 0x000fe20000100800 */
[----:B------:R-:W-:-:S02]  /*8970*/  SEL R7, R6, R7, !P0 ;  /* 0x0000000706077207 */ /* 0x000fc40004000000 */
[C---:B------:R-:W-:Y:S01]  /*8980*/  SEL R8, R6.reuse, R8, !P0 ;  /* 0x0000000806087207 */ /* 0x040fe20004000000 */
[----:B------:R-:W-:Y:S04]  /*8990*/  STL [R1+0x9d8], R29 ;  /* 0x0009d81d01007387 */ /* 0x000fe80000100800 */
[----:B------:R-:W-:Y:S04]  /*89a0*/  STL [R1+0x9dc], R27 ;  /* 0x0009dc1b01007387 */ /* 0x000fe80000100800 */
[----:B------:R-:W-:Y:S04]  /*89b0*/  STL [R1+0x9e0], R24 ;  /* 0x0009e01801007387 */ /* 0x000fe80000100800 */
[----:B------:R-:W-:Y:S04]  /*89c0*/  STL [R1+0x9e4], R23 ;  /* 0x0009e41701007387 */ /* 0x000fe80000100800 */
[----:B------:R-:W-:Y:S04]  /*89d0*/  STL [R1+0x9e8], R7 ;  /* 0x0009e80701007387 */ /* 0x000fe80000100800 */
[----:B------:R-:W-:Y:S01]  /*89e0*/  STL [R1+0x9ec], R8 ;  /* 0x0009ec0801007387 */ /* 0x000fe20000100800 */
[----:B----4-:R-:W-:-:S02]  /*89f0*/  SEL R9, R6, R9, !P0 ;  /* 0x0000000906097207 */ /* 0x010fc40004000000 */
[C---:B------:R-:W-:Y:S02]  /*8a00*/  SEL R12, R6.reuse, R12, !P0 ;  /* 0x0000000c060c7207 */ /* 0x040fe40004000000 */
[C---:B------:R-:W-:Y:S02]  /*8a10*/  SEL R11, R6.reuse, R11, !P0 ;  /* 0x0000000b060b7207 */ /* 0x040fe40004000000 */
[----:B------:R-:W-:-:S05]  /*8a20*/  SEL R10, R6, R10, !P0 ;  /* 0x0000000a060a7207 */ /* 0x000fca0004000000 */
[----:B------:R-:W-:Y:S04]  /*8a30*/  STL [R1+0x9f0], R10 ;  /* 0x0009f00a01007387 */ /* 0x000fe80000100800 */
[----:B------:R0:W-:Y:S04]  /*8a40*/  STL [R1+0x9f4], R11 ;  /* 0x0009f40b01007387 */ /* 0x0001e80000100800 */
[----:B------:R-:W-:Y:S04]  /*8a50*/  STL [R1+0x9f8], R12 ;  /* 0x0009f80c01007387 */ /* 0x000fe80000100800 */
[----:B0-----:R-:W2:Y:S04]  /*8a60*/  LDL.LU R11, [R1+0x1fc] ;  /* 0x0001fc00010b7983 */ /* 0x001ea80000300800 */
[----:B------:R-:W3:Y:S04]  /*8a70*/  LDL.LU R10, [R1+0x200] ;  /* 0x00020000010a7983 */ /* 0x000ee80000300800 */
[----:B------:R-:W4:Y:S04]  /*8a80*/  LDL.LU R8, [R1+0x1f8] ;  /* 0x0001f80001087983 */ /* 0x000f280000300800 */
[----:B------:R-:W4:Y:S04]  /*8a90*/  LDL.LU R7, [R1+0x1f0] ;  /* 0x0001f00001077983 */ /* 0x000f280000300800 */
[----:B------:R-:W4:Y:S04]  /*8aa0*/  LDL.LU R23, [R1+0x1ec] ;  /* 0x0001ec0001177983 */ /* 0x000f280000300800 */
[----:B------:R-:W4:Y:S04]  /*8ab0*/  LDL.LU R24, [R1+0x1e0] ;  /* 0x0001e00001187983 */ /* 0x000f280000300800 */
[----:B------:R-:W4:Y:S04]  /*8ac0*/  LDL.LU R27, [R1+0x1d8] ;  /* 0x0001d800011b7983 */ /* 0x000f280000300800 */
[----:B------:R-:W4:Y:S04]  /*8ad0*/  LDL.LU R29, [R1+0x1d4] ;  /* 0x0001d400011d7983 */ /* 0x000f280000300800 */
[----:B------:R-:W4:Y:S04]  /*8ae0*/  LDL.LU R18, [R1+0x1d0] ;  /* 0x0001d00001127983 */ /* 0x000f280000300800 */
[----:B------:R0:W-:Y:S04]  /*8af0*/  STL [R1+0x9fc], R9 ;  /* 0x0009fc0901007387 */ /* 0x0001e80000100800 */
[----:B0-----:R-:W4:Y:S04]  /*8b00*/  LDL R9, [R1+0x29c] ;  /* 0x00029c0001097983 */ /* 0x001f280000100800 */
[----:B------:R-:W0:Y:S01]  /*8b10*/  S2R R19, SR_TID.X ;  /* 0x0000000000137919 */ /* 0x000e220000002100 */
[----:B------:R-:W-:-:S02]  /*8b20*/  SEL R13, R6, R13, !P0 ;  /* 0x0000000d060d7207 */ /* 0x000fc40004000000 */
[C---:B------:R-:W-:Y:S02]  /*8b30*/  SEL R14, R6.reuse, R14, !P0 ;  /* 0x0000000e060e7207 */ /* 0x040fe40004000000 */
[C---:B------:R-:W-:Y:S02]  /*8b40*/  SEL R15, R6.reuse, R15, !P0 ;  /* 0x0000000f060f7207 */ /* 0x040fe40004000000 */
[----:B------:R-:W-:Y:S02]  /*8b50*/  ISETP.NE.AND P3, PT, RZ, c[0x0][0x178], PT ;  /* 0x00005e00ff007a0c */ /* 0x000fe40003f65270 */
[C---:B------:R-:W-:Y:S01]  /*8b60*/  SEL R16, R6.reuse, R16, !P0 ;  /* 0x0000001006107207 */ /* 0x040fe20004000000 */
[----:B------:R-:W-:Y:S01]  /*8b70*/  STL [R1+0xa00], R13 ;  /* 0x000a000d01007387 */ /* 0x000fe20000100800 */
[C---:B------:R-:W-:Y:S02]  /*8b80*/  SEL R25, R6.reuse, R25, !P0 ;  /* 0x0000001906197207 */ /* 0x040fe40004000000 */
[C---:B------:R-:W-:Y:S01]  /*8b90*/  SEL R26, R6.reuse, R26, !P0 ;  /* 0x0000001a061a7207 */ /* 0x040fe20004000000 */
[----:B------:R-:W-:Y:S01]  /*8ba0*/  STL [R1+0xa04], R14 ;  /* 0x000a040e01007387 */ /* 0x000fe20000100800 */
[----:B------:R-:W-:-:S02]  /*8bb0*/  SEL R20, R6, R20, !P0 ;  /* 0x0000001406147207 */ /* 0x000fc40004000000 */
[C---:B------:R-:W-:Y:S01]  /*8bc0*/  SEL R21, R6.reuse, R21, !P0 ;  /* 0x0000001506157207 */ /* 0x040fe20004000000 */
[----:B------:R-:W-:Y:S01]  /*8bd0*/  STL [R1+0xa08], R15 ;  /* 0x000a080f01007387 */ /* 0x000fe20000100800 */
[C---:B------:R-:W-:Y:S01]  /*8be0*/  SEL R22, R6.reuse, R22, !P0 ;  /* 0x0000001606167207 */ /* 0x040fe20004000000 */
[----:B------:R-:W-:Y:S01]  /*8bf0*/  @!P1 IMAD.MOV R28, RZ, RZ, -R28 ;  /* 0x000000ffff1c9224 */ /* 0x000fe200078e0a1c */
[----:B0-----:R-:W-:Y:S01]  /*8c00*/  LOP3.LUT R19, R19, 0x7f, RZ, 0xc0, !PT ;  /* 0x0000007f13137812 */ /* 0x001fe200078ec0ff */
[----:B------:R-:W-:Y:S01]  /*8c10*/  STL [R1+0xa0c], R16 ;  /* 0x000a0c1001007387 */ /* 0x000fe20000100800 */
[C---:B------:R-:W-:Y:S02]  /*8c20*/  SEL R17, R6.reuse, R17, !P0 ;  /* 0x0000001106117207 */ /* 0x040fe40004000000 */
[C---:B------:R-:W-:Y:S01]  /*8c30*/  SEL R2, R6.reuse, R2, !P0 ;  /* 0x0000000206027207 */ /* 0x040fe20004000000 */
[----:B------:R-:W-:Y:S01]  /*8c40*/  STL [R1+0xa10], R25 ;  /* 0x000a101901007387 */ /* 0x000fe20000100800 */
[----:B------:R-:W-:Y:S01]  /*8c50*/  IMAD R19, R19, c[0x0][0x18c], RZ ;  /* 0x0000630013137a24 */ /* 0x000fe200078e02ff */
[----:B------:R-:W-:-:S02]  /*8c60*/  SEL R3, R6, R3, !P0 ;  /* 0x0000000306037207 */ /* 0x000fc40004000000 */
[----:B------:R-:W-:Y:S01]  /*8c70*/  STL [R1+0xa14], R26 ;  /* 0x000a141a01007387 */ /* 0x000fe20000100800 */
[----:B------:R-:W-:-:S03]  /*8c80*/  SEL R4, R6, R4, !P0 ;  /* 0x0000000406047207 */ /* 0x000fc60004000000 */
[----:B------:R-:W-:Y:S01]  /*8c90*/  STL [R1+0xa18], R20 ;  /* 0x000a181401007387 */ /* 0x000fe20000100800 */
[----:B------:R-:W-:-:S03]  /*8ca0*/  SEL R5, R6, R5, !P0 ;  /* 0x0000000506057207 */ /* 0x000fc60004000000 */
[----:B------:R-:W-:Y:S01]  /*8cb0*/  STL [R1+0xa1c], R21 ;  /* 0x000a1c1501007387 */ /* 0x000fe20000100800 */
[----:B------:R-:W-:Y:S01]  /*8cc0*/  SEL R6, R6, R28, !P0 ;  /* 0x0000001c06067207 */ /* 0x000fe20004000000 */
[----:B------:R-:W-:Y:S02]  /*8cd0*/  @!P2 IMAD.MOV R0, RZ, RZ, -R0 ;  /* 0x000000ffff00a224 */ /* 0x000fe400078e0a00 */
[----:B------:R-:W-:Y:S01]  /*8ce0*/  STL [R1+0xa20], R22 ;  /* 0x000a201601007387 */ /* 0x000fe20000100800 */
[----:B------:R-:W-:-:S03]  /*8cf0*/  LEA.HI.X.SX32 R19, R19, c[0x0][0x16c], 0x1, P6 ;  /* 0x00005b0013137a11 */ /* 0x000fc600030f0eff */
[----:B------:R-:W-:Y:S01]  /*8d00*/  STL [R1+0xa24], R17 ;  /* 0x000a241101007387 */ /* 0x000fe20000100800 */
[----:B------:R-:W-:-:S03]  /*8d10*/  @!P3 LOP3.LUT R0, RZ, c[0x0][0x178], RZ, 0x33, !PT ;  /* 0x00005e00ff00ba12 */ /* 0x000fc600078e33ff */
[----:B------:R3:W-:Y:S01]  /*8d20*/  STL [R1+0xa28], R2 ;  /* 0x000a280201007387 */ /* 0x0007e20000100800 */
[----:B------:R-:W-:-:S03]  /*8d30*/  IMAD.MOV R12, RZ, RZ, -c[0x0][0x188] ;  /* 0x80006200ff0c7624 */ /* 0x000fc600078e02ff */
[----:B------:R4:W-:Y:S04]  /*8d40*/  STL [R1+0xa2c], R3 ;  /* 0x000a2c0301007387 */ /* 0x0009e80000100800 */
[----:B------:R-:W-:Y:S04]  /*8d50*/  STL [R1+0xa30], R4 ;  /* 0x000a300401007387 */ /* 0x000fe80000100800 */
[----:B------:R-:W-:Y:S04]  /*8d60*/  STL [R1+0xa34], R5 ;  /* 0x000a340501007387 */ /* 0x000fe80000100800 */
[----:B------:R-:W-:Y:S04]  /*8d70*/  STL [R1+0xa38], R6 ;  /* 0x000a380601007387 */ /* 0x000fe80000100800 */
[----:B------:R-:W-:Y:S04]  /*8d80*/  STL [R1+0xa3c], R19 ;  /* 0x000a3c1301007387 */ /* 0x000fe80000100800 */
[----:B------:R0:W-:Y:S01]  /*8d90*/  STL [R1+0xa40], R0 ;  /* 0x000a400001007387 */ /* 0x0001e20000100800 */
[----:B--2---:R-:W-:-:S02]  /*8da0*/  IMAD R28, R11, c[0x0][0x190], RZ ;  /* 0x000064000b1c7a24 */ /* 0x004fc400078e02ff */
[----:B---3--:R-:W-:-:S03]  /*8db0*/  IMAD R2, R10, c[0x0][0x190], RZ ;  /* 0x000064000a027a24 */ /* 0x008fc600078e02ff */
[----:B------:R-:W-:Y:S01]  /*8dc0*/  STL [R1+0xa44], R28 ;  /* 0x000a441c01007387 */ /* 0x000fe20000100800 */
[----:B----4-:R-:W-:Y:S02]  /*8dd0*/  IMAD R3, R7, c[0x0][0x190], RZ ;  /* 0x0000640007037a24 */ /* 0x010fe400078e02ff */
[----:B0-----:R-:W-:-:S05]  /*8de0*/  IMAD R0, R12, 0x2, R9 ;  /* 0x000000020c007824 */ /* 0x001fca00078e0209 */
[----:B------:R0:W-:Y:S04]  /*8df0*/  STL [R1+0x198], R0 ;  /* 0x0001980001007387 */ /* 0x0001e80000100800 */
[----:B------:R1:W-:Y:S01]  /*8e00*/  STL [R1+0x1c], R2 ;  /* 0x00001c0201007387 */ /* 0x0003e20000100800 */
[----:B0-----:R-:W-:Y:S02]  /*8e10*/  IMAD R0, R8, c[0x0][0x190], RZ ;  /* 0x0000640008007a24 */ /* 0x001fe400078e02ff */
[----:B-1----:R-:W-:-:S03]  /*8e20*/  IMAD R2, R23, c[0x0][0x190], RZ ;  /* 0x0000640017027a24 */ /* 0x002fc600078e02ff */
[----:B------:R0:W-:Y:S04]  /*8e30*/  STL [R1+0x28], R0 ;  /* 0x0000280001007387 */ /* 0x0001e80000100800 */
[----:B------:R1:W-:Y:S01]  /*8e40*/  STL [R1+0x58], R3 ;  /* 0x0000580301007387 */ /* 0x0003e20000100800 */
[----:B0-----:R-:W-:-:S03]  /*8e50*/  IMAD R0, R24, c[0x0][0x190], RZ ;  /* 0x0000640018007a24 */ /* 0x001fc600078e02ff */
[----:B------:R0:W-:Y:S01]  /*8e60*/  STL [R1+0x78], R2 ;  /* 0x0000780201007387 */ /* 0x0001e20000100800 */
[----:B-1----:R-:W-:-:S03]  /*8e70*/  IMAD R3, R27, c[0x0][0x190], RZ ;  /* 0x000064001b037a24 */ /* 0x002fc600078e02ff */
[----:B------:R1:W-:Y:S04]  /*8e80*/  STL [R1+0x80], R0 ;  /* 0x0000800001007387 */ /* 0x0003e80000100800 */
[----:B------:R-:W-:Y:S04]  /*8e90*/  STL [R1+0x90], R3 ;  /* 0x0000900301007387 */ /* 0x000fe80000100800 */
[----:B------:R-:W2:Y:S01]  /*8ea0*/  LDL.LU R28, [R1+0x1b8] ;  /* 0x0001b800011c7983 */ /* 0x000ea20000300800 */
[----:B0-----:R-:W-:Y:S02]  /*8eb0*/  IMAD R2, R29, c[0x0][0x190], RZ ;  /* 0x000064001d027a24 */ /* 0x001fe400078e02ff */
[----:B-1----:R-:W-:-:S03]  /*8ec0*/  IMAD R0, R18, c[0x0][0x190], RZ ;  /* 0x0000640012007a24 */ /* 0x002fc600078e02ff */
[----:B------:R-:W-:Y:S04]  /*8ed0*/  STL [R1+0x94], R2 ;  /* 0x0000940201007387 */ /* 0x000fe80000100800 */
[----:B--2---:R0:W-:Y:S04]  /*8ee0*/  STL [R1+0xa58], R28 ;  /* 0x000a581c01007387 */ /* 0x0041e80000100800 */
[----:B------:R-:W-:Y:S04]  /*8ef0*/  STL [R1+0x98], R0 ;  /* 0x0000980001007387 */ /* 0x000fe80000100800 */
[----:B0-----:R-:W2:Y:S04]  /*8f00*/  LDL.LU R28, [R1+0x1bc] ;  /* 0x0001bc00011c7983 */ /* 0x001ea80000300800 */
[----:B--2---:R0:W-:Y:S04]  /*8f10*/  STL [R1+0xa5c], R28 ;  /* 0x000a5c1c01007387 */ /* 0x0041e80000100800 */
[----:B0-----:R-:W2:Y:S04]  /*8f20*/  LDL.LU R28, [R1+0x1c4] ;  /* 0x0001c400011c7983 */ /* 0x001ea80000300800 */
[----:B------:R-:W3:Y:S04]  /*8f30*/  LDL.LU R0, [R1+0x1b4] ;  /* 0x0001b40001007983 */ /* 0x000ee80000300800 */
[----:B------:R-:W4:Y:S04]  /*8f40*/  LDL.LU R19, [R1+0x1b0] ;  /* 0x0001b00001137983 */ /* 0x000f280000300800 */
[----:B------:R-:W3:Y:S04]  /*8f50*/  LDL.LU R6, [R1+0x1ac] ;  /* 0x0001ac0001067983 */ /* 0x000ee80000300800 */
        /* <DEDUP_REMOVED lines=24> */
[----:B------:R-:W3:Y:S01]  /*90e0*/  LDL.LU R18, [R1+0x130] ;  /* 0x0001300001127983 */ /* 0x000ee20000300800 */
[----:B--2---:R-:W-:-:S05]  /*90f0*/  IMAD R28, R28, c[0x0][0x190], RZ ;  /* 0x000064001c1c7a24 */ /* 0x004fca00078e02ff */
[----:B------:R0:W-:Y:S04]  /*9100*/  STL [R1+0xa8], R28 ;  /* 0x0000a81c01007387 */ /* 0x0001e80000100800 */
[----:B0-----:R-:W2:Y:S02]  /*9110*/  LDL.LU R28, [R1+0xa5c] ;  /* 0x000a5c00011c7983 */ /* 0x001ea40000300800 */
[----:B--2---:R-:W-:-:S05]  /*9120*/  IMAD R28, R28, c[0x0][0x190], RZ ;  /* 0x000064001c1c7a24 */ /* 0x004fca00078e02ff */
[----:B------:R0:W-:Y:S04]  /*9130*/  STL [R1+0xb0], R28 ;  /* 0x0000b01c01007387 */ /* 0x0001e80000100800 */
[----:B0-----:R-:W2:Y:S01]  /*9140*/  LDL.LU R28, [R1+0xa58] ;  /* 0x000a5800011c7983 */ /* 0x001ea20000300800 */
[----:B---3--:R-:W-:Y:S02]  /*9150*/  IMAD R0, R0, c[0x0][0x190], RZ ;  /* 0x0000640000007a24 */ /* 0x008fe400078e02ff */
[----:B----4-:R-:W-:Y:S02]  /*9160*/  IMAD R19, R19, c[0x0][0x190], RZ ;  /* 0x0000640013137a24 */ /* 0x010fe400078e02ff */
[----:B------:R-:W-:Y:S02]  /*9170*/  IMAD R6, R6, c[0x0][0x190], RZ ;  /* 0x0000640006067a24 */ /* 0x000fe400078e02ff */
[----:B--2---:R-:W-:-:S05]  /*9180*/  IMAD R28, R28, c[0x0][0x190], RZ ;  /* 0x000064001c1c7a24 */ /* 0x004fca00078e02ff */
[----:B------:R-:W-:Y:S04]  /*9190*/  STL [R1+0xd8], R28 ;  /* 0x0000d81c01007387 */ /* 0x000fe80000100800 */
[----:B------:R0:W-:Y:S04]  /*91a0*/  STL [R1+0xe0], R0 ;  /* 0x0000e00001007387 */ /* 0x0001e80000100800 */
[----:B------:R-:W-:Y:S01]  /*91b0*/  STL [R1+0xf0], R19 ;  /* 0x0000f01301007387 */ /* 0x000fe20000100800 */
[----:B0-----:R-:W-:-:S03]  /*91c0*/  IMAD R0, R5, c[0x0][0x190], RZ ;  /* 0x0000640005007a24 */ /* 0x001fc600078e02ff */
[----:B------:R-:W-:Y:S01]  /*91d0*/  STL [R1+0x138], R6 ;  /* 0x0001380601007387 */ /* 0x000fe20000100800 */
[----:B------:R-:W-:Y:S02]  /*91e0*/  IMAD R5, R4, c[0x0][0x190], RZ ;  /* 0x0000640004057a24 */ /* 0x000fe400078e02ff */
[----:B------:R-:W-:Y:S01]  /*91f0*/  IMAD R4, R3, c[0x0][0x190], RZ ;  /* 0x0000640003047a24 */ /* 0x000fe200078e02ff */
[----:B------:R0:W-:Y:S01]  /*9200*/  STL [R1+0x14c], R0 ;  /* 0x00014c0001007387 */ /* 0x0001e20000100800 */
[----:B------:R-:W-:-:S03]  /*9210*/  IMAD R3, R17, c[0x0][0x190], RZ ;  /* 0x0000640011037a24 */ /* 0x000fc600078e02ff */
[----:B------:R-:W-:Y:S01]  /*9220*/  STL [R1+0x150], R5 ;  /* 0x0001500501007387 */ /* 0x000fe20000100800 */
[----:B0-----:R-:W-:-:S03]  /*9230*/  IMAD R0, R2, c[0x0][0x190], RZ ;  /* 0x0000640002007a24 */ /* 0x001fc600078e02ff */
[----:B------:R-:W-:Y:S01]  /*9240*/  STL [R1+0x194], R4 ;  /* 0x0001940401007387 */ /* 0x000fe20000100800 */
[----:B------:R-:W-:-:S03]  /*9250*/  IMAD R2, R22, c[0x0][0x190], RZ ;  /* 0x0000640016027a24 */ /* 0x000fc600078e02ff */
[----:B------:R0:W-:Y:S04]  /*9260*/  STL [R1+0x190], R0 ;  /* 0x0001900001007387 */ /* 0x0001e80000100800 */
[----:B------:R1:W-:Y:S01]  /*9270*/  STL [R1+0x18c], R3 ;  /* 0x00018c0301007387 */ /* 0x0003e20000100800 */
[----:B0-----:R-:W-:-:S03]  /*9280*/  IMAD R0, R21, c[0x0][0x190], RZ ;  /* 0x0000640015007a24 */ /* 0x001fc600078e02ff */
[----:B------:R0:W-:Y:S01]  /*9290*/  STL [R1+0x188], R2 ;  /* 0x0001880201007387 */ /* 0x0001e20000100800 */
[----:B-1----:R-:W-:-:S03]  /*92a0*/  IMAD R3, R20, c[0x0][0x190], RZ ;  /* 0x0000640014037a24 */ /* 0x002fc600078e02ff */
[----:B------:R1:W-:Y:S04]  /*92b0*/  STL [R1+0x184], R0 ;  /* 0x0001840001007387 */ /* 0x0003e80000100800 */
[----:B------:R2:W-:Y:S01]  /*92c0*/  STL [R1+0x180], R3 ;  /* 0x0001800301007387 */ /* 0x0005e20000100800 */
[----:B0-----:R-:W-:Y:S02]  /*92d0*/  IMAD R2, R26, c[0x0][0x190], RZ ;  /* 0x000064001a027a24 */ /* 0x001fe400078e02ff */
[----:B-1----:R-:W-:-:S03]  /*92e0*/  IMAD R0, R25, c[0x0][0x190], RZ ;  /* 0x0000640019007a24 */ /* 0x002fc600078e02ff */
[----:B------:R0:W-:Y:S01]  /*92f0*/  STL [R1+0x17c], R2 ;  /* 0x00017c0201007387 */ /* 0x0001e20000100800 */
[----:B--2---:R-:W-:-:S03]  /*9300*/  IMAD R3, R16, c[0x0][0x190], RZ ;  /* 0x0000640010037a24 */ /* 0x004fc600078e02ff */
        /* <DEDUP_REMOVED lines=169> */
[----:B------:R-:W-:-:S02]  /*9da0*/  IMAD R5, R5, c[0x0][0x190], RZ ;  /* 0x0000640005057a24 */ /* 0x000fc400078e02ff */
[----:B------:R-:W-:Y:S02]  /*9db0*/  IMAD R4, R4, c[0x0][0x190], RZ ;  /* 0x0000640004047a24 */ /* 0x000fe400078e02ff */
[----:B------:R-:W-:Y:S02]  /*9dc0*/  IMAD R3, R3, c[0x0][0x190], RZ ;  /* 0x0000640003037a24 */ /* 0x000fe400078e02ff */
[----:B------:R-:W-:Y:S02]  /*9dd0*/  IMAD R2, R2, c[0x0][0x190], RZ ;  /* 0x0000640002027a24 */ /* 0x000fe400078e02ff */
[----:B------:R-:W-:Y:S02]  /*9de0*/  IMAD R17, R17, c[0x0][0x190], RZ ;  /* 0x0000640011117a24 */ /* 0x000fe400078e02ff */
        /* <DEDUP_REMOVED lines=20> */
[----:B--2---:R-:W-:-:S05]  /*9f30*/  IMAD R28, R28, c[0x0][0x190], RZ ;  /* 0x000064001c1c7a24 */ /* 0x004fca00078e02ff */
[----:B------:R0:W-:Y:S04]  /*9f40*/  STL [R1+0x88], R28 ;  /* 0x0000881c01007387 */ /* 0x0001e80000100800 */
[----:B0-----:R-:W2:Y:S04]  /*9f50*/  LDL.LU R28, [R1+0xa44] ;  /* 0x000a4400011c7983 */ /* 0x001ea80000300800 */
[----:B------:R0:W-:Y:S04]  /*9f60*/  STL [R1+0x84], R0 ;  /* 0x0000840001007387 */ /* 0x0001e80000100800 */
[----:B0-----:R-:W3:Y:S04]  /*9f70*/  LDL.LU R0, [R1+0xa40] ;  /* 0x000a400001007983 */ /* 0x001ee80000300800 */
[----:B------:R0:W-:Y:S04]  /*9f80*/  STL [R1+0x7c], R19 ;  /* 0x00007c1301007387 */ /* 0x0001e80000100800 */
[----:B0-----:R-:W4:Y:S04]  /*9f90*/  LDL.LU R19, [R1+0xa3c] ;  /* 0x000a3c0001137983 */ /* 0x001f280000300800 */
[----:B------:R0:W-:Y:S04]  /*9fa0*/  STL [R1+0x74], R6 ;  /* 0x0000740601007387 */ /* 0x0001e80000100800 */
[----:B0-----:R-:W2:Y:S04]  /*9fb0*/  LDL.LU R6, [R1+0xa38] ;  /* 0x000a380001067983 */ /* 0x001ea80000300800 */
        /* <DEDUP_REMOVED lines=31> */
[----:B0-----:R-:W3:Y:S04]  /*a1b0*/  LDL.LU R12, [R1+0x9f8] ;  /* 0x0009f800010c7983 */ /* 0x001ee80000300800 */
[----:B------:R0:W-:Y:S04]  /*a1c0*/  STL [R1+0x2c], R11 ;  /* 0x00002c0b01007387 */ /* 0x0001e80000100800 */
[----:B0-----:R-:W3:Y:S04]  /*a1d0*/  LDL.LU R11, [R1+0x9f4] ;  /* 0x0009f400010b7983 */ /* 0x001ee80000300800 */
        /* <DEDUP_REMOVED lines=16> */
[----:B--2---:R-:W-:-:S02]  /*a2e0*/  IMAD R9, R9, c[0x0][0x190], RZ ;  /* 0x0000640009097a24 */ /* 0x004fc400078e02ff */
[----:B---3--:R-:W-:Y:S02]  /*a2f0*/  IMAD R11, R11, c[0x0][0x190], RZ ;  /* 0x000064000b0b7a24 */ /* 0x008fe400078e02ff */
[----:B----4-:R-:W-:Y:S02]  /*a300*/  IMAD R10, R10, c[0x0][0x190], RZ ;  /* 0x000064000a0a7a24 */ /* 0x010fe400078e02ff */
[----:B------:R-:W-:Y:S02]  /*a310*/  IMAD R8, R8, c[0x0][0x190], RZ ;  /* 0x0000640008087a24 */ /* 0x000fe400078e02ff */
[----:B------:R-:W-:Y:S02]  /*a320*/  IMAD R7, R7, c[0x0][0x190], RZ ;  /* 0x0000640007077a24 */ /* 0x000fe400078e02ff */
[----:B------:R-:W-:Y:S02]  /*a330*/  IMAD R23, R23, c[0x0][0x190], RZ ;  /* 0x0000640017177a24 */ /* 0x000fe400078e02ff */
[----:B------:R-:W-:-:S02]  /*a340*/  IMAD R24, R24, c[0x0][0x190], RZ ;  /* 0x0000640018187a24 */ /* 0x000fc400078e02ff */
[----:B------:R-:W-:Y:S02]  /*a350*/  IMAD R27, R27, c[0x0][0x190], RZ ;  /* 0x000064001b1b7a24 */ /* 0x000fe400078e02ff */
[----:B------:R-:W-:Y:S02]  /*a360*/  IMAD R29, R29, c[0x0][0x190], RZ ;  /* 0x000064001d1d7a24 */ /* 0x000fe400078e02ff */
[----:B------:R-:W-:-:S05]  /*a370*/  IMAD R18, R18, c[0x0][0x190], RZ ;  /* 0x0000640012127a24 */ /* 0x000fca00078e02ff */
[----:B------:R0:W-:Y:S04]  /*a380*/  STL [R1], R18 ;  /* 0x0000001201007387 */ /* 0x0001e80000100800 */
[----:B0-----:R-:W2:Y:S04]  /*a390*/  LDL.LU R18, [R1+0x9d0] ;  /* 0x0009d00001127983 */ /* 0x001ea80000300800 */
[----:B------:R0:W-:Y:S04]  /*a3a0*/  STL [R1+0x990], R29 ;  /* 0x0009901d01007387 */ /* 0x0001e80000100800 */
[----:B0-----:R-:W3:Y:S04]  /*a3b0*/  LDL.LU R29, [R1+0x90] ;  /* 0x00009000011d7983 */ /* 0x001ee80000300800 */
[----:B------:R0:W-:Y:S04]  /*a3c0*/  STL [R1+0x98c], R27 ;  /* 0x00098c1b01007387 */ /* 0x0001e80000100800 */
[----:B0-----:R-:W4:Y:S04]  /*a3d0*/  LDL.LU R27, [R1+0x94] ;  /* 0x00009400011b7983 */ /* 0x001f280000300800 */
[----:B------:R0:W-:Y:S04]  /*a3e0*/  STL [R1+0x988], R24 ;  /* 0x0009881801007387 */ /* 0x0001e80000100800 */
[----:B0-----:R-:W3:Y:S04]  /*a3f0*/  LDL.LU R24, [R1+0x80] ;  /* 0x0000800001187983 */ /* 0x001ee80000300800 */
[----:B------:R-:W-:Y:S04]  /*a400*/  STL [R1+0x984], R23 ;  /* 0x0009841701007387 */ /* 0x000fe80000100800 */
[----:B------:R0:W-:Y:S04]  /*a410*/  STL [R1+0x994], R7 ;  /* 0x0009940701007387 */ /* 0x0001e80000100800 */
[----:B0-----:R-:W3:Y:S04]  /*a420*/  LDL.LU R7, [R1+0x78] ;  /* 0x0000780001077983 */ /* 0x001ee80000300800 */
[----:B------:R0:W-:Y:S04]  /*a430*/  STL [R1+0x980], R8 ;  /* 0x0009800801007387 */ /* 0x0001e80000100800 */
[----:B0-----:R-:W3:Y:S04]  /*a440*/  LDL.LU R8, [R1+0x58] ;  /* 0x0000580001087983 */ /* 0x001ee80000300800 */
[----:B------:R0:W-:Y:S04]  /*a450*/  STL [R1+0x97c], R10 ;  /* 0x00097c0a01007387 */ /* 0x0001e80000100800 */
[----:B0-----:R-:W3:Y:S04]  /*a460*/  LDL.LU R10, [R1+0x28] ;  /* 0x00002800010a7983 */ /* 0x001ee80000300800 */
[----:B------:R0:W-:Y:S04]  /*a470*/  STL [R1+0x998], R11 ;  /* 0x0009980b01007387 */ /* 0x0001e80000100800 */
[----:B0-----:R-:W4:Y:S01]  /*a480*/  LDL.LU R11, [R1+0x1c] ;  /* 0x00001c00010b7983 */ /* 0x001f220000300800 */
[----:B------:R-:W-:-:S05]  /*a490*/  IMAD R12, R12, c[0x0][0x190], RZ ;  /* 0x000064000c0c7a24 */ /* 0x000fca00078e02ff */
[----:B------:R-:W-:Y:S04]  /*a4a0*/  STL [R1+0x99c], R12 ;  /* 0x00099c0c01007387 */ /* 0x000fe80000100800 */
[----:B------:R0:W-:Y:S04]  /*a4b0*/  STL [R1+0x9a0], R9 ;  /* 0x0009a00901007387 */ /* 0x0001e80000100800 */
[----:B0-----:R-:W4:Y:S01]  /*a4c0*/  LDL R9, [R1+0x198] ;  /* 0x0001980001097983 */ /* 0x001f220000100800 */
[----:B------:R-:W-:Y:S02]  /*a4d0*/  IMAD R13, R13, c[0x0][0x190], RZ ;  /* 0x000064000d0d7a24 */ /* 0x000fe400078e02ff */
[----:B------:R-:W-:-:S02]  /*a4e0*/  IMAD R14, R14, c[0x0][0x190], RZ ;  /* 0x000064000e0e7a24 */ /* 0x000fc400078e02ff */
[----:B------:R-:W-:Y:S02]  /*a4f0*/  IMAD R15, R15, c[0x0][0x190], RZ ;  /* 0x000064000f0f7a24 */ /* 0x000fe400078e02ff */
[----:B------:R-:W-:Y:S01]  /*a500*/  IMAD R16, R16, c[0x0][0x190], RZ ;  /* 0x0000640010107a24 */ /* 0x000fe200078e02ff */
[----:B------:R0:W-:Y:S01]  /*a510*/  STL [R1+0x9a4], R13 ;  /* 0x0009a40d01007387 */ /* 0x0001e20000100800 */
[----:B------:R-:W-:Y:S02]  /*a520*/  IMAD R25, R25, c[0x0][0x190], RZ ;  /* 0x0000640019197a24 */ /* 0x000fe400078e02ff */
[----:B------:R-:W-:Y:S01]  /*a530*/  IMAD R26, R26, c[0x0][0x190], RZ ;  /* 0x000064001a1a7a24 */ /* 0x000fe200078e02ff */
[----:B------:R-:W-:Y:S01]  /*a540*/  STL [R1+0x9a8], R14 ;  /* 0x0009a80e01007387 */ /* 0x000fe20000100800 */
[----:B------:R-:W-:Y:S02]  /*a550*/  IMAD R20, R20, c[0x0][0x190], RZ ;  /* 0x0000640014147a24 */ /* 0x000fe400078e02ff */
[----:B------:R-:W-:Y:S01]  /*a560*/  IMAD R21, R21, c[0x0][0x190], RZ ;  /* 0x0000640015157a24 */ /* 0x000fe200078e02ff */
[----:B------:R-:W-:Y:S04]  /*a570*/  STL [R1+0x9ac], R15 ;  /* 0x0009ac0f01007387 */ /* 0x000fe80000100800 */
[----:B------:R-:W-:Y:S04]  /*a580*/  STL [R1+0x9b0], R16 ;  /* 0x0009b01001007387 */ /* 0x000fe80000100800 */
[----:B------:R-:W-:Y:S04]  /*a590*/  STL [R1+0x9b4], R25 ;  /* 0x0009b41901007387 */ /* 0x000fe80000100800 */
[----:B------:R-:W-:Y:S04]  /*a5a0*/  STL [R1+0x9b8], R26 ;  /* 0x0009b81a01007387 */ /* 0x000fe80000100800 */
[----:B------:R1:W-:Y:S04]  /*a5b0*/  STL [R1+0x9bc], R20 ;  /* 0x0009bc1401007387 */ /* 0x0003e80000100800 */
[----:B------:R-:W-:Y:S01]  /*a5c0*/  STL [R1+0x9c0], R21 ;  /* 0x0009c01501007387 */ /* 0x000fe20000100800 */
[----:B0-----:R-:W-:-:S03]  /*a5d0*/  IMAD R13, R22, c[0x0][0x190], RZ ;  /* 0x00006400160d7a24 */ /* 0x001fc600078e02ff */
[----:B-1----:R-:W4:Y:S01]  /*a5e0*/  LDL.LU R20, [R1+0x98] ;  /* 0x0000980001147983 */ /* 0x002f220000300800 */
[----:B------:R-:W-:-:S03]  /*a5f0*/  IMAD R12, R17, c[0x0][0x190], RZ ;  /* 0x00006400110c7a24 */ /* 0x000fc600078e02ff */
[----:B------:R-:W-:Y:S04]  /*a600*/  STL [R1+0x1a0], R13 ;  /* 0x0001a00d01007387 */ /* 0x000fe80000100800 */
[----:B------:R-:W4:Y:S04]  /*a610*/  LDL.LU R23, [R1+0xa8] ;  /* 0x0000a80001177983 */ /* 0x000f280000300800 */
[----:B------:R0:W-:Y:S04]  /*a620*/  STL [R1+0x19c], R12 ;  /* 0x00019c0c01007387 */ /* 0x0001e80000100800 */
[----:B------:R-:W4:Y:S04]  /*a630*/  LDL.LU R26, [R1+0xb0] ;  /* 0x0000b000011a7983 */ /* 0x000f280000300800 */
[----:B------:R-:W4:Y:S04]  /*a640*/  LDL.LU R25, [R1+0xd8] ;  /* 0x0000d80001197983 */ /* 0x000f280000300800 */
[----:B------:R-:W4:Y:S01]  /*a650*/  LDL.LU R16, [R1+0xe0] ;  /* 0x0000e00001107983 */ /* 0x000f220000300800 */
[----:B------:R-:W-:-:S02]  /*a660*/  IMAD R22, R2, c[0x0][0x190], RZ ;  /* 0x0000640002167a24 */ /* 0x000fc400078e02ff */
[----:B------:R-:W-:Y:S02]  /*a670*/  IMAD R17, R3, c[0x0][0x190], RZ ;  /* 0x0000640003117a24 */ /* 0x000fe400078e02ff */
[----:B------:R-:W-:Y:S01]  /*a680*/  IMAD R2, R4, c[0x0][0x190], RZ ;  /* 0x0000640004027a24 */ /* 0x000fe200078e02ff */
[----:B------:R-:W-:Y:S04]  /*a690*/  STL [R1+0x9c4], R22 ;  /* 0x0009c41601007387 */ /* 0x000fe80000100800 */
[----:B------:R-:W-:Y:S04]  /*a6a0*/  STL [R1+0x9c8], R17 ;  /* 0x0009c81101007387 */ /* 0x000fe80000100800 */
[----:B------:R2:W-:Y:S04]  /*a6b0*/  STL [R1+0x9cc], R2 ;  /* 0x0009cc0201007387 */ /* 0x0005e80000100800 */
[----:B------:R-:W4:Y:S04]  /*a6c0*/  LDL.LU R15, [R1+0xf0] ;  /* 0x0000f000010f7983 */ /* 0x000f280000300800 */
[----:B------:R-:W4:Y:S01]  /*a6d0*/  LDL.LU R14, [R1+0x138] ;  /* 0x00013800010e7983 */ /* 0x000f220000300800 */
[----:B0-----:R-:W-:Y:S01]  /*a6e0*/  IMAD.MOV R12, RZ, RZ, -c[0x0][0x188] ;  /* 0x80006200ff0c7624 */ /* 0x001fe200078e02ff */
[----:B--2---:R-:W-:-:S05]  /*a6f0*/  LEA R2, P2, R28, R18, 0x1 ;  /* 0x000000121c027211 */ /* 0x004fca00078408ff */
[----:B------:R3:W-:Y:S02]  /*a700*/  STL [R1+0x838], R2 ;  /* 0x0008380201007387 */ /* 0x0007e40000100800 */
[-C--:B---3--:R-:W-:Y:S02]  /*a710*/  LEA R2, P4, R10, R18.reuse, 0x1 ;  /* 0x000000120a027211 */ /* 0x088fe400078808ff */
[----:B----4-:R-:W-:-:S05]  /*a720*/  LEA R3, P3, R11, R18, 0x1 ;  /* 0x000000120b037211 */ /* 0x010fca00078608ff */
[----:B------:R0:W-:Y:S04]  /*a730*/  STL [R1+0x460], R3 ;  /* 0x0004600301007387 */ /* 0x0001e80000100800 */
[----:B------:R-:W2:Y:S01]  /*a740*/  LDL.LU R13, [R1+0x14c] ;  /* 0x00014c00010d7983 */ /* 0x000ea20000300800 */
[----:B0-----:R-:W-:-:S03]  /*a750*/  LEA R3, P5, R8, R18, 0x1 ;  /* 0x0000001208037211 */ /* 0x001fc600078a08ff */
[----:B------:R0:W-:Y:S01]  /*a760*/  STL [R1+0x468], R2 ;  /* 0x0004680201007387 */ /* 0x0001e20000100800 */
[----:B------:R-:W-:-:S03]  /*a770*/  IMAD R4, R12, 0x2, R9 ;  /* 0x000000020c047824 */ /* 0x000fc600078e0209 */
[----:B------:R1:W-:Y:S04]  /*a780*/  STL [R1+0x470], R3 ;  /* 0x0004700301007387 */ /* 0x0003e80000100800 */
[----:B------:R-:W3:Y:S01]  /*a790*/  LDL.LU R9, [R1+0x150] ;  /* 0x0001500001097983 */ /* 0x000ee20000300800 */
[-C--:B0-----:R-:W-:Y:S02]  /*a7a0*/  LEA R2, P6, R7, R18.reuse, 0x1 ;  /* 0x0000001207027211 */ /* 0x081fe400078c08ff */
[----:B-1----:R-:W-:-:S03]  /*a7b0*/  LEA R3, P0, R24, R18, 0x1 ;  /* 0x0000001218037211 */ /* 0x002fc600078008ff */
[----:B------:R0:W-:Y:S04]  /*a7c0*/  STL [R1+0x478], R2 ;  /* 0x0004780201007387 */ /* 0x0001e80000100800 */
[----:B------:R1:W-:Y:S04]  /*a7d0*/  STL [R1+0x480], R3 ;  /* 0x0004800301007387 */ /* 0x0003e80000100800 */
[----:B------:R-:W4:Y:S01]  /*a7e0*/  LDL.LU R12, [R1+0x194] ;  /* 0x00019400010c7983 */ /* 0x000f220000300800 */
[----:B0-----:R-:W-:Y:S02]  /*a7f0*/  LEA R2, P1, R29, R18, 0x1 ;  /* 0x000000121d027211 */ /* 0x001fe400078208ff */
[----:B-1----:R-:W-:-:S03]  /*a800*/  LEA.HI.X.SX32 R3, R28, R19, 0x1, P2 ;  /* 0x000000131c037211 */ /* 0x002fc600010f0eff */
[----:B------:R0:W-:Y:S04]  /*a810*/  STL [R1+0x488], R2 ;  /* 0x0004880201007387 */ /* 0x0001e80000100800 */
[----:B------:R1:W-:Y:S01]  /*a820*/  STL [R1+0x834], R3 ;  /* 0x0008340301007387 */ /* 0x0003e20000100800 */
[----:B0-----:R-:W-:Y:S02]  /*a830*/  LEA R2, P2, R27, R18, 0x1 ;  /* 0x000000121b027211 */ /* 0x001fe400078408ff */
[-C--:B-1----:R-:W-:Y:S02]  /*a840*/  LEA.HI.X.SX32 R3, R11, R19.reuse, 0x1, P3 ;  /* 0x000000130b037211 */ /* 0x082fe400018f0eff */
[----:B------:R-:W4:Y:S04]  /*a850*/  LDL.LU R11, [R1+0x190] ;  /* 0x00019000010b7983 */ /* 0x000f280000300800 */
[----:B------:R-:W-:Y:S04]  /*a860*/  STL [R1+0x490], R2 ;  /* 0x0004900201007387 */ /* 0x000fe80000100800 */
[----:B------:R0:W-:Y:S02]  /*a870*/  STL [R1+0x45c], R3 ;  /* 0x00045c0301007387 */ /* 0x0001e40000100800 */
[----:B0-----:R-:W-:-:S02]  /*a880*/  LEA.HI.X.SX32 R3, R10, R19, 0x1, P4 ;  /* 0x000000130a037211 */ /* 0x001fc400020f0eff */
[----:B------:R-:W4:Y:S01]  /*a890*/  LDL.LU R10, [R1+0x18c] ;  /* 0x00018c00010a7983 */ /* 0x000f220000300800 */
[----:B------:R-:W-:-:S05]  /*a8a0*/  LEA R2, P3, R20, R18, 0x1 ;  /* 0x0000001214027211 */ /* 0x000fca00078608ff */
[----:B------:R0:W-:Y:S04]  /*a8b0*/  STL [R1+0x498], R2 ;  /* 0x0004980201007387 */ /* 0x0001e80000100800 */
[----:B------:R1:W-:Y:S01]  /*a8c0*/  STL [R1+0x464], R3 ;  /* 0x0004640301007387 */ /* 0x0003e20000100800 */
[-C--:B0-----:R-:W-:Y:S02]  /*a8d0*/  LEA R2, P4, R23, R18.reuse, 0x1 ;  /* 0x0000001217027211 */ /* 0x081fe400078808ff */
[----:B-1----:R-:W-:Y:S02]  /*a8e0*/  LEA.HI.X.SX32 R3, R8, R19, 0x1, P5 ;  /* 0x0000001308037211 */ /* 0x002fe400028f0eff */
[----:B------:R-:W4:Y:S04]  /*a8f0*/  LDL.LU R8, [R1+0x188] ;  /* 0x0001880001087983 */ /* 0x000f280000300800 */
[----:B------:R0:W-:Y:S04]  /*a900*/  STL [R1+0x4a0], R2 ;  /* 0x0004a00201007387 */ /* 0x0001e80000100800 */
[----:B------:R1:W-:Y:S01]  /*a910*/  STL [R1+0x46c], R3 ;  /* 0x00046c0301007387 */ /* 0x0003e20000100800 */
[----:B0-----:R-:W-:-:S02]  /*a920*/  LEA R2, P5, R26, R18, 0x1 ;  /* 0x000000121a027211 */ /* 0x001fc400078a08ff */
[-C--:B-1----:R-:W-:Y:S02]  /*a930*/  LEA.HI.X.SX32 R3, R7, R19.reuse, 0x1, P6 ;  /* 0x0000001307037211 */ /* 0x082fe400030f0eff */
[----:B------:R-:W4:Y:S04]  /*a940*/  LDL.LU R7, [R1+0x184] ;  /* 0x0001840001077983 */ /* 0x000f280000300800 */
[----:B------:R-:W-:Y:S04]  /*a950*/  STL [R1+0x4a8], R2 ;  /* 0x0004a80201007387 */ /* 0x000fe80000100800 */
[----:B------:R0:W-:Y:S02]  /*a960*/  STL [R1+0x474], R3 ;  /* 0x0004740301007387 */ /* 0x0001e40000100800 */
[----:B0-----:R-:W-:-:S02]  /*a970*/  LEA.HI.X.SX32 R3, R24, R19, 0x1, P0 ;  /* 0x0000001318037211 */ /* 0x001fc400000f0eff */
[----:B------:R-:W4:Y:S01]  /*a980*/  LDL.LU R24, [R1+0x180] ;  /* 0x0001800001187983 */ /* 0x000f220000300800 */
[----:B------:R-:W-:-:S05]  /*a990*/  LEA R2, P6, R25, R18, 0x1 ;  /* 0x0000001219027211 */ /* 0x000fca00078c08ff */
[----:B------:R-:W-:Y:S04]  /*a9a0*/  STL [R1+0x4b0], R2 ;  /* 0x0004b00201007387 */ /* 0x000fe80000100800 */
[----:B------:R0:W-:Y:S02]  /*a9b0*/  STL [R1+0x47c], R3 ;  /* 0x00047c0301007387 */ /* 0x0001e40000100800 */
[----:B0-----:R-:W-:Y:S02]  /*a9c0*/  LEA.HI.X.SX32 R3, R29, R19, 0x1, P1 ;  /* 0x000000131d037211 */ /* 0x001fe400008f0eff */
        /* <DEDUP_REMOVED lines=16> */
[----:B--2---:R-:W-:-:S05]  /*aad0*/  LEA R2, P3, R13, R18, 0x1 ;  /* 0x000000120d027211 */ /* 0x004fca00078608ff */
[----:B------:R-:W-:Y:S04]  /*aae0*/  STL [R1+0x4d0], R2 ;  /* 0x0004d00201007387 */ /* 0x000fe80000100800 */
[----:B------:R0:W-:Y:S02]  /*aaf0*/  STL [R1+0x49c], R3 ;  /* 0x00049c0301007387 */ /* 0x0001e40000100800 */
[----:B0-----:R-:W-:Y:S02]  /*ab00*/  LEA.HI.X.SX32 R3, R26, R19, 0x1, P5 ;  /* 0x000000131a037211 */ /* 0x001fe400028f0eff */
[----:B------:R-:W2:Y:S01]  /*ab10*/  LDL.LU R26, [R1+0x16c] ;  /* 0x00016c00011a7983 */ /* 0x000ea20000300800 */
[----:B---3--:R-:W-:-:S05]  /*ab20*/  LEA R2, P4, R9, R18, 0x1 ;  /* 0x0000001209027211 */ /* 0x008fca00078808ff */
[----:B------:R-:W-:Y:S04]  /*ab30*/  STL [R1+0x4d8], R2 ;  /* 0x0004d80201007387 */ /* 0x000fe80000100800 */
[----:B------:R0:W-:Y:S02]  /*ab40*/  STL [R1+0x4a4], R3 ;  /* 0x0004a40301007387 */ /* 0x0001e40000100800 */
[----:B0-----:R-:W-:Y:S02]  /*ab50*/  LEA.HI.X.SX32 R3, R25, R19, 0x1, P6 ;  /* 0x0000001319037211 */ /* 0x001fe400030f0eff */
[----:B------:R-:W3:Y:S01]  /*ab60*/  LDL.LU R25, [R1+0x168] ;  /* 0x0001680001197983 */ /* 0x000ee20000300800 */
[----:B----4-:R-:W-:-:S05]  /*ab70*/  LEA R2, P5, R12, R18, 0x1 ;  /* 0x000000120c027211 */ /* 0x010fca00078a08ff */
        /* <DEDUP_REMOVED lines=60> */
[----:B------:R-:W-:Y:S04]  /*af40*/  STL [R1+0x540], R2 ;  /* 0x0005400201007387 */ /* 0x000fe80000100800 */
[----:B------:R0:W-:Y:S02]  /*af50*/  STL [R1+0x50c], R3 ;  /* 0x00050c0301007387 */ /* 0x0001e40000100800 */
[----:B0-----:R-:W-:Y:S02]  /*af60*/  LEA.HI.X.SX32 R3, R27, R19, 0x1, P5 ;  /* 0x000000131b037211 */ /* 0x001fe400028f0eff */
[-C--:B------:R-:W-:Y:S01]  /*af70*/  LEA R2, P4, R15, R18.reuse, 0x1 ;  /* 0x000000120f027211 */ /* 0x080fe200078808ff */
[----:B------:R-:W4:Y:S04]  /*af80*/  LDL.LU R27, [R1+0x128] ;  /* 0x00012800011b7983 */ /* 0x000f280000300800 */
[----:B------:R0:W-:Y:S04]  /*af90*/  STL [R1+0x548], R2 ;  /* 0x0005480201007387 */ /* 0x0001e80000100800 */
[----:B------:R1:W-:Y:S04]  /*afa0*/  STL [R1+0x514], R3 ;  /* 0x0005140301007387 */ /* 0x0003e80000100800 */
[----:B------:R-:W4:Y:S01]  /*afb0*/  LDL.LU R21, [R1+0x124] ;  /* 0x0001240001157983 */ /* 0x000f220000300800 */
[----:B0-----:R-:W-:-:S02]  /*afc0*/  LEA R2, P5, R14, R18, 0x1 ;  /* 0x000000120e027211 */ /* 0x001fc400078a08ff */
[----:B-1----:R-:W-:-:S03]  /*afd0*/  LEA.HI.X.SX32 R3, R20, R19, 0x1, P6 ;  /* 0x0000001314037211 */ /* 0x002fc600030f0eff */
[----:B------:R-:W-:Y:S04]  /*afe0*/  STL [R1+0x550], R2 ;  /* 0x0005500201007387 */ /* 0x000fe80000100800 */
[----:B------:R0:W-:Y:S02]  /*aff0*/  STL [R1+0x51c], R3 ;  /* 0x00051c0301007387 */ /* 0x0001e40000100800 */
[----:B0-----:R-:W-:Y:S02]  /*b000*/  LEA.HI.X.SX32 R3, R23, R19, 0x1, P0 ;  /* 0x0000001317037211 */ /* 0x001fe400000f0eff */
[----:B------:R-:W4:Y:S01]  /*b010*/  LDL.LU R23, [R1+0x120] ;  /* 0x0001200001177983 */ /* 0x000f220000300800 */
[----:B------:R-:W-:-:S05]  /*b020*/  LEA R2, P6, R13, R18, 0x1 ;  /* 0x000000120d027211 */ /* 0x000fca00078c08ff */
[----:B------:R-:W-:Y:S04]  /*b030*/  STL [R1+0x558], R2 ;  /* 0x0005580201007387 */ /* 0x000fe80000100800 */
[----:B------:R0:W-:Y:S04]  /*b040*/  STL [R1+0x524], R3 ;  /* 0x0005240301007387 */ /* 0x0001e80000100800 */
[----:B------:R-:W4:Y:S01]  /*b050*/  LDL.LU R20, [R1+0x11c] ;  /* 0x00011c0001147983 */ /* 0x000f220000300800 */
[----:B0-----:R-:W-:Y:S02]  /*b060*/  LEA.HI.X.SX32 R3, R26, R19, 0x1, P1 ;  /* 0x000000131a037211 */ /* 0x001fe400008f0eff */
[----:B------:R-:W-:-:S05]  /*b070*/  LEA R2, P0, R9, R18, 0x1 ;  /* 0x0000001209027211 */ /* 0x000fca00078008ff */
[----:B------:R0:W-:Y:S04]  /*b080*/  STL [R1+0x560], R2 ;  /* 0x0005600201007387 */ /* 0x0001e80000100800 */
[----:B------:R1:W-:Y:S04]  /*b090*/  STL [R1+0x52c], R3 ;  /* 0x00052c0301007387 */ /* 0x0003e80000100800 */
[----:B------:R-:W4:Y:S01]  /*b0a0*/  LDL.LU R26, [R1+0x118] ;  /* 0x00011800011a7983 */ /* 0x000f220000300800 */
[----:B0-----:R-:W-:Y:S02]  /*b0b0*/  LEA R2, P1, R12, R18, 0x1 ;  /* 0x000000120c027211 */ /* 0x001fe400078208ff */
[----:B-1----:R-:W-:-:S03]  /*b0c0*/  LEA.HI.X.SX32 R3, R25, R19, 0x1, P2 ;  /* 0x0000001319037211 */ /* 0x002fc600010f0eff */
[----:B------:R-:W-:Y:S04]  /*b0d0*/  STL [R1+0x568], R2 ;  /* 0x0005680201007387 */ /* 0x000fe80000100800 */
[----:B------:R0:W-:Y:S04]  /*b0e0*/  STL [R1+0x534], R3 ;  /* 0x0005340301007387 */ /* 0x0001e80000100800 */
[----:B------:R-:W4:Y:S01]  /*b0f0*/  LDL.LU R25, [R1+0x114] ;  /* 0x0001140001197983 */ /* 0x000f220000300800 */
[----:B0-----:R-:W-:Y:S02]  /*b100*/  LEA.HI.X.SX32 R3, R16, R19, 0x1, P3 ;  /* 0x0000001310037211 */ /* 0x001fe400018f0eff */
[----:B------:R-:W-:-:S05]  /*b110*/  LEA R2, P2, R11, R18, 0x1 ;  /* 0x000000120b027211 */ /* 0x000fca00078408ff */
        /* <DEDUP_REMOVED lines=19> */
[----:B--2---:R-:W-:-:S05]  /*b250*/  LEA R2, P6, R24, R18, 0x1 ;  /* 0x0000001218027211 */ /* 0x004fca00078c08ff */
[----:B------:R-:W-:Y:S04]  /*b260*/  STL [R1+0x590], R2 ;  /* 0x0005900201007387 */ /* 0x000fe80000100800 */
[----:B------:R0:W-:Y:S04]  /*b270*/  STL [R1+0x55c], R3 ;  /* 0x00055c0301007387 */ /* 0x0001e80000100800 */
[----:B------:R-:W2:Y:S01]  /*b280*/  LDL.LU R9, [R1+0x100] ;  /* 0x0001000001097983 */ /* 0x000ea20000300800 */
[----:B0-----:R-:W-:Y:S02]  /*b290*/  LEA.HI.X.SX32 R3, R12, R19, 0x1, P1 ;  /* 0x000000130c037211 */ /* 0x001fe400008f0eff */
[----:B---3--:R-:W-:-:S05]  /*b2a0*/  LEA R2, P0, R29, R18, 0x1 ;  /* 0x000000121d027211 */ /* 0x008fca00078008ff */
[----:B------:R-:W-:Y:S04]  /*b2b0*/  STL [R1+0x598], R2 ;  /* 0x0005980201007387 */ /* 0x000fe80000100800 */
[----:B------:R0:W-:Y:S04]  /*b2c0*/  STL [R1+0x564], R3 ;  /* 0x0005640301007387 */ /* 0x0001e80000100800 */
[----:B------:R-:W3:Y:S01]  /*b2d0*/  LDL.LU R12, [R1+0xfc] ;  /* 0x0000fc00010c7983 */ /* 0x000ee20000300800 */
[----:B0-----:R-:W-:Y:S02]  /*b2e0*/  LEA.HI.X.SX32 R3, R11, R19, 0x1, P2 ;  /* 0x000000130b037211 */ /* 0x001fe400010f0eff */
[----:B----4-:R-:W-:-:S05]  /*b2f0*/  LEA R2, P1, R27, R18, 0x1 ;  /* 0x000000121b027211 */ /* 0x010fca00078208ff */
        /* <DEDUP_REMOVED lines=15> */
[----:B------:R0:W-:Y:S04]  /*b3f0*/  STL [R1+0x5b8], R2 ;  /* 0x0005b80201007387 */ /* 0x0001e80000100800 */
[----:B------:R-:W4:Y:S04]  /*b400*/  LDL.LU R7, [R1+0xe8] ;  /* 0x0000e80001077983 */ /* 0x000f280000300800 */
[----:B------:R1:W-:Y:S01]  /*b410*/  STL [R1+0x584], R3 ;  /* 0x0005840301007387 */ /* 0x0003e20000100800 */
        /* <DEDUP_REMOVED lines=13> */
[----:B------:R-:W4:Y:S01]  /*b4f0*/  LDL.LU R27, [R1+0xd4] ;  /* 0x0000d400011b7983 */ /* 0x000f220000300800 */
[----:B------:R-:W-:-:S03]  /*b500*/  LEA.HI.X.SX32 R17, R21, R19, 0x1, P2 ;  /* 0x0000001315117211 */ /* 0x000fc600010f0eff */
[----:B------:R-:W-:Y:S01]  /*b510*/  STL [R1+0x59c], R3 ;  /* 0x00059c0301007387 */ /* 0x000fe20000100800 */
[----:B0-----:R-:W-:-:S05]  /*b520*/  LEA R2, P1, R15, R18, 0x1 ;  /* 0x000000120f027211 */ /* 0x001fca00078208ff */
[----:B------:R0:W-:Y:S04]  /*b530*/  STL [R1+0x5d8], R2 ;  /* 0x0005d80201007387 */ /* 0x0001e80000100800 */
[----:B------:R-:W-:Y:S01]  /*b540*/  STL [R1+0x5a4], R17 ;  /* 0x0005a41101007387 */ /* 0x000fe20000100800 */
[----:B0-----:R-:W-:-:S03]  /*b550*/  LEA.HI.X.SX32 R2, R23, R19, 0x1, P3 ;  /* 0x0000001317027211 */ /* 0x001fc600018f0eff */
[----:B------:R-:W4:Y:S01]  /*b560*/  LDL.LU R23, [R1+0xd0] ;  /* 0x0000d00001177983 */ /* 0x000f220000300800 */
        /* <DEDUP_REMOVED lines=22> */
[----:B------:R1:W-:Y:S01]  /*b6d0*/  STL [R1+0x5cc], R2 ;  /* 0x0005cc0201007387 */ /* 0x0003e20000100800 */
[----:B------:R-:W-:Y:S02]  /*b6e0*/  LEA R16, P0, R10, R18, 0x1 ;  /* 0x000000120a107211 */ /* 0x000fe400078008ff */
[----:B0-----:R-:W-:-:S03]  /*b6f0*/  LEA.HI.X.SX32 R3, R15, R19, 0x1, P1 ;  /* 0x000000130f037211 */ /* 0x001fc600008f0eff */
[----:B------:R0:W-:Y:S04]  /*b700*/  STL [R1+0x608], R16 ;  /* 0x0006081001007387 */ /* 0x0001e80000100800 */
[----:B------:R-:W4:Y:S04]  /*b710*/  LDL.LU R25, [R1+0xbc] ;  /* 0x0000bc0001197983 */ /* 0x000f280000300800 */
[----:B------:R0:W-:Y:S01]  /*b720*/  STL [R1+0x5d4], R3 ;  /* 0x0005d40301007387 */ /* 0x0001e20000100800 */
[----:B-1----:R-:W-:-:S05]  /*b730*/  LEA R2, P1, R8, R18, 0x1 ;  /* 0x0000001208027211 */ /* 0x002fca00078208ff */
[----:B------:R1:W-:Y:S04]  /*b740*/  STL [R1+0x610], R2 ;  /* 0x0006100201007387 */ /* 0x0003e80000100800 */
[----:B0-----:R-:W4:Y:S01]  /*b750*/  LDL.LU R16, [R1+0xb8] ;  /* 0x0000b80001107983 */ /* 0x001f220000300800 */
[----:B------:R-:W-:Y:S02]  /*b760*/  LEA.HI.X.SX32 R3, R14, R19, 0x1, P2 ;  /* 0x000000130e037211 */ /* 0x000fe400010f0eff */
[----:B-1----:R-:W-:-:S03]  /*b770*/  LEA R2, P2, R7, R18, 0x1 ;  /* 0x0000001207027211 */ /* 0x002fc600078408ff */
[----:B------:R0:W-:Y:S04]  /*b780*/  STL [R1+0x5dc], R3 ;  /* 0x0005dc0301007387 */ /* 0x0001e80000100800 */
[----:B------:R1:W-:Y:S04]  /*b790*/  STL [R1+0x618], R2 ;  /* 0x0006180201007387 */ /* 0x0003e80000100800 */
[----:B------:R-:W4:Y:S01]  /*b7a0*/  LDL.LU R15, [R1+0xb4] ;  /* 0x0000b400010f7983 */ /* 0x000f220000300800 */
[----:B0-----:R-:W-:Y:S02]  /*b7b0*/  LEA.HI.X.SX32 R3, R13, R19, 0x1, P3 ;  /* 0x000000130d037211 */ /* 0x001fe400018f0eff */
        /* <DEDUP_REMOVED lines=9> */
[----:B0-----:R-:W-:-:S05]  /*b850*/  LEA.HI.X.SX32 R3, R12, R19, 0x1, P5 ;  /* 0x000000130c037211 */ /* 0x001fca00028f0eff */
[----:B------:R0:W-:Y:S01]  /*b860*/  STL [R1+0x5f4], R3 ;  /* 0x0005f40301007387 */ /* 0x0001e20000100800 */
[----:B-1----:R-:W-:-:S05]  /*b870*/  LEA R2, P5, R27, R18, 0x1 ;  /* 0x000000121b027211 */ /* 0x002fca00078a08ff */
[----:B------:R-:W-:Y:S04]  /*b880*/  STL [R1+0x630], R2 ;  /* 0x0006300201007387 */ /* 0x000fe80000100800 */
[----:B------:R-:W4:Y:S01]  /*b890*/  LDL.LU R9, [R1+0xa0] ;  /* 0x0000a00001097983 */ /* 0x000f220000300800 */
[----:B0-----:R-:W-:-:S05]  /*b8a0*/  LEA.HI.X.SX32 R3, R11, R19, 0x1, P6 ;  /* 0x000000130b037211 */ /* 0x001fca00030f0eff */
        /* <DEDUP_REMOVED lines=10> */
[----:B------:R1:W-:Y:S04]  /*b950*/  STL [R1+0x60c], R3 ;  /* 0x00060c0301007387 */ /* 0x0003e80000100800 */
[----:B------:R-:W4:Y:S01]  /*b960*/  LDL.LU R10, [R1+0x88] ;  /* 0x00008800010a7983 */ /* 0x000f220000300800 */
[----:B0-----:R-:W-:Y:S02]  /*b970*/  LEA R2, P1, R21, R18, 0x1 ;  /* 0x0000001215027211 */ /* 0x001fe400078208ff */
[----:B-1----:R-:W-:-:S03]  /*b980*/  LEA.HI.X.SX32 R3, R7, R19, 0x1, P2 ;  /* 0x0000001307037211 */ /* 0x002fc600010f0eff */
[----:B------:R-:W-:Y:S04]  /*b990*/  STL [R1+0x648], R2 ;  /* 0x0006480201007387 */ /* 0x000fe80000100800 */
[----:B------:R-:W4:Y:S04]  /*b9a0*/  LDL.LU R7, [R1+0x84] ;  /* 0x0000840001077983 */ /* 0x000f280000300800 */
[----:B------:R0:W-:Y:S02]  /*b9b0*/  STL [R1+0x614], R3 ;  /* 0x0006140301007387 */ /* 0x0001e40000100800 */
[----:B0-----:R-:W-:-:S02]  /*b9c0*/  LEA.HI.X.SX32 R3, R24, R19, 0x1, P3 ;  /* 0x0000001318037211 */ /* 0x001fc400018f0eff */
[----:B--2---:R-:W-:-:S05]  /*b9d0*/  LEA R2, P2, R20, R18, 0x1 ;  /* 0x0000001214027211 */ /* 0x004fca00078408ff */
[----:B------:R3:W-:Y:S04]  /*b9e0*/  STL [R1+0x650], R2 ;  /* 0x0006500201007387 */ /* 0x0007e80000100800 */
[----:B------:R-:W2:Y:S04]  /*b9f0*/  LDL.LU R24, [R1+0x7c] ;  /* 0x00007c0001187983 */ /* 0x000ea80000300800 */
[----:B------:R0:W-:Y:S01]  /*ba00*/  STL [R1+0x61c], R3 ;  /* 0x00061c0301007387 */ /* 0x0001e20000100800 */
[----:B---3--:R-:W-:Y:S02]  /*ba10*/  LEA R2, P3, R26, R18, 0x1 ;  /* 0x000000121a027211 */ /* 0x008fe400078608ff */
[----:B0-----:R-:W-:-:S03]  /*ba20*/  LEA.HI.X.SX32 R3, R29, R19, 0x1, P4 ;  /* 0x000000131d037211 */ /* 0x001fc600020f0eff */
[----:B------:R-:W-:Y:S04]  /*ba30*/  STL [R1+0x658], R2 ;  /* 0x0006580201007387 */ /* 0x000fe80000100800 */
[----:B------:R-:W3:Y:S04]  /*ba40*/  LDL.LU R29, [R1+0x74] ;  /* 0x00007400011d7983 */ /* 0x000ee80000300800 */
[----:B------:R0:W-:Y:S02]  /*ba50*/  STL [R1+0x624], R3 ;  /* 0x0006240301007387 */ /* 0x0001e40000100800 */
[----:B0-----:R-:W-:-:S02]  /*ba60*/  LEA.HI.X.SX32 R3, R27, R19, 0x1, P5 ;  /* 0x000000131b037211 */ /* 0x001fc400028f0eff */
[----:B------:R-:W3:Y:S01]  /*ba70*/  LDL.LU R27, [R1+0x70] ;  /* 0x00007000011b7983 */ /* 0x000ee20000300800 */
[----:B----4-:R-:W-:-:S05]  /*ba80*/  LEA R2, P4, R25, R18, 0x1 ;  /* 0x0000001219027211 */ /* 0x010fca00078808ff */
[----:B------:R-:W-:Y:S04]  /*ba90*/  STL [R1+0x660], R2 ;  /* 0x0006600201007387 */ /* 0x000fe80000100800 */
[----:B------:R0:W-:Y:S02]  /*baa0*/  STL [R1+0x62c], R3 ;  /* 0x00062c0301007387 */ /* 0x0001e40000100800 */
[----:B0-----:R-:W-:Y:S02]  /*bab0*/  LEA.HI.X.SX32 R3, R23, R19, 0x1, P6 ;  /* 0x0000001317037211 */ /* 0x001fe400030f0eff */
[----:B------:R-:W4:Y:S01]  /*bac0*/  LDL.LU R23, [R1+0x6c] ;  /* 0x00006c0001177983 */ /* 0x000f220000300800 */
        /* <DEDUP_REMOVED lines=8> */
[----:B0-----:R-:W4:Y:S01]  /*bb50*/  LDL.LU R3, [R1+0x64] ;  /* 0x0000640001037983 */ /* 0x001f220000300800 */
[----:B------:R-:W-:Y:S02]  /*bb60*/  LEA R17, P0, R14, R18, 0x1 ;  /* 0x000000120e117211 */ /* 0x000fe400078008ff */
[----:B------:R-:W-:-:S03]  /*bb70*/  LEA.HI.X.SX32 R2, R21, R19, 0x1, P1 ;  /* 0x0000001315027211 */ /* 0x000fc600008f0eff */
[----:B------:R0:W-:Y:S04]  /*bb80*/  STL [R1+0x678], R17 ;  /* 0x0006781101007387 */ /* 0x0001e80000100800 */
[----:B------:R-:W-:Y:S01]  /*bb90*/  STL [R1+0x644], R2 ;  /* 0x0006440201007387 */ /* 0x000fe20000100800 */
[----:B0-----:R-:W-:-:S05]  /*bba0*/  LEA R17, P1, R13, R18, 0x1 ;  /* 0x000000120d117211 */ /* 0x001fca00078208ff */
[----:B------:R0:W-:Y:S01]  /*bbb0*/  STL [R1+0x680], R17 ;  /* 0x0006801101007387 */ /* 0x0001e20000100800 */
[----:B------:R-:W-:-:S03]  /*bbc0*/  LEA.HI.X.SX32 R20, R20, R19, 0x1, P2 ;  /* 0x0000001314147211 */ /* 0x000fc600010f0eff */
[----:B0-----:R-:W4:Y:S01]  /*bbd0*/  LDL.LU R17, [R1+0x60] ;  /* 0x0000600001117983 */ /* 0x001f220000300800 */
[----:B------:R-:W-:Y:S02]  /*bbe0*/  LEA.HI.X.SX32 R21, R26, R19, 0x1, P3 ;  /* 0x000000131a157211 */ /* 0x000fe400018f0eff */
[-C--:B------:R-:W-:Y:S01]  /*bbf0*/  LEA R2, P2, R9, R18.reuse, 0x1 ;  /* 0x0000001209027211 */ /* 0x080fe200078408ff */
[----:B------:R0:W-:Y:S04]  /*bc00*/  STL [R1+0x64c], R20 ;  /* 0x00064c1401007387 */ /* 0x0001e80000100800 */
[----:B------:R1:W-:Y:S04]  /*bc10*/  STL [R1+0x688], R2 ;  /* 0x0006880201007387 */ /* 0x0003e80000100800 */
[----:B------:R-:W-:Y:S04]  /*bc20*/  STL [R1+0x654], R21 ;  /* 0x0006541501007387 */ /* 0x000fe80000100800 */
[----:B------:R-:W4:Y:S01]  /*bc30*/  LDL.LU R22, [R1+0x5c] ;  /* 0x00005c0001167983 */ /* 0x000f220000300800 */
[----:B0-----:R-:W-:-:S02]  /*bc40*/  LEA R20, P3, R12, R18, 0x1 ;  /* 0x000000120c147211 */ /* 0x001fc400078608ff */
[----:B-1----:R-:W-:-:S03]  /*bc50*/  LEA.HI.X.SX32 R2, R25, R19, 0x1, P4 ;  /* 0x0000001319027211 */ /* 0x002fc600020f0eff */
[----:B------:R0:W-:Y:S04]  /*bc60*/  STL [R1+0x690], R20 ;  /* 0x0006901401007387 */ /* 0x0001e80000100800 */
[----:B------:R1:W-:Y:S01]  /*bc70*/  STL [R1+0x65c], R2 ;  /* 0x00065c0201007387 */ /* 0x0003e20000100800 */
[----:B------:R-:W-:Y:S02]  /*bc80*/  LEA.HI.X.SX32 R16, R16, R19, 0x1, P5 ;  /* 0x0000001310107211 */ /* 0x000fe400028f0eff */
[----:B0-----:R-:W-:-:S05]  /*bc90*/  LEA R20, P4, R11, R18, 0x1 ;  /* 0x000000120b147211 */ /* 0x001fca00078808ff */
[----:B------:R-:W-:Y:S04]  /*bca0*/  STL [R1+0x698], R20 ;  /* 0x0006981401007387 */ /* 0x000fe80000100800 */
[----:B------:R-:W4:Y:S04]  /*bcb0*/  LDL.LU R21, [R1+0x54] ;  /* 0x0000540001157983 */ /* 0x000f280000300800 */
[----:B------:R0:W-:Y:S01]  /*bcc0*/  STL [R1+0x664], R16 ;  /* 0x0006641001007387 */ /* 0x0001e20000100800 */
[----:B-1----:R-:W-:Y:S02]  /*bcd0*/  LEA R2, P5, R10, R18, 0x1 ;  /* 0x000000120a027211 */ /* 0x002fe400078a08ff */
[----:B0-----:R-:W-:-:S03]  /*bce0*/  LEA.HI.X.SX32 R16, R15, R19, 0x1, P6 ;  /* 0x000000130f107211 */ /* 0x001fc600030f0eff */
[----:B------:R0:W-:Y:S04]  /*bcf0*/  STL [R1+0x6a0], R2 ;  /* 0x0006a00201007387 */ /* 0x0001e80000100800 */
[----:B------:R-:W-:Y:S04]  /*bd00*/  STL [R1+0x66c], R16 ;  /* 0x00066c1001007387 */ /* 0x000fe80000100800 */
[----:B------:R-:W4:Y:S01]  /*bd10*/  LDL.LU R20, [R1+0x50] ;  /* 0x0000500001147983 */ /* 0x000f220000300800 */
[----:B0-----:R-:W-:Y:S02]  /*bd20*/  LEA.HI.X.SX32 R2, R14, R19, 0x1, P0 ;  /* 0x000000130e027211 */ /* 0x001fe400000f0eff */
[----:B------:R-:W-:-:S05]  /*bd30*/  LEA R15, P6, R7, R18, 0x1 ;  /* 0x00000012070f7211 */ /* 0x000fca00078c08ff */
[----:B------:R-:W-:Y:S04]  /*bd40*/  STL [R1+0x6a8], R15 ;  /* 0x0006a80f01007387 */ /* 0x000fe80000100800 */
[----:B------:R3:W-:Y:S01]  /*bd50*/  STL [R1+0x674], R2 ;  /* 0x0006740201007387 */ /* 0x0007e20000100800 */
[----:B------:R-:W-:Y:S02]  /*bd60*/  LEA.HI.X.SX32 R13, R13, R19, 0x1, P1 ;  /* 0x000000130d0d7211 */ /* 0x000fe400008f0eff */
[----:B--2---:R-:W-:-:S05]  /*bd70*/  LEA R14, P0, R24, R18, 0x1 ;  /* 0x00000012180e7211 */ /* 0x004fca00078008ff */
[----:B------:R-:W-:Y:S04]  /*bd80*/  STL [R1+0x6b0], R14 ;  /* 0x0006b00e01007387 */ /* 0x000fe80000100800 */
[----:B------:R-:W2:Y:S04]  /*bd90*/  LDL.LU R26, [R1+0x4c] ;  /* 0x00004c00011a7983 */ /* 0x000ea80000300800 */
[----:B------:R0:W-:Y:S01]  /*bda0*/  STL [R1+0x67c], R13 ;  /* 0x00067c0d01007387 */ /* 0x0001e20000100800 */
[----:B---3--:R-:W-:Y:S02]  /*bdb0*/  LEA R2, P1, R29, R18, 0x1 ;  /* 0x000000121d027211 */ /* 0x008fe400078208ff */
[----:B0-----:R-:W-:-:S03]  /*bdc0*/  LEA.HI.X.SX32 R13, R9, R19, 0x1, P2 ;  /* 0x00000013090d7211 */ /* 0x001fc600010f0eff */
[----:B------:R0:W-:Y:S04]  /*bdd0*/  STL [R1+0x6b8], R2 ;  /* 0x0006b80201007387 */ /* 0x0001e80000100800 */
[----:B------:R-:W-:Y:S04]  /*bde0*/  STL [R1+0x684], R13 ;  /* 0x0006840d01007387 */ /* 0x000fe80000100800 */
[----:B------:R-:W3:Y:S01]  /*bdf0*/  LDL.LU R25, [R1+0x48] ;  /* 0x0000480001197983 */ /* 0x000ee20000300800 */
[----:B0-----:R-:W-:Y:S02]  /*be00*/  LEA.HI.X.SX32 R2, R12, R19, 0x1, P3 ;  /* 0x000000130c027211 */ /* 0x001fe400018f0eff */
[----:B------:R-:W-:-:S05]  /*be10*/  LEA R9, P2, R27, R18, 0x1 ;  /* 0x000000121b097211 */ /* 0x000fca00078408ff */
[----:B------:R0:W-:Y:S04]  /*be20*/  STL [R1+0x6c0], R9 ;  /* 0x0006c00901007387 */ /* 0x0001e80000100800 */
[----:B------:R1:W-:Y:S01]  /*be30*/  STL [R1+0x68c], R2 ;  /* 0x00068c0201007387 */ /* 0x0003e20000100800 */
[----:B0-----:R-:W-:Y:S02]  /*be40*/  LEA.HI.X.SX32 R9, R11, R19, 0x1, P4 ;  /* 0x000000130b097211 */ /* 0x001fe400020f0eff */
[----:B----4-:R-:W-:-:S05]  /*be50*/  LEA R12, P3, R23, R18, 0x1 ;  /* 0x00000012170c7211 */ /* 0x010fca00078608ff */
[----:B------:R-:W-:Y:S04]  /*be60*/  STL [R1+0x6c8], R12 ;  /* 0x0006c80c01007387 */ /* 0x000fe80000100800 */
[----:B------:R-:W4:Y:S01]  /*be70*/  LDL.LU R16, [R1+0x44] ;  /* 0x0000440001107983 */ /* 0x000f220000300800 */
[----:B-1----:R-:W-:-:S03]  /*be80*/  LEA R2, P4, R8, R18, 0x1 ;  /* 0x0000001208027211 */ /* 0x002fc600078808ff */
[----:B------:R0:W-:Y:S04]  /*be90*/  STL [R1+0x694], R9 ;  /* 0x0006940901007387 */ /* 0x0001e80000100800 */
[----:B------:R1:W-:Y:S04]  /*bea0*/  STL [R1+0x6d0], R2 ;  /* 0x0006d00201007387 */ /* 0x0003e80000100800 */
[----:B------:R-:W4:Y:S01]  /*beb0*/  LDL.LU R15, [R1+0x40] ;  /* 0x00004000010f7983 */ /* 0x000f220000300800 */
[----:B0-----:R-:W-:-:S05]  /*bec0*/  LEA.HI.X.SX32 R9, R10, R19, 0x1, P5 ;  /* 0x000000130a097211 */ /* 0x001fca00028f0eff */
[----:B------:R0:W-:Y:S04]  /*bed0*/  STL [R1+0x69c], R9 ;  /* 0x00069c0901007387 */ /* 0x0001e80000100800 */
[----:B------:R-:W4:Y:S01]  /*bee0*/  LDL.LU R14, [R1+0x3c] ;  /* 0x00003c00010e7983 */ /* 0x000f220000300800 */
[----:B-1----:R-:W-:Y:S02]  /*bef0*/  LEA R2, P5, R3, R18, 0x1 ;  /* 0x0000001203027211 */ /* 0x002fe400078a08ff */
[----:B------:R-:W-:-:S03]  /*bf00*/  LEA.HI.X.SX32 R7, R7, R19, 0x1, P6 ;  /* 0x0000001307077211 */ /* 0x000fc600030f0eff */
[----:B------:R-:W-:Y:S04]  /*bf10*/  STL [R1+0x6d8], R2 ;  /* 0x0006d80201007387 */ /* 0x000fe80000100800 */
[----:B------:R-:W4:Y:S04]  /*bf20*/  LDL.LU R13, [R1+0x38] ;  /* 0x00003800010d7983 */ /* 0x000f280000300800 */
[----:B------:R1:W-:Y:S04]  /*bf30*/  STL [R1+0x6a4], R7 ;  /* 0x0006a40701007387 */ /* 0x0003e80000100800 */
[----:B0-----:R-:W4:Y:S01]  /*bf40*/  LDL.LU R9, [R1+0x34] ;  /* 0x0000340001097983 */ /* 0x001f220000300800 */
[----:B-1----:R-:W-:-:S02]  /*bf50*/  LEA.HI.X.SX32 R7, R24, R19, 0x1, P0 ;  /* 0x0000001318077211 */ /* 0x002fc400000f0eff */
[----:B------:R-:W-:-:S05]  /*bf60*/  LEA R2, P6, R17, R18, 0x1 ;  /* 0x0000001211027211 */ /* 0x000fca00078c08ff */
[----:B------:R0:W-:Y:S04]  /*bf70*/  STL [R1+0x6e0], R2 ;  /* 0x0006e00201007387 */ /* 0x0001e80000100800 */
[----:B------:R-:W4:Y:S04]  /*bf80*/  LDL.LU R12, [R1+0x30] ;  /* 0x00003000010c7983 */ /* 0x000f280000300800 */
[----:B------:R1:W-:Y:S04]  /*bf90*/  STL [R1+0x6ac], R7 ;  /* 0x0006ac0701007387 */ /* 0x0003e80000100800 */
[----:B------:R-:W4:Y:S01]  /*bfa0*/  LDL.LU R11, [R1+0x2c] ;  /* 0x00002c00010b7983 */ /* 0x000f220000300800 */
[----:B0-----:R-:W-:-:S02]  /*bfb0*/  LEA R2, P0, R22, R18, 0x1 ;  /* 0x0000001216027211 */ /* 0x001fc400078008ff */
[----:B------:R-:W-:-:S03]  /*bfc0*/  LEA.HI.X.SX32 R10, R29, R19, 0x1, P1 ;  /* 0x000000131d0a7211 */ /* 0x000fc600008f0eff */
[----:B------:R-:W-:Y:S04]  /*bfd0*/  STL [R1+0x6e8], R2 ;  /* 0x0006e80201007387 */ /* 0x000fe80000100800 */
[----:B-1----:R-:W4:Y:S04]  /*bfe0*/  LDL.LU R7, [R1+0x24] ;  /* 0x0000240001077983 */ /* 0x002f280000300800 */
[----:B------:R0:W-:Y:S04]  /*bff0*/  STL [R1+0x6b4], R10 ;  /* 0x0006b40a01007387 */ /* 0x0001e80000100800 */
[----:B------:R-:W4:Y:S01]  /*c000*/  LDL.LU R29, [R1+0x20] ;  /* 0x00002000011d7983 */ /* 0x000f220000300800 */
[----:B0-----:R-:W-:-:S02]  /*c010*/  LEA.HI.X.SX32 R10, R27, R19, 0x1, P2 ;  /* 0x000000131b0a7211 */ /* 0x001fc400010f0eff */
[----:B------:R-:W-:-:S05]  /*c020*/  LEA R2, P1, R21, R18, 0x1 ;  /* 0x0000001215027211 */ /* 0x000fca00078208ff */
[----:B------:R0:W-:Y:S04]  /*c030*/  STL [R1+0x6f0], R2 ;  /* 0x0006f00201007387 */ /* 0x0001e80000100800 */
[----:B------:R-:W4:Y:S04]  /*c040*/  LDL.LU R27, [R1+0x18] ;  /* 0x00001800011b7983 */ /* 0x000f280000300800 */
[----:B------:R1:W-:Y:S04]  /*c050*/  STL [R1+0x6bc], R10 ;  /* 0x0006bc0a01007387 */ /* 0x0003e80000100800 */
[----:B------:R-:W4:Y:S01]  /*c060*/  LDL.LU R24, [R1+0x14] ;  /* 0x0000140001187983 */ /* 0x000f220000300800 */
[----:B0-----:R-:W-:-:S02]  /*c070*/  LEA R2, P2, R20, R18, 0x1 ;  /* 0x0000001214027211 */ /* 0x001fc400078408ff */
[----:B-1----:R-:W-:-:S03]  /*c080*/  LEA.HI.X.SX32 R10, R23, R19, 0x1, P3 ;  /* 0x00000013170a7211 */ /* 0x002fc600018f0eff */
[----:B------:R-:W-:Y:S04]  /*c090*/  STL [R1+0x6f8], R2 ;  /* 0x0006f80201007387 */ /* 0x000fe80000100800 */
[----:B------:R-:W4:Y:S04]  /*c0a0*/  LDL.LU R23, [R1+0x10] ;  /* 0x0000100001177983 */ /* 0x000f280000300800 */
[----:B------:R0:W-:Y:S04]  /*c0b0*/  STL [R1+0x6c4], R10 ;  /* 0x0006c40a01007387 */ /* 0x0001e80000100800 */
[----:B------:R-:W4:Y:S01]  /*c0c0*/  LDL.LU R28, [R1+0xc] ;  /* 0x00000c00011c7983 */ /* 0x000f220000300800 */
[----:B0-----:R-:W-:-:S02]  /*c0d0*/  LEA.HI.X.SX32 R10, R8, R19, 0x1, P4 ;  /* 0x00000013080a7211 */ /* 0x001fc400020f0eff */
[----:B--2---:R-:W-:-:S05]  /*c0e0*/  LEA R2, P3, R26, R18, 0x1 ;  /* 0x000000121a027211 */ /* 0x004fca00078608ff */
[----:B------:R-:W-:Y:S04]  /*c0f0*/  STL [R1+0x700], R2 ;  /* 0x0007000201007387 */ /* 0x000fe80000100800 */
[----:B------:R-:W2:Y:S04]  /*c100*/  LDL.LU R8, [R1+0x8] ;  /* 0x0000080001087983 */ /* 0x000ea80000300800 */
[----:B------:R0:W-:Y:S04]  /*c110*/  STL [R1+0x6cc], R10 ;  /* 0x0006cc0a01007387 */ /* 0x0001e80000100800 */
[----:B0-----:R-:W2:Y:S01]  /*c120*/  LDL.LU R10, [R1+0x4] ;  /* 0x00000400010a7983 */ /* 0x001ea20000300800 */
[----:B---3--:R-:W-:-:S05]  /*c130*/  LEA R2, P4, R25, R18, 0x1 ;  /* 0x0000001219027211 */ /* 0x008fca00078808ff */
[----:B------:R0:W-:Y:S02]  /*c140*/  STL [R1+0x708], R2 ;  /* 0x0007080201007387 */ /* 0x0001e40000100800 */
[-C--:B0-----:R-:W-:Y:S02]  /*c150*/  LEA.HI.X.SX32 R2, R3, R19.reuse, 0x1, P5 ;  /* 0x0000001303027211 */ /* 0x081fe400028f0eff */
[----:B------:R-:W3:Y:S01]  /*c160*/  LDL.LU R3, [R1] ;  /* 0x0000000001037983 */ /* 0x000ee20000300800 */
[----:B------:R-:W-:-:S03]  /*c170*/  LEA.HI.X.SX32 R17, R17, R19, 0x1, P6 ;  /* 0x0000001311117211 */ /* 0x000fc600030f0eff */
[----:B------:R4:W-:Y:S01]  /*c180*/  STL [R1+0x6d4], R2 ;  /* 0x0006d40201007387 */ /* 0x0009e20000100800 */
[-C--:B------:R-:W-:Y:S02]  /*c190*/  LEA.HI.X.SX32 R22, R22, R19.reuse, 0x1, P0 ;  /* 0x0000001316167211 */ /* 0x080fe400000f0eff */
[----:B------:R-:W-:Y:S02]  /*c1a0*/  LEA.HI.X.SX32 R21, R21, R19, 0x1, P1 ;  /* 0x0000001315157211 */ /* 0x000fe400008f0eff */
[----:B----4-:R-:W-:-:S05]  /*c1b0*/  LEA R2, P5, R16, R18, 0x1 ;  /* 0x0000001210027211 */ /* 0x010fca00078a08ff */
[----:B------:R0:W-:Y:S04]  /*c1c0*/  STL [R1+0x710], R2 ;  /* 0x0007100201007387 */ /* 0x0001e80000100800 */
[----:B0-----:R-:W4:Y:S04]  /*c1d0*/  LDL.LU R2, [R1+0x9cc] ;  /* 0x0009cc0001027983 */ /* 0x001f280000300800 */
[----:B------:R0:W-:Y:S02]  /*c1e0*/  STL [R1+0x6dc], R17 ;  /* 0x0006dc1101007387 */ /* 0x0001e40000100800 */
[----:B0-----:R-:W-:-:S05]  /*c1f0*/  LEA R17, P6, R15, R18, 0x1 ;  /* 0x000000120f117211 */ /* 0x001fca00078c08ff */
[----:B------:R0:W-:Y:S04]  /*c200*/  STL [R1+0x718], R17 ;  /* 0x0007181101007387 */ /* 0x0001e80000100800 */
[----:B0-----:R-:W2:Y:S04]  /*c210*/  LDL.LU R17, [R1+0x9c8] ;  /* 0x0009c80001117983 */ /* 0x001ea80000300800 */
[----:B------:R0:W-:Y:S02]  /*c220*/  STL [R1+0x6e4], R22 ;  /* 0x0006e41601007387 */ /* 0x0001e40000100800 */
[----:B0-----:R-:W-:-:S05]  /*c230*/  LEA R22, P0, R14, R18, 0x1 ;  /* 0x000000120e167211 */ /* 0x001fca00078008ff */
[----:B------:R0:W-:Y:S01]  /*c240*/  STL [R1+0x720], R22 ;  /* 0x0007201601007387 */ /* 0x0001e20000100800 */
[----:B------:R-:W-:-:S03]  /*c250*/  LEA.HI.X.SX32 R20, R20, R19, 0x1, P2 ;  /* 0x0000001314147211 */ /* 0x000fc600010f0eff */
[----:B0-----:R-:W2:Y:S04]  /*c260*/  LDL.LU R22, [R1+0x9c4] ;  /* 0x0009c40001167983 */ /* 0x001ea80000300800 */
[----:B------:R0:W-:Y:S02]  /*c270*/  STL [R1+0x6ec], R21 ;  /* 0x0006ec1501007387 */ /* 0x0001e40000100800 */
[----:B0-----:R-:W-:-:S05]  /*c280*/  LEA R21, P1, R13, R18, 0x1 ;  /* 0x000000120d157211 */ /* 0x001fca00078208ff */
[----:B------:R0:W-:Y:S01]  /*c290*/  STL [R1+0x728], R21 ;  /* 0x0007281501007387 */ /* 0x0001e20000100800 */
[----:B------:R-:W-:-:S03]  /*c2a0*/  LEA.HI.X.SX32 R26, R26, R19, 0x1, P3 ;  /* 0x000000131a1a7211 */ /* 0x000fc600018f0eff */
[----:B0-----:R-:W3:Y:S04]  /*c2b0*/  LDL.LU R21, [R1+0x9c0] ;  /* 0x0009c00001157983 */ /* 0x001ee80000300800 */
        /* <DEDUP_REMOVED lines=9> */
[----:B0-----:R-:W4:Y:S04]  /*c350*/  LDL.LU R26, [R1+0x9b8] ;  /* 0x0009b800011a7983 */ /* 0x001f280000300800 */
        /* <DEDUP_REMOVED lines=36> */
[----:B--2---:R-:W-:-:S05]  /*c5a0*/  LEA R11, P4, R8, R18, 0x1 ;  /* 0x00000012080b7211 */ /* 0x004fca00078808ff */
[----:B------:R0:W-:Y:S01]  /*c5b0*/  STL [R1+0x778], R11 ;  /* 0x0007780b01007387 */ /* 0x0001e20000100800 */
[----:B------:R-:W-:-:S03]  /*c5c0*/  LEA.HI.X.SX32 R29, R29, R19, 0x1, P6 ;  /* 0x000000131d1d7211 */ /* 0x000fc600030f0eff */
[----:B0-----:R-:W2:Y:S04]  /*c5d0*/  LDL.LU R11, [R1+0x998] ;  /* 0x00099800010b7983 */ /* 0x001ea80000300800 */
[----:B------:R0:W-:Y:S02]  /*c5e0*/  STL [R1+0x744], R7 ;  /* 0x0007440701007387 */ /* 0x0001e40000100800 */
[----:B0-----:R-:W-:-:S05]  /*c5f0*/  LEA R7, P5, R10, R18, 0x1 ;  /* 0x000000120a077211 */ /* 0x001fca00078a08ff */
[----:B------:R0:W-:Y:S04]  /*c600*/  STL [R1+0x780], R7 ;  /* 0x0007800701007387 */ /* 0x0001e80000100800 */
[----:B0-----:R-:W2:Y:S04]  /*c610*/  LDL.LU R7, [R1+0x994] ;  /* 0x0009940001077983 */ /* 0x001ea80000300800 */
[----:B------:R3:W-:Y:S02]  /*c620*/  STL [R1+0x74c], R29 ;  /* 0x00074c1d01007387 */ /* 0x0007e40000100800 */
[----:B---3--:R-:W-:-:S05]  /*c630*/  LEA R29, P6, R3, R18, 0x1 ;  /* 0x00000012031d7211 */ /* 0x008fca00078c08ff */
[----:B------:R0:W-:Y:S04]  /*c640*/  STL [R1+0x788], R29 ;  /* 0x0007881d01007387 */ /* 0x0001e80000100800 */
[----:B0-----:R-:W3:Y:S01]  /*c650*/  LDL.LU R29, [R1+0x990] ;  /* 0x00099000011d7983 */ /* 0x001ee20000300800 */
[----:B------:R-:W-:-:S05]  /*c660*/  LEA.HI.X.SX32 R27, R27, R19, 0x1, P0 ;  /* 0x000000131b1b7211 */ /* 0x000fca00000f0eff */
        /* <DEDUP_REMOVED lines=14> */
[-C--:B------:R-:W-:Y:S02]  /*c750*/  LEA.HI.X.SX32 R28, R28, R19.reuse, 0x1, P3 ;  /* 0x000000131c1c7211 */ /* 0x080fe400018f0eff */
[----:B------:R-:W-:-:S03]  /*c760*/  LEA.HI.X.SX32 R8, R8, R19, 0x1, P4 ;  /* 0x0000001308087211 */ /* 0x000fc600020f0eff */
[----:B------:R3:W-:Y:S02]  /*c770*/  STL [R1+0x76c], R28 ;  /* 0x00076c1c01007387 */ /* 0x0007e40000100800 */
[----:B---3--:R-:W-:-:S05]  /*c780*/  LEA R28, P3, R23, R18, 0x1 ;  /* 0x00000012171c7211 */ /* 0x008fca00078608ff */
[----:B------:R0:W-:Y:S04]  /*c790*/  STL [R1+0x7a8], R28 ;  /* 0x0007a81c01007387 */ /* 0x0001e80000100800 */
[----:B0-----:R-:W3:Y:S04]  /*c7a0*/  LDL.LU R28, [R1+0x19c] ;  /* 0x00019c00011c7983 */ /* 0x001ee80000300800 */
[----:B------:R2:W-:Y:S02]  /*c7b0*/  STL [R1+0x774], R8 ;  /* 0x0007740801007387 */ /* 0x0005e40000100800 */
[----:B--2---:R-:W-:-:S05]  /*c7c0*/  LEA R8, P4, R7, R18, 0x1 ;  /* 0x0000001207087211 */ /* 0x004fca00078808ff */
[----:B------:R0:W-:Y:S04]  /*c7d0*/  STL [R1+0x7b0], R8 ;  /* 0x0007b00801007387 */ /* 0x0001e80000100800 */
[----:B0-----:R-:W2:Y:S01]  /*c7e0*/  LDL.LU R8, [R1+0x980] ;  /* 0x0009800001087983 */ /* 0x001ea20000300800 */
[----:B------:R-:W-:-:S05]  /*c7f0*/  LEA.HI.X.SX32 R10, R10, R19, 0x1, P5 ;  /* 0x000000130a0a7211 */ /* 0x000fca00028f0eff */
[----:B------:R2:W-:Y:S02]  /*c800*/  STL [R1+0x77c], R10 ;  /* 0x00077c0a01007387 */ /* 0x0005e40000100800 */
[----:B--2---:R-:W-:-:S05]  /*c810*/  LEA R10, P5, R8, R18, 0x1 ;  /* 0x00000012080a7211 */ /* 0x004fca00078a08ff */
[----:B------:R0:W-:Y:S04]  /*c820*/  STL [R1+0x7b8], R10 ;  /* 0x0007b80a01007387 */ /* 0x0001e80000100800 */
[----:B0-----:R-:W2:Y:S01]  /*c830*/  LDL.LU R10, [R1+0x97c] ;  /* 0x00097c00010a7983 */ /* 0x001ea20000300800 */
[----:B------:R-:W-:-:S05]  /*c840*/  LEA.HI.X.SX32 R3, R3, R19, 0x1, P6 ;  /* 0x0000001303037211 */ /* 0x000fca00030f0eff */
[----:B------:R2:W-:Y:S01]  /*c850*/  STL [R1+0x784], R3 ;  /* 0x0007840301007387 */ /* 0x0005e20000100800 */
[-C--:B------:R-:W-:Y:S02]  /*c860*/  LEA.HI.X.SX32 R24, R24, R19.reuse, 0x1, P2 ;  /* 0x0000001318187211 */ /* 0x080fe400010f0eff */
[----:B------:R-:W-:Y:S02]  /*c870*/  LEA.HI.X.SX32 R23, R23, R19, 0x1, P3 ;  /* 0x0000001317177211 */ /* 0x000fe400018f0eff */
[----:B--2---:R-:W-:-:S05]  /*c880*/  LEA R3, P6, R10, R18, 0x1 ;  /* 0x000000120a037211 */ /* 0x004fca00078c08ff */
[----:B------:R0:W-:Y:S02]  /*c890*/  STL [R1+0x7c0], R3 ;  /* 0x0007c00301007387 */ /* 0x0001e40000100800 */
[----:B0-----:R-:W-:-:S05]  /*c8a0*/  LEA.HI.X.SX32 R3, R29, R19, 0x1, P0 ;  /* 0x000000131d037211 */ /* 0x001fca00000f0eff */
[----:B------:R0:W-:Y:S02]  /*c8b0*/  STL [R1+0x78c], R3 ;  /* 0x00078c0301007387 */ /* 0x0001e40000100800 */
[----:B0-----:R-:W-:Y:S02]  /*c8c0*/  LEA.HI.X.SX32 R3, R27, R19, 0x1, P1 ;  /* 0x000000131b037211 */ /* 0x001fe400008f0eff */
[----:B------:R-:W2:Y:S01]  /*c8d0*/  LDL.LU R27, [R1+0x1a0] ;  /* 0x0001a000011b7983 */ /* 0x000ea20000300800 */
[----:B------:R-:W-:-:S05]  /*c8e0*/  LEA R29, P0, R11, R18, 0x1 ;  /* 0x000000120b1d7211 */ /* 0x000fca00078008ff */
[----:B------:R4:W-:Y:S04]  /*c8f0*/  STL [R1+0x7c8], R29 ;  /* 0x0007c81d01007387 */ /* 0x0009e80000100800 */
[----:B------:R0:W-:Y:S01]  /*c900*/  STL [R1+0x794], R3 ;  /* 0x0007940301007387 */ /* 0x0001e20000100800 */
[-C--:B----4-:R-:W-:Y:S02]  /*c910*/  LEA R29, P1, R12, R18.reuse, 0x1 ;  /* 0x000000120c1d7211 */ /* 0x090fe400078208ff */
[----:B0-----:R-:W-:-:S03]  /*c920*/  LEA R3, P2, R9, R18, 0x1 ;  /* 0x0000001209037211 */ /* 0x001fc600078408ff */
[----:B------:R-:W-:Y:S04]  /*c930*/  STL [R1+0x7d0], R29 ;  /* 0x0007d01d01007387 */ /* 0x000fe80000100800 */
[----:B------:R0:W-:Y:S04]  /*c940*/  STL [R1+0x79c], R24 ;  /* 0x00079c1801007387 */ /* 0x0001e80000100800 */
[----:B------:R1:W-:Y:S01]  /*c950*/  STL [R1+0x7d8], R3 ;  /* 0x0007d80301007387 */ /* 0x0003e20000100800 */
[----:B0-----:R-:W-:-:S03]  /*c960*/  LEA R24, P3, R13, R18, 0x1 ;  /* 0x000000120d187211 */ /* 0x001fc600078608ff */
[----:B------:R0:W-:Y:S01]  /*c970*/  STL [R1+0x7a4], R23 ;  /* 0x0007a41701007387 */ /* 0x0001e20000100800 */
[----:B-1----:R-:W-:-:S03]  /*c980*/  LEA.HI.X.SX32 R3, R7, R19, 0x1, P4 ;  /* 0x0000001307037211 */ /* 0x002fc600020f0eff */
[----:B------:R-:W-:Y:S01]  /*c990*/  STL [R1+0x7e0], R24 ;  /* 0x0007e01801007387 */ /* 0x000fe20000100800 */
[----:B------:R-:W-:-:S03]  /*c9a0*/  LEA.HI.X.SX32 R7, R8, R19, 0x1, P5 ;  /* 0x0000001308077211 */ /* 0x000fc600028f0eff */
[----:B------:R1:W-:Y:S01]  /*c9b0*/  STL [R1+0x7ac], R3 ;  /* 0x0007ac0301007387 */ /* 0x0003e20000100800 */
[----:B0-----:R-:W-:Y:S02]  /*c9c0*/  LEA R23, P4, R14, R18, 0x1 ;  /* 0x000000120e177211 */ /* 0x001fe400078808ff */
[----:B------:R-:W-:-:S03]  /*c9d0*/  LEA.HI.X.SX32 R8, R10, R19, 0x1, P6 ;  /* 0x000000130a087211 */ /* 0x000fc600030f0eff */
[----:B------:R-:W-:Y:S01]  /*c9e0*/  STL [R1+0x7e8], R23 ;  /* 0x0007e81701007387 */ /* 0x000fe20000100800 */
[----:B-1----:R-:W-:-:S03]  /*c9f0*/  LEA R3, P5, R15, R18, 0x1 ;  /* 0x000000120f037211 */ /* 0x002fc600078a08ff */
[----:B------:R0:W-:Y:S04]  /*ca00*/  STL [R1+0x7b4], R7 ;  /* 0x0007b40701007387 */ /* 0x0001e80000100800 */
[----:B------:R1:W-:Y:S01]  /*ca10*/  STL [R1+0x7f0], R3 ;  /* 0x0007f00301007387 */ /* 0x0003e20000100800 */
[----:B0-----:R-:W-:-:S03]  /*ca20*/  LEA R7, P6, R16, R18, 0x1 ;  /* 0x0000001210077211 */ /* 0x001fc600078c08ff */
[----:B------:R0:W-:Y:S01]  /*ca30*/  STL [R1+0x7bc], R8 ;  /* 0x0007bc0801007387 */ /* 0x0001e20000100800 */
[----:B-1----:R-:W-:-:S03]  /*ca40*/  LEA.HI.X.SX32 R3, R11, R19, 0x1, P0 ;  /* 0x000000130b037211 */ /* 0x002fc600000f0eff */
[----:B------:R1:W-:Y:S04]  /*ca50*/  STL [R1+0x7f8], R7 ;  /* 0x0007f80701007387 */ /* 0x0003e80000100800 */
[----:B------:R4:W-:Y:S01]  /*ca60*/  STL [R1+0x7c4], R3 ;  /* 0x0007c40301007387 */ /* 0x0009e20000100800 */
[----:B0-----:R-:W-:Y:S02]  /*ca70*/  LEA R8, P0, R25, R18, 0x1 ;  /* 0x0000001219087211 */ /* 0x001fe400078008ff */
[----:B-1----:R-:W-:-:S03]  /*ca80*/  LEA.HI.X.SX32 R7, R12, R19, 0x1, P1 ;  /* 0x000000130c077211 */ /* 0x002fc600008f0eff */
[----:B------:R0:W-:Y:S01]  /*ca90*/  STL [R1+0x800], R8 ;  /* 0x0008000801007387 */ /* 0x0001e20000100800 */
[----:B----4-:R-:W-:-:S03]  /*caa0*/  LEA R3, P1, R26, R18, 0x1 ;  /* 0x000000121a037211 */ /* 0x010fc600078208ff */
[----:B------:R1:W-:Y:S04]  /*cab0*/  STL [R1+0x7cc], R7 ;  /* 0x0007cc0701007387 */ /* 0x0003e80000100800 */
[----:B------:R4:W-:Y:S01]  /*cac0*/  STL [R1+0x808], R3 ;  /* 0x0008080301007387 */ /* 0x0009e20000100800 */
[----:B0-----:R-:W-:Y:S02]  /*cad0*/  LEA.HI.X.SX32 R8, R9, R19, 0x1, P2 ;  /* 0x0000001309087211 */ /* 0x001fe400010f0eff */
[----:B-1----:R-:W-:-:S03]  /*cae0*/  LEA R7, P2, R20, R18, 0x1 ;  /* 0x0000001214077211 */ /* 0x002fc600078408ff */
[----:B------:R0:W-:Y:S01]  /*caf0*/  STL [R1+0x7d4], R8 ;  /* 0x0007d40801007387 */ /* 0x0001e20000100800 */
[----:B----4-:R-:W-:-:S03]  /*cb00*/  LEA.HI.X.SX32 R3, R13, R19, 0x1, P3 ;  /* 0x000000130d037211 */ /* 0x010fc600018f0eff */
[----:B------:R1:W-:Y:S04]  /*cb10*/  STL [R1+0x810], R7 ;  /* 0x0008100701007387 */ /* 0x0003e80000100800 */
[----:B------:R-:W-:Y:S01]  /*cb20*/  STL [R1+0x7dc], R3 ;  /* 0x0007dc0301007387 */ /* 0x000fe20000100800 */
[----:B0-----:R-:W-:Y:S02]  /*cb30*/  LEA R8, P3, R21, R18, 0x1 ;  /* 0x0000001215087211 */ /* 0x001fe400078608ff */
[----:B-1----:R-:W-:-:S03]  /*cb40*/  LEA.HI.X.SX32 R7, R14, R19, 0x1, P4 ;  /* 0x000000130e077211 */ /* 0x002fc600020f0eff */
[----:B------:R0:W-:Y:S04]  /*cb50*/  STL [R1+0x818], R8 ;  /* 0x0008180801007387 */ /* 0x0001e80000100800 */
[----:B------:R3:W-:Y:S01]  /*cb60*/  STL [R1+0x7e4], R7 ;  /* 0x0007e40701007387 */ /* 0x0007e20000100800 */
[----:B0-----:R-:W-:Y:S02]  /*cb70*/  LEA.HI.X.SX32 R8, R15, R19, 0x1, P5 ;  /* 0x000000130f087211 */ /* 0x001fe400028f0eff */
[----:B---3--:R-:W-:Y:S01]  /*cb80*/  LEA R7, P5, R28, R18, 0x1 ;  /* 0x000000121c077211 */ /* 0x008fe200078a08ff */
[----:B------:R-:W-:Y:S02]  /*cb90*/  IMAD R5, R5, c[0x0][0x190], RZ ;  /* 0x0000640005057a24 */ /* 0x000fe400078e02ff */
[----:B------:R-:W-:-:S02]  /*cba0*/  IMAD R6, R6, c[0x0][0x190], RZ ;  /* 0x0000640006067a24 */ /* 0x000fc400078e02ff */
[----:B------:R-:W-:Y:S01]  /*cbb0*/  IMAD.MOV R29, RZ, RZ, -c[0x0][0x188] ;  /* 0x80006200ff1d7624 */ /* 0x000fe200078e02ff */
[----:B--2---:R-:W-:-:S05]  /*cbc0*/  LEA R3, P4, R27, R18, 0x1 ;  /* 0x000000121b037211 */ /* 0x004fca00078808ff */
[----:B------:R0:W-:Y:S04]  /*cbd0*/  STL [R1+0x81c], R3 ;  /* 0x00081c0301007387 */ /* 0x0001e80000100800 */
[----:B------:R1:W-:Y:S01]  /*cbe0*/  STL [R1+0x7ec], R8 ;  /* 0x0007ec0801007387 */ /* 0x0003e20000100800 */
[----:B0-----:R-:W-:-:S03]  /*cbf0*/  LEA.HI.X.SX32 R3, R16, R19, 0x1, P6 ;  /* 0x0000001310037211 */ /* 0x001fc600030f0eff */
[----:B------:R0:W-:Y:S01]  /*cc00*/  STL [R1+0x820], R7 ;  /* 0x0008200701007387 */ /* 0x0001e20000100800 */
[----:B-1----:R-:W-:-:S03]  /*cc10*/  LEA R8, P6, R22, R18, 0x1 ;  /* 0x0000001216087211 */ /* 0x002fc600078c08ff */
[----:B------:R1:W-:Y:S01]  /*cc20*/  STL [R1+0x7f4], R3 ;  /* 0x0007f40301007387 */ /* 0x0003e20000100800 */
[----:B0-----:R-:W-:-:S03]  /*cc30*/  LEA.HI.X.SX32 R7, R25, R19, 0x1, P0 ;  /* 0x0000001319077211 */ /* 0x001fc600000f0eff */
[----:B------:R0:W-:Y:S01]  /*cc40*/  STL [R1+0x824], R8 ;  /* 0x0008240801007387 */ /* 0x0001e20000100800 */
[----:B-1----:R-:W-:-:S03]  /*cc50*/  LEA R3, P0, R17, R18, 0x1 ;  /* 0x0000001211037211 */ /* 0x002fc600078008ff */
[----:B------:R1:W-:Y:S04]  /*cc60*/  STL [R1+0x7fc], R7 ;  /* 0x0007fc0701007387 */ /* 0x0003e80000100800 */
[----:B------:R2:W-:Y:S01]  /*cc70*/  STL [R1+0x828], R3 ;  /* 0x0008280301007387 */ /* 0x0005e20000100800 */
[----:B0-----:R-:W-:Y:S02]  /*cc80*/  LEA.HI.X.SX32 R8, R26, R19, 0x1, P1 ;  /* 0x000000131a087211 */ /* 0x001fe400008f0eff */
[----:B-1----:R-:W-:-:S03]  /*cc90*/  LEA R7, P1, R2, R18, 0x1 ;  /* 0x0000001202077211 */ /* 0x002fc600078208ff */
[----:B------:R0:W-:Y:S01]  /*cca0*/  STL [R1+0x804], R8 ;  /* 0x0008040801007387 */ /* 0x0001e20000100800 */
[----:B--2---:R-:W-:-:S03]  /*ccb0*/  LEA.HI.X.SX32 R3, R20, R19, 0x1, P2 ;  /* 0x0000001314037211 */ /* 0x004fc600010f0eff */
[----:B------:R-:W-:Y:S04]  /*ccc0*/  STL [R1+0x82c], R7 ;  /* 0x00082c0701007387 */ /* 0x000fe80000100800 */
[----:B------:R1:W-:Y:S01]  /*ccd0*/  STL [R1+0x80c], R3 ;  /* 0x00080c0301007387 */ /* 0x0003e20000100800 */
[----:B0-----:R-:W-:-:S05]  /*cce0*/  LEA R8, P2, R5, R18, 0x1 ;  /* 0x0000001205087211 */ /* 0x001fca00078408ff */
[----:B------:R-:W-:Y:S01]  /*ccf0*/  STL [R1+0x830], R8 ;  /* 0x0008300801007387 */ /* 0x000fe20000100800 */
[----:B-1----:R-:W-:-:S03]  /*cd00*/  LEA.HI.X.SX32 R3, R21, R19, 0x1, P3 ;  /* 0x0000001315037211 */ /* 0x002fc600018f0eff */
[----:B------:R-:W2:Y:S01]  /*cd10*/  LDL.LU R11, [R1+0x260] ;  /* 0x00026000010b7983 */ /* 0x000ea20000300800 */
[----:B------:R-:W-:-:S03]  /*cd20*/  LEA R7, P3, R6, R18, 0x1 ;  /* 0x0000001206077211 */ /* 0x000fc600078608ff */
[----:B------:R0:W-:Y:S04]  /*cd30*/  STL [R1+0x814], R3 ;  /* 0x0008140301007387 */ /* 0x0001e80000100800 */
[----:B------:R1:W-:Y:S04]  /*cd40*/  STL [R1+0x458], R7 ;  /* 0x0004580701007387 */ /* 0x0003e80000100800 */
[----:B------:R3:W-:Y:S01]  /*cd50*/  STL [R1+0x978], R4 ;  /* 0x0009780401007387 */ /* 0x0007e20000100800 */
[----:B0-----:R-:W-:-:S03]  /*cd60*/  IMAD R3, R29, 0x2, R4 ;  /* 0x000000021d037824 */ /* 0x001fc600078e0204 */
[----:B------:R-:W4:Y:S01]  /*cd70*/  LDL.LU R12, [R1+0x214] ;  /* 0x00021400010c7983 */ /* 0x000f220000300800 */
[-C--:B-1----:R-:W-:Y:S02]  /*cd80*/  LEA.HI.X.SX32 R7, R27, R19.reuse, 0x1, P4 ;  /* 0x000000131b077211 */ /* 0x082fe400020f0eff */
[----:B---3--:R-:W-:-:S03]  /*cd90*/  LEA.HI.X.SX32 R4, R28, R19, 0x1, P5 ;  /* 0x000000131c047211 */ /* 0x008fc600028f0eff */
[----:B------:R0:W-:Y:S01]  /*cda0*/  STL [R1+0x440], R7 ;  /* 0x0004400701007387 */ /* 0x0001e20000100800 */
[----:B------:R-:W-:-:S03]  /*cdb0*/  LEA.HI.X.SX32 R2, R2, R19, 0x1, P1 ;  /* 0x0000001302027211 */ /* 0x000fc600008f0eff */
[----:B------:R1:W-:Y:S01]  /*cdc0*/  STL [R1+0x444], R4 ;  /* 0x0004440401007387 */ /* 0x0003e20000100800 */
[-C--:B0-----:R-:W-:Y:S02]  /*cdd0*/  LEA.HI.X.SX32 R7, R22, R19.reuse, 0x1, P6 ;  /* 0x0000001316077211 */ /* 0x081fe400030f0eff */
[----:B-1----:R-:W-:-:S03]  /*cde0*/  LEA.HI.X.SX32 R4, R17, R19, 0x1, P0 ;  /* 0x0000001311047211 */ /* 0x002fc600000f0eff */
[----:B------:R-:W-:Y:S04]  /*cdf0*/  STL [R1+0x448], R7 ;  /* 0x0004480701007387 */ /* 0x000fe80000100800 */
[----:B------:R-:W3:Y:S04]  /*ce00*/  LDL.LU R17, [R1+0x218] ;  /* 0x0002180001117983 */ /* 0x000ee80000300800 */
[----:B------:R0:W-:Y:S04]  /*ce10*/  STL [R1+0x44c], R4 ;  /* 0x00044c0401007387 */ /* 0x0001e80000100800 */
[----:B------:R1:W-:Y:S01]  /*ce20*/  STL [R1+0x450], R2 ;  /* 0x0004500201007387 */ /* 0x0003e20000100800 */
[----:B0-----:R-:W-:-:S02]  /*ce30*/  LEA.HI.X.SX32 R4, R5, R19, 0x1, P2 ;  /* 0x0000001305047211 */ /* 0x001fc400010f0eff */
[----:B-1----:R-:W-:Y:S02]  /*ce40*/  LEA.HI.X.SX32 R2, R6, R19, 0x1, P3 ;  /* 0x0000001306027211 */ /* 0x002fe400018f0eff */
[----:B------:R-:W3:Y:S04]  /*ce50*/  LDL.LU R19, [R1+0x258] ;  /* 0x0002580001137983 */ /* 0x000ee80000300800 */
[----:B------:R-:W-:Y:S04]  /*ce60*/  STL [R1+0x454], R4 ;  /* 0x0004540401007387 */ /* 0x000fe80000100800 */
[----:B------:R0:W-:Y:S04]  /*ce70*/  STL [R1+0x23c], R2 ;  /* 0x00023c0201007387 */ /* 0x0001e80000100800 */
[----:B------:R-:W4:Y:S04]  /*ce80*/  LDL.LU R13, [R1+0x21c] ;  /* 0x00021c00010d7983 */ /* 0x000f280000300800 */
[----:B------:R-:W1:Y:S04]  /*ce90*/  S2R R28, SR_TID.X ;  /* 0x00000000001c7919 */ /* 0x000e680000002100 */
[----:B------:R-:W4:Y:S04]  /*cea0*/  LDL.LU R14, [R1+0x220] ;  /* 0x00022000010e7983 */ /* 0x000f280000300800 */
[----:B------:R-:W4:Y:S01]  /*ceb0*/  LDL.LU R22, [R1+0x224] ;  /* 0x0002240001167983 */ /* 0x000f220000300800 */
[----:B------:R-:W-:-:S02]  /*cec0*/  IMAD R0, R0, c[0x0][0x184], RZ ;  /* 0x0000610000007a24 */ /* 0x000fc400078e02ff */
[----:B------:R-:W-:Y:S01]  /*ced0*/  IMAD.MOV R23, RZ, RZ, -c[0x0][0x188] ;  /* 0x80006200ff177624 */ /* 0x000fe200078e02ff */
[----:B------:R-:W4:Y:S01]  /*cee0*/  LDL.LU R15, [R1+0x22c] ;  /* 0x00022c00010f7983 */ /* 0x000f220000300800 */
[----:B-1----:R-:W-:-:S03]  /*cef0*/  SHF.R.U32.HI R27, RZ, 0x6, R28 ;  /* 0x00000006ff1b7819 */ /* 0x002fc6000001161c */
[----:B------:R-:W4:Y:S01]  /*cf00*/  LDL.LU R16, [R1+0x238] ;  /* 0x0002380001107983 */ /* 0x000f220000300800 */
[----:B------:R-:W-:-:S03]  /*cf10*/  SGXT.U32 R24, R27, 0x1 ;  /* 0x000000011b18781a */ /* 0x000fc60000000000 */
[----:B------:R-:W4:Y:S01]  /*cf20*/  LDL.LU R18, [R1+0x228] ;  /* 0x0002280001127983 */ /* 0x000f220000300800 */
[----:B------:R-:W-:Y:S02]  /*cf30*/  SGXT.U32 R28, R27, 0x1 ;  /* 0x000000011b1c781a */ /* 0x000fe40000000000 */
[C---:B------:R-:W-:Y:S02]  /*cf40*/  LOP3.LUT R10, R24.reuse, 0x7e, RZ, 0xfc, !PT ;  /* 0x0000007e180a7812 */ /* 0x040fe400078efcff */
[C---:B------:R-:W-:Y:S02]  /*cf50*/  LOP3.LUT R27, R24.reuse, 0x7e, RZ, 0xfc, !PT ;  /* 0x0000007e181b7812 */ /* 0x040fe400078efcff */
[----:B------:R-:W-:Y:S01]  /*cf60*/  LOP3.LUT R24, R24, 0x7e, RZ, 0xfc, !PT ;  /* 0x0000007e18187812 */ /* 0x000fe200078efcff */
[----:B------:R-:W-:Y:S01]  /*cf70*/  IMAD R10, R10, c[0x0][0x188], RZ ;  /* 0x000062000a0a7a24 */ /* 0x000fe200078e02ff */
[----:B0-----:R-:W-:Y:S01]  /*cf80*/  LEA R2, P0, R0, c[0x0][0x160], 0x1 ;  /* 0x0000580000027a11 */ /* 0x001fe200078008ff */
[----:B------:R-:W-:-:S02]  /*cf90*/  IMAD R27, R27, c[0x0][0x188], RZ ;  /* 0x000062001b1b7a24 */ /* 0x000fc400078e02ff */
[----:B------:R-:W-:Y:S02]  /*cfa0*/  IMAD R24, R24, c[0x0][0x188], RZ ;  /* 0x0000620018187a24 */ /* 0x000fe400078e02ff */
[C---:B------:R-:W-:Y:S02]  /*cfb0*/  IMAD R10, R23.reuse, 0x2, R10 ;  /* 0x00000002170a7824 */ /* 0x040fe400078e020a */
[C---:B------:R-:W-:Y:S01]  /*cfc0*/  IMAD R27, R23.reuse, 0x2, R27 ;  /* 0x00000002171b7824 */ /* 0x040fe200078e021b */
[----:B------:R-:W-:Y:S01]  /*cfd0*/  LEA R4, P3, R24, R2, 0x1 ;  /* 0x0000000218047211 */ /* 0x000fe200078608ff */
[----:B------:R-:W-:-:S03]  /*cfe0*/  IMAD R10, R23, 0x2, R10 ;  /* 0x00000002170a7824 */ /* 0x000fc600078e020a */
[----:B------:R-:W-:Y:S01]  /*cff0*/  LEA R7, P5, R27, R2, 0x1 ;  /* 0x000000021b077211 */ /* 0x000fe200078a08ff */
[----:B------:R0:W-:Y:S01]  /*d000*/  STL [R1+0x244], R4 ;  /* 0x0002440401007387 */ /* 0x0001e20000100800 */
[----:B------:R-:W-:-:S03]  /*d010*/  LEA.HI.X.SX32 R0, R0, c[0x0][0x164], 0x1, P0 ;  /* 0x0000590000007a11 */ /* 0x000fc600000f0eff */
[----:B------:R-:W4:Y:S01]  /*d020*/  LDL.LU R21, [R1+0x230] ;  /* 0x0002300001157983 */ /* 0x000f220000300800 */
[----:B0-----:R-:W-:-:S03]  /*d030*/  LEA R4, P4, R10, R2, 0x1 ;  /* 0x000000020a047211 */ /* 0x001fc600078808ff */
[----:B------:R-:W-:Y:S04]  /*d040*/  STL [R1+0x24c], R7 ;  /* 0x00024c0701007387 */ /* 0x000fe80000100800 */
[----:B------:R-:W4:Y:S04]  /*d050*/  LDL.LU R26, [R1+0x294] ;  /* 0x00029400011a7983 */ /* 0x000f280000300800 */
[----:B------:R3:W-:Y:S04]  /*d060*/  STL [R1+0x254], R4 ;  /* 0x0002540401007387 */ /* 0x0007e80000100800 */
[----:B------:R-:W4:Y:S01]  /*d070*/  LDL.LU R25, [R1+0x2a0] ;  /* 0x0002a00001197983 */ /* 0x000f220000300800 */
[----:B--2---:R-:W-:-:S02]  /*d080*/  LEA R8, P1, R11, R2, 0x1 ;  /* 0x000000020b087211 */ /* 0x004fc400078208ff */
[----:B---3--:R-:W-:-:S05]  /*d090*/  LEA R4, P0, R19, R2, 0x1 ;  /* 0x0000000213047211 */ /* 0x008fca00078008ff */
[----:B------:R4:W-:Y:S04]  /*d0a0*/  STL [R1+0x25c], R4 ;  /* 0x00025c0401007387 */ /* 0x0009e80000100800 */
[----:B------:R-:W-:Y:S04]  /*d0b0*/  STL [R1+0x264], R8 ;  /* 0x0002640801007387 */ /* 0x000fe80000100800 */
[----:B------:R-:W2:Y:S01]  /*d0c0*/  LDL.LU R23, [R1+0x298] ;  /* 0x0002980001177983 */ /* 0x000ea20000300800 */
[----:B----4-:R-:W-:-:S05]  /*d0d0*/  LEA R4, P2, R12, R2, 0x1 ;  /* 0x000000020c047211 */ /* 0x010fca00078408ff */
[----:B------:R0:W-:Y:S02]  /*d0e0*/  STL [R1+0x26c], R4 ;  /* 0x00026c0401007387 */ /* 0x0001e40000100800 */
[----:B0-----:R-:W-:Y:S02]  /*d0f0*/  LEA.HI.X.SX32 R4, R24, R0, 0x1, P3 ;  /* 0x0000000018047211 */ /* 0x001fe400018f0eff */
[----:B------:R-:W3:Y:S01]  /*d100*/  LDL.LU R24, [R1+0x29c] ;  /* 0x00029c0001187983 */ /* 0x000ee20000300800 */
[----:B------:R-:W-:-:S03]  /*d110*/  LEA R9, P3, R17, R2, 0x1 ;  /* 0x0000000211097211 */ /* 0x000fc600078608ff */
[----:B------:R0:W-:Y:S02]  /*d120*/  STL [R1+0x240], R4 ;  /* 0x0002400401007387 */ /* 0x0001e40000100800 */
[----:B0-----:R-:W-:Y:S02]  /*d130*/  LEA.HI.X.SX32 R4, R27, R0, 0x1, P5 ;  /* 0x000000001b047211 */ /* 0x001fe400028f0eff */
[----:B------:R-:W4:Y:S04]  /*d140*/  LDL.LU R27, [R1+0x198] ;  /* 0x00019800011b7983 */ /* 0x000f280000300800 */
[----:B------:R-:W-:Y:S04]  /*d150*/  STL [R1+0x274], R9 ;  /* 0x0002740901007387 */ /* 0x000fe80000100800 */
[----:B------:R0:W-:Y:S02]  /*d160*/  STL [R1+0x248], R4 ;  /* 0x0002480401007387 */ /* 0x0001e40000100800 */
[----:B0-----:R-:W-:-:S05]  /*d170*/  LEA R4, P5, R13, R2, 0x1 ;  /* 0x000000020d047211 */ /* 0x001fca00078a08ff */
[----:B------:R0:W-:Y:S04]  /*d180*/  STL [R1+0x27c], R4 ;  /* 0x00027c0401007387 */ /* 0x0001e80000100800 */
[----:B0-----:R-:W4:Y:S01]  /*d190*/  LDL.LU R4, [R1+0x978] ;  /* 0x0009780001047983 */ /* 0x001f220000300800 */
[-C--:B------:R-:W-:Y:S02]  /*d1a0*/  LEA.HI.X.SX32 R10, R10, R0.reuse, 0x1, P4 ;  /* 0x000000000a0a7211 */ /* 0x080fe400020f0eff */
[----:B------:R-:W-:-:S03]  /*d1b0*/  LEA.HI.X.SX32 R19, R19, R0, 0x1, P0 ;  /* 0x0000000013137211 */ /* 0x000fc600000f0eff */
[----:B------:R0:W-:Y:S02]  /*d1c0*/  STL [R1+0x250], R10 ;  /* 0x0002500a01007387 */ /* 0x0001e40000100800 */
[----:B0-----:R-:W-:-:S05]  /*d1d0*/  LEA R10, P4, R14, R2, 0x1 ;  /* 0x000000020e0a7211 */ /* 0x001fca00078808ff */
[----:B------:R-:W-:Y:S04]  /*d1e0*/  STL [R1+0x284], R10 ;  /* 0x0002840a01007387 */ /* 0x000fe80000100800 */
[----:B------:R0:W-:Y:S02]  /*d1f0*/  STL [R1+0x258], R19 ;  /* 0x0002581301007387 */ /* 0x0001e40000100800 */
[----:B0-----:R-:W-:-:S05]  /*d200*/  LEA R19, P0, R22, R2, 0x1 ;  /* 0x0000000216137211 */ /* 0x001fca00078008ff */
[----:B------:R0:W-:Y:S02]  /*d210*/  STL [R1+0x28c], R19 ;  /* 0x00028c1301007387 */ /* 0x0001e40000100800 */
[----:B0-----:R-:W-:-:S05]  /*d220*/  LEA.HI.X.SX32 R19, R11, R0, 0x1, P1 ;  /* 0x000000000b137211 */ /* 0x001fca00008f0eff */
[----:B------:R0:W-:Y:S01]  /*d230*/  STL [R1+0x260], R19 ;  /* 0x0002601301007387 */ /* 0x0001e20000100800 */
[----:B------:R-:W-:Y:S02]  /*d240*/  LEA.HI.X.SX32 R12, R12, R0, 0x1, P2 ;  /* 0x000000000c0c7211 */ /* 0x000fe400010f0eff */
[----:B0-----:R-:W-:-:S05]  /*d250*/  LEA R19, P1, R15, R2, 0x1 ;  /* 0x000000020f137211 */ /* 0x001fca00078208ff */
[----:B------:R0:W-:Y:S04]  /*d260*/  STL [R1+0x2a8], R19 ;  /* 0x0002a81301007387 */ /* 0x0001e80000100800 */
[----:B------:R-:W-:Y:S01]  /*d270*/  STL [R1+0x268], R12 ;  /* 0x0002680c01007387 */ /* 0x000fe20000100800 */
[----:B0-----:R-:W-:-:S05]  /*d280*/  LEA R19, P2, R16, R2, 0x1 ;  /* 0x0000000210137211 */ /* 0x001fca00078408ff */
[----:B------:R0:W-:Y:S02]  /*d290*/  STL [R1+0x2b0], R19 ;  /* 0x0002b01301007387 */ /* 0x0001e40000100800 */
[----:B0-----:R-:W-:Y:S02]  /*d2a0*/  LEA.HI.X.SX32 R19, R17, R0, 0x1, P3 ;  /* 0x0000000011137211 */ /* 0x001fe400018f0eff */
[----:B------:R-:W-:-:S03]  /*d2b0*/  LEA R17, P3, R18, R2, 0x1 ;  /* 0x0000000212117211 */ /* 0x000fc600078608ff */
[----:B------:R0:W-:Y:S04]  /*d2c0*/  STL [R1+0x270], R19 ;  /* 0x0002701301007387 */ /* 0x0001e80000100800 */
[----:B------:R1:W-:Y:S01]  /*d2d0*/  STL [R1+0x2b8], R17 ;  /* 0x0002b81101007387 */ /* 0x0003e20000100800 */
[----:B0-----:R-:W-:Y:S02]  /*d2e0*/  LEA.HI.X.SX32 R19, R13, R0, 0x1, P5 ;  /* 0x000000000d137211 */ /* 0x001fe400028f0eff */
[----:B-1----:R-:W-:-:S03]  /*d2f0*/  LEA R17, P5, R21, R2, 0x1 ;  /* 0x0000000215117211 */ /* 0x002fc600078a08ff */
[----:B------:R0:W-:Y:S04]  /*d300*/  STL [R1+0x278], R19 ;  /* 0x0002781301007387 */ /* 0x0001e80000100800 */
[----:B------:R1:W-:Y:S01]  /*d310*/  STL [R1+0x2c0], R17 ;  /* 0x0002c01101007387 */ /* 0x0003e20000100800 */
[-C--:B------:R-:W-:Y:S02]  /*d320*/  LEA.HI.X.SX32 R22, R22, R0.reuse, 0x1, P0 ;  /* 0x0000000016167211 */ /* 0x080fe400000f0eff */
[----:B0-----:R-:W-:Y:S02]  /*d330*/  LEA.HI.X.SX32 R19, R14, R0, 0x1, P4 ;  /* 0x000000000e137211 */ /* 0x001fe400020f0eff */
[----:B-1----:R-:W-:-:S03]  /*d340*/  LEA R17, P4, R26, R2, 0x1 ;  /* 0x000000021a117211 */ /* 0x002fc600078808ff */
[----:B------:R0:W-:Y:S04]  /*d350*/  STL [R1+0x280], R19 ;  /* 0x0002801301007387 */ /* 0x0001e80000100800 */
[----:B------:R1:W-:Y:S01]  /*d360*/  STL [R1+0x2c8], R17 ;  /* 0x0002c81101007387 */ /* 0x0003e20000100800 */
[----:B0-----:R-:W-:-:S03]  /*d370*/  LEA R19, P0, R25, R2, 0x1 ;  /* 0x0000000219137211 */ /* 0x001fc600078008ff */
[----:B------:R-:W-:Y:S01]  /*d380*/  STL [R1+0x288], R22 ;  /* 0x0002881601007387 */ /* 0x000fe20000100800 */
[----:B-1----:R-:W-:-:S03]  /*d390*/  LEA.HI.X.SX32 R17, R15, R0, 0x1, P1 ;  /* 0x000000000f117211 */ /* 0x002fc600008f0eff */
[----:B------:R-:W-:Y:S04]  /*d3a0*/  STL [R1+0x2d0], R19 ;  /* 0x0002d01301007387 */ /* 0x000fe80000100800 */
[----:B------:R0:W-:Y:S02]  /*d3b0*/  STL [R1+0x290], R17 ;  /* 0x0002901101007387 */ /* 0x0001e40000100800 */
[----:B0-----:R-:W-:Y:S01]  /*d3c0*/  LEA.HI.X.SX32 R17, R16, R0, 0x1, P2 ;  /* 0x0000000010117211 */ /* 0x001fe200010f0eff */
[----:B------:R-:W-:Y:S02]  /*d3d0*/  IMAD R20, R28, c[0x0][0x188], RZ ;  /* 0x000062001c147a24 */ /* 0x000fe400078e02ff */
[----:B------:R-:W-:-:S04]  /*d3e0*/  IMAD R5, R29, 0x2, R3 ;  /* 0x000000021d057824 */ /* 0x000fc800078e0203 */
[----:B------:R-:W-:-:S04]  /*d3f0*/  IMAD R6, R29, 0x2, R5 ;  /* 0x000000021d067824 */ /* 0x000fc800078e0205 */
[----:B------:R-:W-:-:S04]  /*d400*/  IMAD R7, R29, 0x2, R6 ;  /* 0x000000021d077824 */ /* 0x000fc800078e0206 */
[----:B------:R-:W-:-:S04]  /*d410*/  IMAD R8, R29, 0x2, R7 ;  /* 0x000000021d087824 */ /* 0x000fc800078e0207 */
[----:B------:R-:W-:Y:S01]  /*d420*/  IMAD R9, R29, 0x2, R8 ;  /* 0x000000021d097824 */ /* 0x000fe200078e0208 */
[----:B--2---:R-:W-:-:S05]  /*d430*/  LEA R22, P1, R23, R2, 0x1 ;  /* 0x0000000217167211 */ /* 0x004fca00078208ff */
[----:B------:R-:W-:Y:S04]  /*d440*/  STL [R1+0x2d8], R22 ;  /* 0x0002d81601007387 */ /* 0x000fe80000100800 */
[----:B------:R0:W-:Y:S01]  /*d450*/  STL [R1+0x2ac], R17 ;  /* 0x0002ac1101007387 */ /* 0x0001e20000100800 */
[----:B---3--:R-:W-:Y:S02]  /*d460*/  LEA R19, P2, R24, R2, 0x1 ;  /* 0x0000000218137211 */ /* 0x008fe400078408ff */
[----:B0-----:R-:W-:-:S03]  /*d470*/  LEA.HI.X.SX32 R17, R18, R0, 0x1, P3 ;  /* 0x0000000012117211 */ /* 0x001fc600018f0eff */
[----:B------:R0:W-:Y:S04]  /*d480*/  STL [R1+0x2e0], R19 ;  /* 0x0002e01301007387 */ /* 0x0001e80000100800 */
[----:B------:R-:W-:Y:S01]  /*d490*/  STL [R1+0x2b4], R17 ;  /* 0x0002b41101007387 */ /* 0x000fe20000100800 */
[----:B0-----:R-:W-:Y:S02]  /*d4a0*/  LEA.HI.X.SX32 R19, R21, R0, 0x1, P5 ;  /* 0x0000000015137211 */ /* 0x001fe400028f0eff */
[----:B----4-:R-:W-:-:S05]  /*d4b0*/  LEA R18, P3, R27, R2, 0x1 ;  /* 0x000000021b127211 */ /* 0x010fca00078608ff */
[----:B------:R-:W-:Y:S04]  /*d4c0*/  STL [R1+0x2e8], R18 ;  /* 0x0002e81201007387 */ /* 0x000fe80000100800 */
[----:B------:R0:W-:Y:S02]  /*d4d0*/  STL [R1+0x2bc], R19 ;  /* 0x0002bc1301007387 */ /* 0x0001e40000100800 */
[----:B0-----:R-:W-:Y:S02]  /*d4e0*/  LEA.HI.X.SX32 R19, R26, R0, 0x1, P4 ;  /* 0x000000001a137211 */ /* 0x001fe400020f0eff */
[-C--:B------:R-:W-:Y:S02]  /*d4f0*/  LEA R21, P4, R3, R2.reuse, 0x1 ;  /* 0x0000000203157211 */ /* 0x080fe400078808ff */
[----:B------:R-:W-:-:S05]  /*d500*/  LEA R18, P5, R4, R2, 0x1 ;  /* 0x0000000204127211 */ /* 0x000fca00078a08ff */
[----:B------:R-:W-:Y:S04]  /*d510*/  STL [R1+0x2f0], R18 ;  /* 0x0002f01201007387 */ /* 0x000fe80000100800 */
[----:B------:R0:W-:Y:S04]  /*d520*/  STL [R1+0x2c4], R19 ;  /* 0x0002c41301007387 */ /* 0x0001e80000100800 */
[----:B------:R1:W-:Y:S01]  /*d530*/  STL [R1+0x2f8], R21 ;  /* 0x0002f81501007387 */ /* 0x0003e20000100800 */
[----:B0-----:R-:W-:Y:S02]  /*d540*/  LEA.HI.X.SX32 R19, R25, R0, 0x1, P0 ;  /* 0x0000000019137211 */ /* 0x001fe400000f0eff */
[----:B------:R-:W-:-:S02]  /*d550*/  LEA R22, P0, R20, R2, 0x1 ;  /* 0x0000000214167211 */ /* 0x000fc400078008ff */
[-C--:B-1----:R-:W-:Y:S01]  /*d560*/  LEA.HI.X.SX32 R21, R23, R0.reuse, 0x1, P1 ;  /* 0x0000000017157211 */ /* 0x082fe200008f0eff */
[----:B------:R-:W-:Y:S01]  /*d570*/  STL [R1+0x2cc], R19 ;  /* 0x0002cc1301007387 */ /* 0x000fe20000100800 */
[----:B------:R-:W-:-:S03]  /*d580*/  LEA.HI.X.SX32 R23, R24, R0, 0x1, P2 ;  /* 0x0000000018177211 */ /* 0x000fc600010f0eff */
[----:B------:R0:W-:Y:S04]  /*d590*/  STL [R1+0x43c], R22 ;  /* 0x00043c1601007387 */ /* 0x0001e80000100800 */
[----:B------:R1:W-:Y:S01]  /*d5a0*/  STL [R1+0x2d4], R21 ;  /* 0x0002d41501007387 */ /* 0x0003e20000100800 */
[----:B0-----:R-:W-:-:S03]  /*d5b0*/  LEA.HI.X.SX32 R22, R27, R0, 0x1, P3 ;  /* 0x000000001b167211 */ /* 0x001fc600018f0eff */
[----:B------:R-:W-:Y:S01]  /*d5c0*/  STL [R1+0x2dc], R23 ;  /* 0x0002dc1701007387 */ /* 0x000fe20000100800 */
[----:B-1----:R-:W-:-:S03]  /*d5d0*/  LEA.HI.X.SX32 R21, R4, R0, 0x1, P5 ;  /* 0x0000000004157211 */ /* 0x002fc600028f0eff */
[----:B------:R0:W-:Y:S01]  /*d5e0*/  STL [R1+0x2e4], R22 ;  /* 0x0002e41601007387 */ /* 0x0001e20000100800 */
[----:B------:R-:W-:-:S03]  /*d5f0*/  LEA.HI.X.SX32 R3, R3, R0, 0x1, P4 ;  /* 0x0000000003037211 */ /* 0x000fc600020f0eff */
[----:B------:R1:W-:Y:S04]  /*d600*/  STL [R1+0x2ec], R21 ;  /* 0x0002ec1501007387 */ /* 0x0003e80000100800 */
[----:B------:R-:W-:Y:S01]  /*d610*/  STL [R1+0x2f4], R3 ;  /* 0x0002f40301007387 */ /* 0x000fe20000100800 */
[-C--:B0-----:R-:W-:Y:S02]  /*d620*/  LEA R22, P2, R6, R2.reuse, 0x1 ;  /* 0x0000000206167211 */ /* 0x081fe400078408ff */
[----:B-1----:R-:W-:-:S05]  /*d630*/  LEA R21, P1, R5, R2, 0x1 ;  /* 0x0000000205157211 */ /* 0x002fca00078208ff */
[----:B------:R0:W-:Y:S04]  /*d640*/  STL [R1+0x300], R21 ;  /* 0x0003001501007387 */ /* 0x0001e80000100800 */
[----:B------:R-:W-:Y:S01]  /*d650*/  STL [R1+0x308], R22 ;  /* 0x0003081601007387 */ /* 0x000fe20000100800 */
[-C--:B0-----:R-:W-:Y:S02]  /*d660*/  LEA.HI.X.SX32 R21, R20, R0.reuse, 0x1, P0 ;  /* 0x0000000014157211 */ /* 0x081fe400000f0eff */
[-C--:B------:R-:W-:Y:S02]  /*d670*/  LEA.HI.X.SX32 R20, R5, R0.reuse, 0x1, P1 ;  /* 0x0000000005147211 */ /* 0x080fe400008f0eff */
[----:B------:R-:W-:Y:S01]  /*d680*/  LEA.HI.X.SX32 R5, R6, R0, 0x1, P2 ;  /* 0x0000000006057211 */ /* 0x000fe200010f0eff */
[----:B------:R-:W-:Y:S04]  /*d690*/  STL [R1+0x438], R21 ;  /* 0x0004381501007387 */ /* 0x000fe80000100800 */
[----:B------:R0:W-:Y:S04]  /*d6a0*/  STL [R1+0x2fc], R20 ;  /* 0x0002fc1401007387 */ /* 0x0001e80000100800 */
[----:B------:R1:W-:Y:S01]  /*d6b0*/  STL [R1+0x304], R5 ;  /* 0x0003040501007387 */ /* 0x0003e20000100800 */
[----:B0-----:R-:W-:-:S02]  /*d6c0*/  LEA R20, P0, R7, R2, 0x1 ;  /* 0x0000000207147211 */ /* 0x001fc400078008ff */
[----:B-1----:R-:W-:-:S03]  /*d6d0*/  LEA R5, P1, R8, R2, 0x1 ;  /* 0x0000000208057211 */ /* 0x002fc600078208ff */
[----:B------:R-:W-:Y:S01]  /*d6e0*/  STL [R1+0x310], R20 ;  /* 0x0003101401007387 */ /* 0x000fe20000100800 */
[----:B------:R-:W-:Y:S01]  /*d6f0*/  LEA R21, P2, R9, R2, 0x1 ;  /* 0x0000000209157211 */ /* 0x000fe200078408ff */
[C---:B------:R-:W-:Y:S02]  /*d700*/  IMAD R10, R29.reuse, 0x2, R9 ;  /* 0x000000021d0a7824 */ /* 0x040fe400078e0209 */
[----:B------:R0:W-:Y:S01]  /*d710*/  STL [R1+0x318], R5 ;  /* 0x0003180501007387 */ /* 0x0001e20000100800 */
[-C--:B------:R-:W-:Y:S01]  /*d720*/  LEA.HI.X.SX32 R8, R8, R0.reuse, 0x1, P1 ;  /* 0x0000000008087211 */ /* 0x080fe200008f0eff */
[----:B------:R-:W-:Y:S02]  /*d730*/  IMAD R11, R29, 0x2, R10 ;  /* 0x000000021d0b7824 */ /* 0x000fe400078e020a */
[----:B------:R-:W-:Y:S01]  /*d740*/  STL [R1+0x320], R21 ;  /* 0x0003201501007387 */ /* 0x000fe20000100800 */
[-C--:B0-----:R-:W-:Y:S02]  /*d750*/  LEA.HI.X.SX32 R5, R7, R0.reuse, 0x1, P0 ;  /* 0x0000000007057211 */ /* 0x081fe400000f0eff */
[----:B------:R-:W-:Y:S01]  /*d760*/  LEA.HI.X.SX32 R7, R9, R0, 0x1, P2 ;  /* 0x0000000009077211 */ /* 0x000fe200010f0eff */
[----:B------:R-:W-:-:S02]  /*d770*/  IMAD R12, R29, 0x2, R11 ;  /* 0x000000021d0c7824 */ /* 0x000fc400078e020b */
[----:B------:R-:W-:Y:S01]  /*d780*/  STL [R1+0x30c], R5 ;  /* 0x00030c0501007387 */ /* 0x000fe20000100800 */
[----:B------:R-:W-:-:S03]  /*d790*/  LEA R9, P0, R10, R2, 0x1 ;  /* 0x000000020a097211 */ /* 0x000fc600078008ff */
[----:B------:R0:W-:Y:S04]  /*d7a0*/  STL [R1+0x314], R8 ;  /* 0x0003140801007387 */ /* 0x0001e80000100800 */
[----:B------:R1:W-:Y:S01]  /*d7b0*/  STL [R1+0x31c], R7 ;  /* 0x00031c0701007387 */ /* 0x0003e20000100800 */
[----:B------:R-:W-:-:S03]  /*d7c0*/  IMAD R13, R29, 0x2, R12 ;  /* 0x000000021d0d7824 */ /* 0x000fc600078e020c */
[----:B------:R2:W-:Y:S01]  /*d7d0*/  STL [R1+0x328], R9 ;  /* 0x0003280901007387 */ /* 0x0005e20000100800 */
[-C--:B0-----:R-:W-:Y:S02]  /*d7e0*/  LEA R8, P2, R12, R2.reuse, 0x1 ;  /* 0x000000020c087211 */ /* 0x081fe400078408ff */
[----:B-1----:R-:W-:Y:S01]  /*d7f0*/  LEA R7, P1, R11, R2, 0x1 ;  /* 0x000000020b077211 */ /* 0x002fe200078208ff */
[----:B------:R-:W-:-:S04]  /*d800*/  IMAD R14, R29, 0x2, R13 ;  /* 0x000000021d0e7824 */ /* 0x000fc800078e020d */
[----:B------:R0:W-:Y:S01]  /*d810*/  STL [R1+0x330], R7 ;  /* 0x0003300701007387 */ /* 0x0001e20000100800 */
[-C--:B--2---:R-:W-:Y:S01]  /*d820*/  LEA.HI.X.SX32 R9, R11, R0.reuse, 0x1, P1 ;  /* 0x000000000b097211 */ /* 0x084fe200008f0eff */
[----:B------:R-:W-:Y:S02]  /*d830*/  IMAD R15, R29, 0x2, R14 ;  /* 0x000000021d0f7824 */ /* 0x000fe400078e020e */
[----:B------:R1:W-:Y:S01]  /*d840*/  STL [R1+0x338], R8 ;  /* 0x0003380801007387 */ /* 0x0003e20000100800 */
[-C--:B0-----:R-:W-:Y:S02]  /*d850*/  LEA.HI.X.SX32 R7, R10, R0.reuse, 0x1, P0 ;  /* 0x000000000a077211 */ /* 0x081fe400000f0eff */
[----:B-1----:R-:W-:-:S03]  /*d860*/  LEA.HI.X.SX32 R8, R12, R0, 0x1, P2 ;  /* 0x000000000c087211 */ /* 0x002fc600010f0eff */
[----:B------:R-:W-:Y:S01]  /*d870*/  STL [R1+0x324], R7 ;  /* 0x0003240701007387 */ /* 0x000fe20000100800 */
[----:B------:R-:W-:-:S03]  /*d880*/  LEA R10, P1, R14, R2, 0x1 ;  /* 0x000000020e0a7211 */ /* 0x000fc600078208ff */
[----:B------:R0:W-:Y:S01]  /*d890*/  STL [R1+0x32c], R9 ;  /* 0x00032c0901007387 */ /* 0x0001e20000100800 */
[----:B------:R-:W-:-:S03]  /*d8a0*/  IMAD R16, R29, 0x2, R15 ;  /* 0x000000021d107824 */ /* 0x000fc600078e020f */
[----:B------:R1:W-:Y:S01]  /*d8b0*/  STL [R1+0x334], R8 ;  /* 0x0003340801007387 */ /* 0x0003e20000100800 */
[-C--:B0-----:R-:W-:Y:S02]  /*d8c0*/  LEA R9, P0, R13, R2.reuse, 0x1 ;  /* 0x000000020d097211 */ /* 0x081fe400078008ff */
[----:B-1----:R-:W-:-:S03]  /*d8d0*/  LEA R8, P2, R15, R2, 0x1 ;  /* 0x000000020f087211 */ /* 0x002fc600078408ff */
[----:B------:R-:W-:Y:S01]  /*d8e0*/  STL [R1+0x340], R9 ;  /* 0x0003400901007387 */ /* 0x000fe20000100800 */
[----:B------:R-:W-:-:S03]  /*d8f0*/  LEA.HI.X.SX32 R11, R14, R0, 0x1, P1 ;  /* 0x000000000e0b7211 */ /* 0x000fc600008f0eff */
[----:B------:R0:W-:Y:S01]  /*d900*/  STL [R1+0x348], R10 ;  /* 0x0003480a01007387 */ /* 0x0001e20000100800 */
[----:B------:R-:W-:-:S03]  /*d910*/  IMAD R17, R29, 0x2, R16 ;  /* 0x000000021d117824 */ /* 0x000fc600078e0210 */
[----:B------:R1:W-:Y:S01]  /*d920*/  STL [R1+0x350], R8 ;  /* 0x0003500801007387 */ /* 0x0003e20000100800 */
[-C--:B0-----:R-:W-:Y:S02]  /*d930*/  LEA.HI.X.SX32 R10, R13, R0.reuse, 0x1, P0 ;  /* 0x000000000d0a7211 */ /* 0x081fe400000f0eff */
[----:B-1----:R-:W-:-:S03]  /*d940*/  LEA.HI.X.SX32 R8, R15, R0, 0x1, P2 ;  /* 0x000000000f087211 */ /* 0x002fc600010f0eff */
[----:B------:R-:W-:Y:S01]  /*d950*/  STL [R1+0x33c], R10 ;  /* 0x00033c0a01007387 */ /* 0x000fe20000100800 */
[----:B------:R-:W-:-:S03]  /*d960*/  IMAD R18, R29, 0x2, R17 ;  /* 0x000000021d127824 */ /* 0x000fc600078e0211 */
[----:B------:R0:W-:Y:S01]  /*d970*/  STL [R1+0x344], R11 ;  /* 0x0003440b01007387 */ /* 0x0001e20000100800 */
[----:B------:R-:W-:-:S03]  /*d980*/  IMAD R19, R29, 0x2, R18 ;  /* 0x000000021d137824 */ /* 0x000fc600078e0212 */
[----:B------:R1:W-:Y:S01]  /*d990*/  STL [R1+0x34c], R8 ;  /* 0x00034c0801007387 */ /* 0x0003e20000100800 */
[-C--:B------:R-:W-:Y:S02]  /*d9a0*/  LEA R12, P2, R18, R2.reuse, 0x1 ;  /* 0x00000002120c7211 */ /* 0x080fe400078408ff */
[-C--:B0-----:R-:W-:Y:S02]  /*d9b0*/  LEA R11, P0, R16, R2.reuse, 0x1 ;  /* 0x00000002100b7211 */ /* 0x081fe400078008ff */
[----:B-1----:R-:W-:-:S03]  /*d9c0*/  LEA R8, P1, R17, R2, 0x1 ;  /* 0x0000000211087211 */ /* 0x002fc600078208ff */
[----:B------:R-:W-:Y:S01]  /*d9d0*/  STL [R1+0x358], R11 ;  /* 0x0003580b01007387 */ /* 0x000fe20000100800 */
[----:B------:R-:W-:-:S03]  /*d9e0*/  IMAD R4, R29, 0x2, R19 ;  /* 0x000000021d047824 */ /* 0x000fc600078e0213 */
[----:B------:R0:W-:Y:S01]  /*d9f0*/  STL [R1+0x360], R8 ;  /* 0x0003600801007387 */ /* 0x0001e20000100800 */
[-C--:B------:R-:W-:Y:S01]  /*da00*/  LEA.HI.X.SX32 R13, R17, R0.reuse, 0x1, P1 ;  /* 0x00000000110d7211 */ /* 0x080fe200008f0eff */
[----:B------:R-:W-:Y:S02]  /*da10*/  IMAD R3, R29, 0x2, R4 ;  /* 0x000000021d037824 */ /* 0x000fe400078e0204 */
[----:B------:R1:W-:Y:S01]  /*da20*/  STL [R1+0x368], R12 ;  /* 0x0003680c01007387 */ /* 0x0003e20000100800 */
[-C--:B0-----:R-:W-:Y:S02]  /*da30*/  LEA.HI.X.SX32 R8, R16, R0.reuse, 0x1, P0 ;  /* 0x0000000010087211 */ /* 0x081fe400000f0eff */
[----:B-1----:R-:W-:-:S03]  /*da40*/  LEA.HI.X.SX32 R12, R18, R0, 0x1, P2 ;  /* 0x00000000120c7211 */ /* 0x002fc600010f0eff */
[----:B------:R-:W-:Y:S01]  /*da50*/  STL [R1+0x354], R8 ;  /* 0x0003540801007387 */ /* 0x000fe20000100800 */
[----:B------:R-:W-:-:S03]  /*da60*/  LEA R14, P1, R4, R2, 0x1 ;  /* 0x00000002040e7211 */ /* 0x000fc600078208ff */
[----:B------:R0:W-:Y:S04]  /*da70*/  STL [R1+0x35c], R13 ;  /* 0x00035c0d01007387 */ /* 0x0001e80000100800 */
[----:B------:R1:W-:Y:S01]  /*da80*/  STL [R1+0x364], R12 ;  /* 0x0003640c01007387 */ /* 0x0003e20000100800 */
[-C--:B0-----:R-:W-:Y:S02]  /*da90*/  LEA R13, P0, R19, R2.reuse, 0x1 ;  /* 0x00000002130d7211 */ /* 0x081fe400078008ff */
[----:B-1----:R-:W-:-:S03]  /*daa0*/  LEA R12, P2, R3, R2, 0x1 ;  /* 0x00000002030c7211 */ /* 0x002fc600078408ff */
[----:B------:R-:W-:Y:S01]  /*dab0*/  STL [R1+0x370], R13 ;  /* 0x0003700d01007387 */ /* 0x000fe20000100800 */
[----:B------:R-:W-:-:S03]  /*dac0*/  IMAD R6, R29, 0x2, R3 ;  /* 0x000000021d067824 */ /* 0x000fc600078e0203 */
[----:B------:R0:W-:Y:S01]  /*dad0*/  STL [R1+0x378], R14 ;  /* 0x0003780e01007387 */ /* 0x0001e20000100800 */
[----:B------:R-:W-:-:S03]  /*dae0*/  IMAD R20, R29, 0x2, R6 ;  /* 0x000000021d147824 */ /* 0x000fc600078e0206 */
[----:B------:R1:W-:Y:S01]  /*daf0*/  STL [R1+0x380], R12 ;  /* 0x0003800c01007387 */ /* 0x0003e20000100800 */
[-C--:B0-----:R-:W-:Y:S02]  /*db00*/  LEA.HI.X.SX32 R14, R19, R0.reuse, 0x1, P0 ;  /* 0x00000000130e7211 */ /* 0x081fe400000f0eff */
[-C--:B-1----:R-:W-:Y:S02]  /*db10*/  LEA.HI.X.SX32 R12, R4, R0.reuse, 0x1, P1 ;  /* 0x00000000040c7211 */ /* 0x082fe400008f0eff */
[----:B------:R-:W-:Y:S01]  /*db20*/  LEA.HI.X.SX32 R4, R3, R0, 0x1, P2 ;  /* 0x0000000003047211 */ /* 0x000fe200010f0eff */
[----:B------:R0:W-:Y:S01]  /*db30*/  STL [R1+0x36c], R14 ;  /* 0x00036c0e01007387 */ /* 0x0001e20000100800 */
[----:B------:R-:W-:-:S03]  /*db40*/  IMAD R5, R29, 0x2, R20 ;  /* 0x000000021d057824 */ /* 0x000fc600078e0214 */
[----:B------:R1:W-:Y:S04]  /*db50*/  STL [R1+0x37c], R4 ;  /* 0x00037c0401007387 */ /* 0x0003e80000100800 */
[----:B------:R2:W-:Y:S01]  /*db60*/  STL [R1+0x374], R12 ;  /* 0x0003740c01007387 */ /* 0x0005e20000100800 */
[-C--:B0-----:R-:W-:Y:S01]  /*db70*/  LEA R14, P1, R20, R2.reuse, 0x1 ;  /* 0x00000002140e7211 */ /* 0x081fe200078208ff */
[----:B------:R-:W-:Y:S01]  /*db80*/  IMAD R21, R29, 0x2, R5 ;  /* 0x000000021d157824 */ /* 0x000fe200078e0205 */
[-C--:B-1----:R-:W-:Y:S02]  /*db90*/  LEA R4, P2, R5, R2.reuse, 0x1 ;  /* 0x0000000205047211 */ /* 0x082fe400078408ff */
[----:B--2---:R-:W-:Y:S01]  /*dba0*/  LEA R12, P0, R6, R2, 0x1 ;  /* 0x00000002060c7211 */ /* 0x004fe200078008ff */
[----:B------:R-:W-:-:S04]  /*dbb0*/  IMAD R7, R29, 0x2, R21 ;  /* 0x000000021d077824 */ /* 0x000fc800078e0215 */
[----:B------:R-:W-:Y:S04]  /*dbc0*/  STL [R1+0x388], R12 ;  /* 0x0003880c01007387 */ /* 0x000fe80000100800 */
[----:B------:R0:W-:Y:S04]  /*dbd0*/  STL [R1+0x390], R14 ;  /* 0x0003900e01007387 */ /* 0x0001e80000100800 */
[----:B------:R1:W-:Y:S01]  /*dbe0*/  STL [R1+0x398], R4 ;  /* 0x0003980401007387 */ /* 0x0003e20000100800 */
[----:B------:R-:W-:Y:S01]  /*dbf0*/  IMAD R9, R29, 0x2, R7 ;  /* 0x000000021d097824 */ /* 0x000fe200078e0207 */
[----:B0-----:R-:W-:-:S02]  /*dc00*/  LEA.HI.X.SX32 R14, R6, R0, 0x1, P0 ;  /* 0x00000000060e7211 */ /* 0x001fc400000f0eff */
[-C--:B------:R-:W-:Y:S02]  /*dc10*/  LEA.HI.X.SX32 R6, R20, R0.reuse, 0x1, P1 ;  /* 0x0000000014067211 */ /* 0x080fe400008f0eff */
[----:B-1----:R-:W-:Y:S01]  /*dc20*/  LEA.HI.X.SX32 R4, R5, R0, 0x1, P2 ;  /* 0x0000000005047211 */ /* 0x002fe200010f0eff */
[----:B------:R0:W-:Y:S04]  /*dc30*/  STL [R1+0x384], R14 ;  /* 0x0003840e01007387 */ /* 0x0001e80000100800 */
[----:B------:R1:W-:Y:S01]  /*dc40*/  STL [R1+0x38c], R6 ;  /* 0x00038c0601007387 */ /* 0x0003e20000100800 */
[----:B------:R-:W-:-:S03]  /*dc50*/  IMAD R10, R29, 0x2, R9 ;  /* 0x000000021d0a7824 */ /* 0x000fc600078e0209 */
[----:B------:R2:W-:Y:S01]  /*dc60*/  STL [R1+0x394], R4 ;  /* 0x0003940401007387 */ /* 0x0005e20000100800 */
[-C--:B0-----:R-:W-:Y:S02]  /*dc70*/  LEA R14, P0, R21, R2.reuse, 0x1 ;  /* 0x00000002150e7211 */ /* 0x081fe400078008ff */
[-C--:B-1----:R-:W-:Y:S02]  /*dc80*/  LEA R6, P2, R9, R2.reuse, 0x1 ;  /* 0x0000000209067211 */ /* 0x082fe400078408ff */
[----:B--2---:R-:W-:Y:S01]  /*dc90*/  LEA R4, P1, R7, R2, 0x1 ;  /* 0x0000000207047211 */ /* 0x004fe200078208ff */
[----:B------:R-:W-:Y:S01]  /*dca0*/  STL [R1+0x3a0], R14 ;  /* 0x0003a00e01007387 */ /* 0x000fe20000100800 */
[----:B------:R-:W-:-:S03]  /*dcb0*/  IMAD R11, R29, 0x2, R10 ;  /* 0x000000021d0b7824 */ /* 0x000fc600078e020a */
[----:B------:R0:W-:Y:S01]  /*dcc0*/  STL [R1+0x3a8], R4 ;  /* 0x0003a80401007387 */ /* 0x0001e20000100800 */
[----:B------:R-:W-:-:S03]  /*dcd0*/  LEA.HI.X.SX32 R7, R7, R0, 0x1, P1 ;  /* 0x0000000007077211 */ /* 0x000fc600008f0eff */
[----:B------:R1:W-:Y:S01]  /*dce0*/  STL [R1+0x3b0], R6 ;  /* 0x0003b00601007387 */ /* 0x0003e20000100800 */
[----:B------:R-:W-:Y:S01]  /*dcf0*/  IMAD R8, R29, 0x2, R11 ;  /* 0x000000021d087824 */ /* 0x000fe200078e020b */
[-C--:B0-----:R-:W-:Y:S02]  /*dd00*/  LEA.HI.X.SX32 R4, R21, R0.reuse, 0x1, P0 ;  /* 0x0000000015047211 */ /* 0x081fe400000f0eff */
[----:B-1----:R-:W-:-:S03]  /*dd10*/  LEA.HI.X.SX32 R6, R9, R0, 0x1, P2 ;  /* 0x0000000009067211 */ /* 0x002fc600010f0eff */
[----:B------:R-:W-:Y:S01]  /*dd20*/  STL [R1+0x39c], R4 ;  /* 0x00039c0401007387 */ /* 0x000fe20000100800 */
[----:B------:R-:W-:-:S03]  /*dd30*/  LEA R9, P0, R10, R2, 0x1 ;  /* 0x000000020a097211 */ /* 0x000fc600078008ff */
[----:B------:R0:W-:Y:S01]  /*dd40*/  STL [R1+0x3a4], R7 ;  /* 0x0003a40701007387 */ /* 0x0001e20000100800 */
[----:B------:R-:W-:-:S03]  /*dd50*/  IMAD R13, R29, 0x2, R8 ;  /* 0x000000021d0d7824 */ /* 0x000fc600078e0208 */
[----:B------:R1:W-:Y:S01]  /*dd60*/  STL [R1+0x3ac], R6 ;  /* 0x0003ac0601007387 */ /* 0x0003e20000100800 */
[----:B------:R-:W-:Y:S01]  /*dd70*/  IMAD R3, R29, 0x2, R13 ;  /* 0x000000021d037824 */ /* 0x000fe200078e020d */
[CC--:B0-----:R-:W-:Y:S02]  /*dd80*/  LEA R7, P2, R8.reuse, R2.reuse, 0x1 ;  /* 0x0000000208077211 */ /* 0x0c1fe400078408ff */
[----:B-1----:R-:W-:Y:S01]  /*dd90*/  LEA R6, P1, R11, R2, 0x1 ;  /* 0x000000020b067211 */ /* 0x002fe200078208ff */
[----:B------:R-:W-:Y:S01]  /*dda0*/  STL [R1+0x3b8], R9 ;  /* 0x0003b80901007387 */ /* 0x000fe20000100800 */
[----:B------:R-:W-:-:S03]  /*ddb0*/  LEA.HI.X.SX32 R8, R8, R0, 0x1, P2 ;  /* 0x0000000008087211 */ /* 0x000fc600010f0eff */
[----:B------:R0:W-:Y:S04]  /*ddc0*/  STL [R1+0x3c0], R6 ;  /* 0x0003c00601007387 */ /* 0x0001e80000100800 */
[----:B------:R1:W-:Y:S01]  /*ddd0*/  STL [R1+0x3c8], R7 ;  /* 0x0003c80701007387 */ /* 0x0003e20000100800 */
[----:B------:R-:W-:Y:S01]  /*dde0*/  IMAD R12, R29, 0x2, R3 ;  /* 0x000000021d0c7824 */ /* 0x000fe200078e0203 */
[-C--:B0-----:R-:W-:Y:S02]  /*ddf0*/  LEA.HI.X.SX32 R6, R10, R0.reuse, 0x1, P0 ;  /* 0x000000000a067211 */ /* 0x081fe400000f0eff */
[----:B-1----:R-:W-:-:S03]  /*de00*/  LEA.HI.X.SX32 R7, R11, R0, 0x1, P1 ;  /* 0x000000000b077211 */ /* 0x002fc600008f0eff */
[----:B------:R-:W-:Y:S01]  /*de10*/  STL [R1+0x3b4], R6 ;  /* 0x0003b40601007387 */ /* 0x000fe20000100800 */
[----:B------:R-:W-:-:S03]  /*de20*/  LEA R10, P2, R12, R2, 0x1 ;  /* 0x000000020c0a7211 */ /* 0x000fc600078408ff */
[----:B------:R0:W-:Y:S04]  /*de30*/  STL [R1+0x3bc], R7 ;  /* 0x0003bc0701007387 */ /* 0x0001e80000100800 */
[----:B------:R1:W-:Y:S01]  /*de40*/  STL [R1+0x3c4], R8 ;  /* 0x0003c40801007387 */ /* 0x0003e20000100800 */
[----:B------:R-:W-:Y:S01]  /*de50*/  IMAD R5, R29, 0x2, R12 ;  /* 0x000000021d057824 */ /* 0x000fe200078e020c */
[-C--:B0-----:R-:W-:Y:S02]  /*de60*/  LEA R7, P0, R13, R2.reuse, 0x1 ;  /* 0x000000020d077211 */ /* 0x081fe400078008ff */
[----:B-1----:R-:W-:-:S03]  /*de70*/  LEA R8, P1, R3, R2, 0x1 ;  /* 0x0000000203087211 */ /* 0x002fc600078208ff */
[----:B------:R-:W-:Y:S01]  /*de80*/  STL [R1+0x3d0], R7 ;  /* 0x0003d00701007387 */ /* 0x000fe20000100800 */
[----:B------:R-:W-:-:S03]  /*de90*/  IMAD R14, R29, 0x2, R5 ;  /* 0x000000021d0e7824 */ /* 0x000fc600078e0205 */
[----:B------:R0:W-:Y:S04]  /*dea0*/  STL [R1+0x3d8], R8 ;  /* 0x0003d80801007387 */ /* 0x0001e80000100800 */
[----:B------:R1:W-:Y:S01]  /*deb0*/  STL [R1+0x3e0], R10 ;  /* 0x0003e00a01007387 */ /* 0x0003e20000100800 */
[-C--:B0-----:R-:W-:Y:S02]  /*dec0*/  LEA.HI.X.SX32 R8, R13, R0.reuse, 0x1, P0 ;  /* 0x000000000d087211 */ /* 0x081fe400000f0eff */
[-C--:B-1----:R-:W-:Y:S02]  /*ded0*/  LEA.HI.X.SX32 R10, R3, R0.reuse, 0x1, P1 ;  /* 0x00000000030a7211 */ /* 0x082fe400008f0eff */
[----:B------:R-:W-:Y:S01]  /*dee0*/  LEA.HI.X.SX32 R3, R12, R0, 0x1, P2 ;  /* 0x000000000c037211 */ /* 0x000fe200010f0eff */
        /* <DEDUP_REMOVED lines=15> */
[----:B------:R-:W-:-:S03]  /*dfe0*/  LEA.HI.X.SX32 R5, R14, R0, 0x1, P1 ;  /* 0x000000000e057211 */ /* 0x000fc600008f0eff */
[----:B------:R-:W-:Y:S01]  /*dff0*/  STL [R1+0x3e4], R3 ;  /* 0x0003e40301007387 */ /* 0x000fe20000100800 */
[-C--:B-1----:R-:W-:Y:S01]  /*e000*/  LEA R11, P0, R9, R2.reuse, 0x1 ;  /* 0x00000002090b7211 */ /* 0x082fe200078008ff */
[C---:B------:R-:W-:Y:S02]  /*e010*/  IMAD R8, R29.reuse, 0x2, R7 ;  /* 0x000000021d087824 */ /* 0x040fe400078e0207 */
[----:B------:R0:W-:Y:S04]  /*e020*/  STL [R1+0x3ec], R5 ;  /* 0x0003ec0501007387 */ /* 0x0001e80000100800 */
[----:B------:R1:W-:Y:S01]  /*e030*/  STL [R1+0x3f4], R4 ;  /* 0x0003f40401007387 */ /* 0x0003e20000100800 */
[----:B------:R-:W-:Y:S01]  /*e040*/  IMAD R10, R29, 0x2, R8 ;  /* 0x000000021d0a7824 */ /* 0x000fe200078e0208 */
[----:B0-----:R-:W-:-:S02]  /*e050*/  LEA R5, P2, R7, R2, 0x1 ;  /* 0x0000000207057211 */ /* 0x001fc400078408ff */
[----:B-1----:R-:W-:Y:S01]  /*e060*/  LEA R4, P1, R6, R2, 0x1 ;  /* 0x0000000206047211 */ /* 0x002fe200078208ff */
[----:B------:R-:W-:Y:S01]  /*e070*/  STL [R1+0x400], R11 ;  /* 0x0004000b01007387 */ /* 0x000fe20000100800 */
[----:B------:R-:W-:-:S03]  /*e080*/  IMAD R3, R29, 0x2, R10 ;  /* 0x000000021d037824 */ /* 0x000fc600078e020a */
[----:B------:R0:W-:Y:S04]  /*e090*/  STL [R1+0x408], R4 ;  /* 0x0004080401007387 */ /* 0x0001e80000100800 */
[----:B------:R1:W-:Y:S01]  /*e0a0*/  STL [R1+0x410], R5 ;  /* 0x0004100501007387 */ /* 0x0003e20000100800 */
[-C--:B0-----:R-:W-:Y:S02]  /*e0b0*/  LEA.HI.X.SX32 R4, R9, R0.reuse, 0x1, P0 ;  /* 0x0000000009047211 */ /* 0x081fe400000f0eff */
[-C--:B-1----:R-:W-:Y:S02]  /*e0c0*/  LEA.HI.X.SX32 R5, R6, R0.reuse, 0x1, P1 ;  /* 0x0000000006057211 */ /* 0x082fe400008f0eff */
[----:B------:R-:W-:Y:S01]  /*e0d0*/  LEA.HI.X.SX32 R6, R7, R0, 0x1, P2 ;  /* 0x0000000007067211 */ /* 0x000fe200010f0eff */
[----:B------:R0:W-:Y:S01]  /*e0e0*/  STL [R1+0x3fc], R4 ;  /* 0x0003fc0401007387 */ /* 0x0001e20000100800 */
[----:B------:R-:W-:Y:S01]  /*e0f0*/  IMAD R11, R29, 0x2, R3 ;  /* 0x000000021d0b7824 */ /* 0x000fe200078e0203 */
[----:B------:R-:W-:-:S02]  /*e100*/  LEA R7, P1, R10, R2, 0x1 ;  /* 0x000000020a077211 */ /* 0x000fc400078208ff */
[----:B------:R1:W-:Y:S04]  /*e110*/  STL [R1+0x404], R5 ;  /* 0x0004040501007387 */ /* 0x0003e80000100800 */
[----:B------:R2:W-:Y:S01]  /*e120*/  STL [R1+0x40c], R6 ;  /* 0x00040c0601007387 */ /* 0x0005e20000100800 */
[----:B0-----:R-:W-:Y:S01]  /*e130*/  IMAD R4, R29, 0x2, R11 ;  /* 0x000000021d047824 */ /* 0x001fe200078e020b */
[-C--:B-1----:R-:W-:Y:S02]  /*e140*/  LEA R5, P0, R8, R2.reuse, 0x1 ;  /* 0x0000000208057211 */ /* 0x082fe400078008ff */
[----:B--2---:R-:W-:-:S03]  /*e150*/  LEA R6, P2, R3, R2, 0x1 ;  /* 0x0000000203067211 */ /* 0x004fc600078408ff */
[----:B------:R0:W-:Y:S01]  /*e160*/  STL [R1+0x418], R5 ;  /* 0x0004180501007387 */ /* 0x0001e20000100800 */
[----:B------:R-:W-:-:S03]  /*e170*/  LEA.HI.X.SX32 R8, R8, R0, 0x1, P0 ;  /* 0x0000000008087211 */ /* 0x000fc600000f0eff */
[----:B------:R1:W-:Y:S04]  /*e180*/  STL [R1+0x420], R7 ;  /* 0x0004200701007387 */ /* 0x0003e80000100800 */
[----:B------:R2:W-:Y:S01]  /*e190*/  STL [R1+0x428], R6 ;  /* 0x0004280601007387 */ /* 0x0005e20000100800 */
[----:B0-----:R-:W-:Y:S01]  /*e1a0*/  IMAD R5, R29, 0x2, R4 ;  /* 0x000000021d057824 */ /* 0x001fe200078e0204 */
[-C--:B-1----:R-:W-:Y:S02]  /*e1b0*/  LEA.HI.X.SX32 R7, R10, R0.reuse, 0x1, P1 ;  /* 0x000000000a077211 */ /* 0x082fe400008f0eff */
[----:B------:R0:W-:Y:S01]  /*e1c0*/  STL [R1+0x414], R8 ;  /* 0x0004140801007387 */ /* 0x0001e20000100800 */
[----:B--2---:R-:W-:Y:S01]  /*e1d0*/  LEA.HI.X.SX32 R6, R3, R0, 0x1, P2 ;  /* 0x0000000003067211 */ /* 0x004fe200010f0eff */
[----:B------:R-:W-:-:S02]  /*e1e0*/  IMAD R3, R29, 0x2, R5 ;  /* 0x000000021d037824 */ /* 0x000fc400078e0205 */
[----:B------:R1:W-:Y:S04]  /*e1f0*/  STL [R1+0x41c], R7 ;  /* 0x00041c0701007387 */ /* 0x0003e80000100800 */
[----:B------:R2:W-:Y:S01]  /*e200*/  STL [R1+0x424], R6 ;  /* 0x0004240601007387 */ /* 0x0005e20000100800 */
[-C--:B0-----:R-:W-:Y:S02]  /*e210*/  LEA R8, P0, R11, R2.reuse, 0x1 ;  /* 0x000000020b087211 */ /* 0x081fe400078008ff */
[-C--:B-1----:R-:W-:Y:S02]  /*e220*/  LEA R7, P2, R5, R2.reuse, 0x1 ;  /* 0x0000000205077211 */ /* 0x082fe400078408ff */
[CC--:B--2---:R-:W-:Y:S02]  /*e230*/  LEA R6, P1, R4.reuse, R2.reuse, 0x1 ;  /* 0x0000000204067211 */ /* 0x0c4fe400078208ff */
[----:B------:R-:W-:Y:S01]  /*e240*/  LEA R2, P3, R3, R2, 0x1 ;  /* 0x0000000203027211 */ /* 0x000fe200078608ff */
[----:B------:R-:W-:Y:S01]  /*e250*/  STL [R1+0x42c], R8 ;  /* 0x00042c0801007387 */ /* 0x000fe20000100800 */
[----:B------:R-:W-:-:S03]  /*e260*/  LEA.HI.X.SX32 R4, R4, R0, 0x1, P1 ;  /* 0x0000000004047211 */ /* 0x000fc600008f0eff */
[----:B------:R0:W-:Y:S04]  /*e270*/  STL [R1+0x430], R6 ;  /* 0x0004300601007387 */ /* 0x0001e80000100800 */
[----:B------:R-:W-:Y:S04]  /*e280*/  STL [R1+0x434], R7 ;  /* 0x0004340701007387 */ /* 0x000fe80000100800 */
[----:B------:R1:W-:Y:S01]  /*e290*/  STL [R1+0x2a4], R2 ;  /* 0x0002a40201007387 */ /* 0x0003e20000100800 */
[----:B0-----:R-:W-:-:S05]  /*e2a0*/  LEA.HI.X.SX32 R6, R11, R0, 0x1, P0 ;  /* 0x000000000b067211 */ /* 0x001fca00000f0eff */
[----:B------:R-:W-:Y:S01]  /*e2b0*/  STL [R1+0x294], R6 ;  /* 0x0002940601007387 */ /* 0x000fe20000100800 */
[-C--:B-1----:R-:W-:Y:S02]  /*e2c0*/  LEA.HI.X.SX32 R2, R5, R0.reuse, 0x1, P2 ;  /* 0x0000000005027211 */ /* 0x082fe400010f0eff */
[----:B------:R-:W-:Y:S01]  /*e2d0*/  LEA.HI.X.SX32 R0, R3, R0, 0x1, P3 ;  /* 0x0000000003007211 */ /* 0x000fe200018f0eff */
[----:B------:R-:W-:Y:S04]  /*e2e0*/  STL [R1+0x29c], R4 ;  /* 0x00029c0401007387 */ /* 0x000fe80000100800 */
[----:B------:R0:W-:Y:S04]  /*e2f0*/  STL [R1+0x2a0], R2 ;  /* 0x0002a00201007387 */ /* 0x0001e80000100800 */
[----:B------:R1:W-:Y:S04]  /*e300*/  STL [R1+0x298], R0 ;  /* 0x0002980001007387 */ /* 0x0003e80000100800 */
[----:B------:R-:W-:Y:S04]  /*e310*/  STL [R1+0x180], RZ ;  /* 0x000180ff01007387 */ /* 0x000fe80000100800 */
        /* <DEDUP_REMOVED lines=16> */
[----:B------:R-:W-:Y:S01]  /*e420*/  STL [R1+0x154], RZ ;  /* 0x000154ff01007387 */ /* 0x000fe20000100800 */
[----:B0-----:R-:W-:-:S03]  /*e430*/  LOP3.LUT R2, R28, 0x2, RZ, 0xfc, !PT ;  /* 0x000000021c027812 */ /* 0x001fc600078efcff */
[----:B------:R-:W-:Y:S01]  /*e440*/  STL [R1+0x158], RZ ;  /* 0x000158ff01007387 */ /* 0x000fe20000100800 */
[----:B-1----:R-:W-:-:S03]  /*e450*/  LOP3.LUT R0, R28, 0x4, RZ, 0xfc, !PT ;  /* 0x000000041c007812 */ /* 0x002fc600078efcff */
[----:B------:R-:W-:Y:S01]  /*e460*/  STL [R1+0x15c], RZ ;  /* 0x00015cff01007387 */ /* 0x000fe20000100800 */
[----:B------:R-:W-:-:S03]  /*e470*/  LOP3.LUT R3, R28, 0x6, RZ, 0xfc, !PT ;  /* 0x000000061c037812 */ /* 0x000fc600078efcff */
[----:B------:R-:W-:Y:S01]  /*e480*/  STL [R1+0x140], RZ ;  /* 0x000140ff01007387 */ /* 0x000fe20000100800 */
[C---:B------:R-:W-:Y:S02]  /*e490*/  LOP3.LUT R2, R28.reuse, 0x8, RZ, 0xfc, !PT ;  /* 0x000000081c027812 */ /* 0x040fe400078efcff */
[C---:B------:R-:W-:Y:S01]  /*e4a0*/  LOP3.LUT R0, R28.reuse, 0xa, RZ, 0xfc, !PT ;  /* 0x0000000a1c007812 */ /* 0x040fe200078efcff */
[----:B------:R-:W-:Y:S01]  /*e4b0*/  STL [R1+0x144], RZ ;  /* 0x000144ff01007387 */ /* 0x000fe20000100800 */
[C---:B------:R-:W-:Y:S02]  /*e4c0*/  LOP3.LUT R3, R28.reuse, 0xc, RZ, 0xfc, !PT ;  /* 0x0000000c1c037812 */ /* 0x040fe400078efcff */
[C---:B------:R-:W-:Y:S01]  /*e4d0*/  LOP3.LUT R2, R28.reuse, 0xe, RZ, 0xfc, !PT ;  /* 0x0000000e1c027812 */ /* 0x040fe200078efcff */
[----:B------:R-:W-:Y:S01]  /*e4e0*/  STL [R1+0x148], RZ ;  /* 0x000148ff01007387 */ /* 0x000fe20000100800 */
[C---:B------:R-:W-:Y:S02]  /*e4f0*/  LOP3.LUT R0, R28.reuse, 0x10, RZ, 0xfc, !PT ;  /* 0x000000101c007812 */ /* 0x040fe400078efcff */
[C---:B------:R-:W-:Y:S01]  /*e500*/  LOP3.LUT R3, R28.reuse, 0x12, RZ, 0xfc, !PT ;  /* 0x000000121c037812 */ /* 0x040fe200078efcff */
[----:B------:R-:W-:Y:S01]  /*e510*/  STL [R1+0x14c], RZ ;  /* 0x00014cff01007387 */ /* 0x000fe20000100800 */
[----:B------:R-:W-:-:S02]  /*e520*/  LOP3.LUT R2, R28, 0x14, RZ, 0xfc, !PT ;  /* 0x000000141c027812 */ /* 0x000fc400078efcff */
        /* <DEDUP_REMOVED lines=21> */
[C---:B------:R-:W-:Y:S02]  /*e680*/  LOP3.LUT R2, R28.reuse, 0x32, RZ, 0xfc, !PT ;  /* 0x000000321c027812 */ /* 0x040fe400078efcff */
[C---:B------:R-:W-:Y:S01]  /*e690*/  LOP3.LUT R0, R28.reuse, 0x34, RZ, 0xfc, !PT ;  /* 0x000000341c007812 */ /* 0x040fe200078efcff */
[----:B------:R-:W-:Y:S01]  /*e6a0*/  STL [R1+0xbc], RZ ;  /* 0x0000bcff01007387 */ /* 0x000fe20000100800 */
[C---:B------:R-:W-:Y:S02]  /*e6b0*/  LOP3.LUT R3, R28.reuse, 0x36, RZ, 0xfc, !PT ;  /* 0x000000361c037812 */ /* 0x040fe400078efcff */
[----:B------:R-:W-:-:S02]  /*e6c0*/  LOP3.LUT R2, R28, 0x38, RZ, 0xfc, !PT ;  /* 0x000000381c027812 */ /* 0x000fc400078efcff */
[C---:B------:R-:W-:Y:S01]  /*e6d0*/  LOP3.LUT R0, R28.reuse, 0x3a, RZ, 0xfc, !PT ;  /* 0x0000003a1c007812 */ /* 0x040fe200078efcff */
[----:B------:R-:W-:Y:S01]  /*e6e0*/  STL [R1+0xf0], RZ ;  /* 0x0000f0ff01007387 */ /* 0x000fe20000100800 */
[C---:B------:R-:W-:Y:S02]  /*e6f0*/  LOP3.LUT R3, R28.reuse, 0x3c, RZ, 0xfc, !PT ;  /* 0x0000003c1c037812 */ /* 0x040fe400078efcff */
[C---:B------:R-:W-:Y:S02]  /*e700*/  LOP3.LUT R2, R28.reuse, 0x3e, RZ, 0xfc, !PT ;  /* 0x0000003e1c027812 */ /* 0x040fe400078efcff */
[C---:B------:R-:W-:Y:S01]  /*e710*/  LOP3.LUT R0, R28.reuse, 0x40, RZ, 0xfc, !PT ;  /* 0x000000401c007812 */ /* 0x040fe200078efcff */
[----:B------:R-:W-:Y:S01]  /*e720*/  STL [R1+0xf4], RZ ;  /* 0x0000f4ff01007387 */ /* 0x000fe20000100800 */
[C---:B------:R-:W-:Y:S01]  /*e730*/  LOP3.LUT R3, R28.reuse, 0x42, RZ, 0xfc, !PT ;  /* 0x000000421c037812 */ /* 0x040fe200078efcff */
[----:B------:R-:W-:Y:S01]  /*e740*/  IMAD.MOV.U32 R29, RZ, RZ, c[0x0][0x180] ;  /* 0x00006000ff1d7624 */ /* 0x000fe200078e00ff */
        /* <DEDUP_REMOVED lines=25> */
[C---:B------:R-:W-:Y:S02]  /*e8e0*/  LOP3.LUT R0, R28.reuse, 0x6a, RZ, 0xfc, !PT ;  /* 0x0000006a1c007812 */ /* 0x040fe400078efcff */
[----:B------:R-:W-:Y:S01]  /*e8f0*/  IADD3 R29, R29, 0x7f, RZ ;  /* 0x0000007f1d1d7810 */ /* 0x000fe20007ffe0ff */
[----:B------:R-:W-:Y:S01]  /*e900*/  STL [R1+0xd0], RZ ;  /* 0x0000d0ff01007387 */ /* 0x000fe20000100800 */
[C---:B------:R-:W-:Y:S02]  /*e910*/  LOP3.LUT R3, R28.reuse, 0x6c, RZ, 0xfc, !PT ;  /* 0x0000006c1c037812 */ /* 0x040fe400078efcff */
[C---:B------:R-:W-:Y:S02]  /*e920*/  LOP3.LUT R2, R28.reuse, 0x6e, RZ, 0xfc, !PT ;  /* 0x0000006e1c027812 */ /* 0x040fe400078efcff */
[C---:B------:R-:W-:Y:S01]  /*e930*/  LOP3.LUT R0, R28.reuse, 0x70, RZ, 0xfc, !PT ;  /* 0x000000701c007812 */ /* 0x040fe200078efcff */
[----:B------:R-:W-:Y:S01]  /*e940*/  STL [R1+0xd4], RZ ;  /* 0x0000d4ff01007387 */ /* 0x000fe20000100800 */
[----:B------:R-:W-:-:S02]  /*e950*/  LOP3.LUT R3, R28, 0x72, RZ, 0xfc, !PT ;  /* 0x000000721c037812 */ /* 0x000fc400078efcff */
[C---:B------:R-:W-:Y:S02]  /*e960*/  LOP3.LUT R2, R28.reuse, 0x74, RZ, 0xfc, !PT ;  /* 0x000000741c027812 */ /* 0x040fe400078efcff */
[C---:B------:R-:W-:Y:S01]  /*e970*/  LOP3.LUT R0, R28.reuse, 0x76, RZ, 0xfc, !PT ;  /* 0x000000761c007812 */ /* 0x040fe200078efcff */
[----:B------:R-:W-:Y:S01]  /*e980*/  STL [R1+0xd8], RZ ;  /* 0x0000d8ff01007387 */ /* 0x000fe20000100800 */
[C---:B------:R-:W-:Y:S02]  /*e990*/  LOP3.LUT R3, R28.reuse, 0x78, RZ, 0xfc, !PT ;  /* 0x000000781c037812 */ /* 0x040fe400078efcff */
[C---:B------:R-:W-:Y:S02]  /*e9a0*/  LOP3.LUT R2, R28.reuse, 0x7a, RZ, 0xfc, !PT ;  /* 0x0000007a1c027812 */ /* 0x040fe400078efcff */
[----:B------:R-:W-:Y:S01]  /*e9b0*/  LOP3.LUT R0, R28, 0x7c, RZ, 0xfc, !PT ;  /* 0x0000007c1c007812 */ /* 0x000fe200078efcff */
[----:B------:R-:W-:Y:S01]  /*e9c0*/  STL [R1+0xdc], RZ ;  /* 0x0000dcff01007387 */ /* 0x000fe20000100800 */
[----:B------:R-:W-:-:S03]  /*e9d0*/  SHF.R.S32.HI R28, RZ, 0x1f, R29 ;  /* 0x0000001fff1c7819 */ /* 0x000fc6000001141d */
[----:B------:R-:W2:Y:S01]  /*e9e0*/  LDL R27, [R1+0x1c0] ;  /* 0x0001c000011b7983 */ /* 0x000ea20000100800 */
[----:B------:R-:W-:-:S03]  /*e9f0*/  LEA.HI R28, R28, R29, RZ, 0x7 ;  /* 0x0000001d1c1c7211 */ /* 0x000fc600078f38ff */
[----:B------:R-:W-:Y:S04]  /*ea00*/  STL [R1+0xa0], RZ ;  /* 0x0000a0ff01007387 */ /* 0x000fe80000100800 */
[----:B------:R-:W-:Y:S04]  /*ea10*/  STL [R1+0xa4], RZ ;  /* 0x0000a4ff01007387 */ /* 0x000fe80000100800 */
[----:B------:R-:W3:Y:S01]  /*ea20*/  LDL R29, [R1+0x1c8] ;  /* 0x0001c800011d7983 */ /* 0x000ee20000100800 */
[----:B------:R-:W-:-:S03]  /*ea30*/  SHF.R.S32.HI R0, RZ, 0x7, R28 ;  /* 0x00000007ff007819 */ /* 0x000fc6000001141c */
[----:B------:R-:W-:Y:S04]  /*ea40*/  STL [R1+0xa8], RZ ;  /* 0x0000a8ff01007387 */ /* 0x000fe80000100800 */
[----:B------:R-:W-:Y:S04]  /*ea50*/  STL [R1+0xac], RZ ;  /* 0x0000acff01007387 */ /* 0x000fe80000100800 */
[----:B------:R-:W4:Y:S04]  /*ea60*/  LDL R28, [R1+0x1e8] ;  /* 0x0001e800011c7983 */ /* 0x000f280000100800 */
[----:B------:R-:W0:Y:S04]  /*ea70*/  S2R R24, SR_TID.X ;  /* 0x0000000000187919 */ /* 0x000e280000002100 */
[----:B------:R-:W-:Y:S04]  /*ea80*/  STL [R1+0x90], RZ ;  /* 0x000090ff01007387 */ /* 0x000fe80000100800 */
[----:B------:R-:W-:Y:S04]  /*ea90*/  STL [R1+0x94], RZ ;  /* 0x000094ff01007387 */ /* 0x000fe80000100800 */
[----:B------:R-:W-:Y:S04]  /*eaa0*/  STL [R1+0x98], RZ ;  /* 0x000098ff01007387 */ /* 0x000fe80000100800 */
[----:B------:R-:W-:Y:S01]  /*eab0*/  STL [R1+0x9c], RZ ;  /* 0x00009cff01007387 */ /* 0x000fe20000100800 */
[----:B0-----:R-:W-:-:S03]  /*eac0*/  LOP3.LUT R24, R24, 0x7f, RZ, 0xc0, !PT ;  /* 0x0000007f18187812 */ /* 0x001fc600078ec0ff */
[----:B------:R-:W-:Y:S02]  /*ead0*/  STL [R1+0x100], RZ ;  /* 0x000100ff01007387 */ /* 0x000fe40000100800 */
[----:B------:R-:W-:Y:S02]  /*eae0*/  IMAD.SHL.U32 R0, R24, 0x2, RZ ;  /* 0x0000000218007824 */ /* 0x000fe400078e00ff */
[----:B------:R-:W-:Y:S04]  /*eaf0*/  STL [R1+0x104], RZ ;  /* 0x000104ff01007387 */ /* 0x000fe80000100800 */
        /* <DEDUP_REMOVED lines=10> */
[----:B------:R-:W-:-:S03]  /*eba0*/  LOP3.LUT R2, R0, 0x70, RZ, 0x3c, !PT ;  /* 0x0000007000027812 */ /* 0x000fc600078e3cff */
[----:B------:R-:W-:Y:S04]  /*ebb0*/  STL [R1+0x128], RZ ;  /* 0x000128ff01007387 */ /* 0x000fe80000100800 */
[----:B------:R-:W-:Y:S04]  /*ebc0*/  STL [R1+0x12c], RZ ;  /* 0x00012cff01007387 */ /* 0x000fe80000100800 */
[----:B------:R-:W-:Y:S04]  /*ebd0*/  STL [R1+0x110], RZ ;  /* 0x000110ff01007387 */ /* 0x000fe80000100800 */
[----:B------:R-:W-:Y:S04]  /*ebe0*/  STL [R1+0x114], RZ ;  /* 0x000114ff01007387 */ /* 0x000fe80000100800 */
[----:B------:R-:W-:Y:S04]  /*ebf0*/  STL [R1+0x118], RZ ;  /* 0x000118ff01007387 */ /* 0x000fe80000100800 */
[----:B------:R-:W-:Y:S01]  /*ec00*/  STL [R1+0x11c], RZ ;  /* 0x00011cff01007387 */ /* 0x000fe20000100800 */
[----:B------:R-:W-:-:S02]  /*ec10*/  USHF.L.U32 UR4, UR7, 0x7, URZ ;  /* 0x0000000707047899 */ /* 0x000fc4000800063f */
[----:B------:R-:W-:Y:S02]  /*ec20*/  USHF.L.U32 UR5, UR6, 0x7, URZ ;  /* 0x0000000706057899 */ /* 0x000fe4000800063f */
[----:B------:R-:W-:Y:S02]  /*ec30*/  USHF.R.S32.HI UR7, URZ, 0x1f, UR4 ;  /* 0x0000001f3f077899 */ /* 0x000fe40008011404 */
[----:B------:R-:W-:Y:S02]  /*ec40*/  USHF.R.S32.HI UR6, URZ, 0x1f, UR5 ;  /* 0x0000001f3f067899 */ /* 0x000fe40008011405 */
[----:B------:R-:W-:Y:S02]  /*ec50*/  USHF.L.U32 UR10, UR4, 0x1, URZ ;  /* 0x00000001040a7899 */ /* 0x000fe4000800063f */
[----:B------:R-:W-:Y:S02]  /*ec60*/  USHF.L.U64.HI UR7, UR4, 0x1, UR7 ;  /* 0x0000000104077899 */ /* 0x000fe40008010207 */
[----:B------:R-:W-:-:S02]  /*ec70*/  USHF.L.U32 UR11, UR5, 0x1, URZ ;  /* 0x00000001050b7899 */ /* 0x000fc4000800063f */
[----:B------:R-:W-:Y:S02]  /*ec80*/  USHF.L.U64.HI UR6, UR5, 0x1, UR6 ;  /* 0x0000000105067899 */ /* 0x000fe40008010206 */
[----:B------:R-:W-:Y:S01]  /*ec90*/  UMOV UR4, URZ ;  /* 0x0000003f00047c82 */ /* 0x000fe20008000000 */
[C---:B--2---:R-:W-:Y:S02]  /*eca0*/  LOP3.LUT R0, R27.reuse, 0x20, RZ, 0x3c, !PT ;  /* 0x000000201b007812 */ /* 0x044fe400078e3cff */
[C---:B------:R-:W-:Y:S02]  /*ecb0*/  LOP3.LUT R3, R27.reuse, 0x40, RZ, 0x3c, !PT ;  /* 0x000000401b037812 */ /* 0x040fe400078e3cff */
[----:B------:R-:W-:Y:S02]  /*ecc0*/  LOP3.LUT R2, R27, 0x60, RZ, 0x3c, !PT ;  /* 0x000000601b027812 */ /* 0x000fe400078e3cff */
[C---:B---3--:R-:W-:Y:S02]  /*ecd0*/  LOP3.LUT R0, R29.reuse, 0x20, RZ, 0x3c, !PT ;  /* 0x000000201d007812 */ /* 0x048fe400078e3cff */
[----:B------:R-:W-:-:S02]  /*ece0*/  LOP3.LUT R3, R29, 0x40, RZ, 0x3c, !PT ;  /* 0x000000401d037812 */ /* 0x000fc400078e3cff */
[----:B------:R-:W-:Y:S01]  /*ecf0*/  LOP3.LUT R2, R29, 0x60, RZ, 0x3c, !PT ;  /* 0x000000601d027812 */ /* 0x000fe200078e3cff */
[----:B------:R4:W-:Y:S04]  /*ed00*/  STL [R1+0x874], R0 ;  /* 0x0008740001007387 */ /* 0x0009e80000100800 */
[----:B------:R0:W-:Y:S01]  /*ed10*/  STL [R1+0x870], R3 ;  /* 0x0008700301007387 */ /* 0x0001e20000100800 */
[----:B----4-:R-:W-:-:S03]  /*ed20*/  LOP3.LUT R0, R28, 0x40, RZ, 0x3c, !PT ;  /* 0x000000401c007812 */ /* 0x010fc600078e3cff */
[----:B------:R0:W-:Y:S04]  /*ed30*/  STL [R1+0x86c], R2 ;  /* 0x00086c0201007387 */ /* 0x0001e80000100800 */
[----:B------:R0:W-:Y:S02]  /*ed40*/  STL [R1+0x868], R0 ;  /* 0x0008680001007387 */ /* 0x0001e40000100800 */
.L_x_2:
[----:B0----5:R-:W2:Y:S04]  /*ed50*/  LDL R3, [R1+0x438] ;  /* 0x0004380001037983 */ /* 0x021ea80000100800 */
[----:B------:R-:W2:Y:S01]  /*ed60*/  LDL R2, [R1+0x43c] ;  /* 0x00043c0001027983 */ /* 0x000ea20000100800 */
[----:B------:R-:W-:Y:S02]  /*ed70*/  ULDC UR5, c[0x0][0x180] ;  /* 0x0000600000057ab9 */ /* 0x000fe40000000800 */
[----:B------:R-:W-:Y:S01]  /*ed80*/  UIMAD UR5, UR4, -0x80, UR5 ;  /* 0xffffff80040578a4 */ /* 0x000fe2000f8e0205 */
[----:B------:R-:W-:Y:S04]  /*ed90*/  STL [R1+0x1558], R13 ;  /* 0x0015580d01007387 */ /* 0x000fe80000100800 */
        /* <DEDUP_REMOVED lines=15> */
[----:B------:R-:W0:Y:S04]  /*ee90*/  S2R R14, SR_TID.X ;  /* 0x00000000000e7919 */ /* 0x000e280000002100 */
        /* <DEDUP_REMOVED lines=22> */
[----:B------:R0:W-:Y:S04]  /*f000*/  STL [R1+0x14c4], R0 ;  /* 0x0014c40001007387 */ /* 0x0001e80000100800 */
[----:B------:R1:W-:Y:S04]  /*f010*/  STL [R1+0x14bc], R16 ;  /* 0x0014bc1001007387 */ /* 0x0003e80000100800 */
[----:B------:R-:W3:Y:S01]  /*f020*/  S2R R15, SR_TID.X ;  /* 0x00000000000f7919 */ /* 0x000ee20000002100 */
[----:B0-----:R-:W-:-:S04]  /*f030*/  SHF.R.U32.HI R0, RZ, 0x6, R14 ;  /* 0x00000006ff007819 */ /* 0x001fc8000001160e */
[----:B-1----:R-:W-:Y:S01]  /*f040*/  SGXT.U32 R16, R0, 0x1 ;  /* 0x000000010010781a */ /* 0x002fe20000000000 */
[----:B------:R0:W-:Y:S03]  /*f050*/  STL [R1+0x14c8], R0 ;  /* 0x0014c80001007387 */ /* 0x0001e60000100800 */
[----:B------:R-:W-:Y:S01]  /*f060*/  ISETP.GE.AND P0, PT, R16, UR5, PT ;  /* 0x0000000510007c0c */ /* 0x000fe2000bf06270 */
[----:B------:R-:W-:Y:S01]  /*f070*/  STL [R1+0x14cc], R16 ;  /* 0x0014cc1001007387 */ /* 0x000fe20000100800 */
[----:B------:R-:W-:-:S03]  /*f080*/  PRMT R13, RZ, 0x7610, R13 ;  /* 0x00007610ff0d7816 */ /* 0x000fc6000000000d */
[----:B------:R-:W-:Y:S04]  /*f090*/  STL [R1+0x14d0], R16 ;  /* 0x0014d01001007387 */ /* 0x000fe80000100800 */
[----:B------:R-:W4:Y:S04]  /*f0a0*/  LDL R28, [R1+0x430] ;  /* 0x00043000011c7983 */ /* 0x000f280000100800 */
[----:B0-----:R-:W4:Y:S01]  /*f0b0*/  LDL R0, [R1+0x42c] ;  /* 0x00042c0001007983 */ /* 0x001f220000100800 */
[----:B---3--:R-:W-:Y:S02]  /*f0c0*/  SHF.R.U32.HI R18, RZ, 0x6, R15 ;  /* 0x00000006ff127819 */ /* 0x008fe4000001160f */
[----:B------:R-:W-:-:S02]  /*f0d0*/  PRMT R17, RZ, 0x7610, R17 ;  /* 0x00007610ff117816 */ /* 0x000fc40000000011 */
[----:B------:R-:W-:Y:S02]  /*f0e0*/  SGXT.U32 R18, R18, 0x1 ;  /* 0x000000011212781a */ /* 0x000fe40000000000 */
[----:B------:R-:W-:Y:S02]  /*f0f0*/  SHF.R.U32.HI R15, RZ, 0x6, R15 ;  /* 0x00000006ff0f7819 */ /* 0x000fe4000001160f */
[C---:B------:R-:W-:Y:S02]  /*f100*/  LOP3.LUT R12, R18.reuse, 0x2, RZ, 0xfc, !PT ;  /* 0x00000002120c7812 */ /* 0x040fe400078efcff */
[----:B------:R-:W-:Y:S02]  /*f110*/  LOP3.LUT R18, R18, 0x4, RZ, 0xfc, !PT ;  /* 0x0000000412127812 */ /* 0x000fe400078efcff */
[----:B------:R-:W-:Y:S02]  /*f120*/  ISETP.GE.AND P1, PT, R12, UR5, PT ;  /* 0x000000050c007c0c */ /* 0x000fe4000bf26270 */
[----:B------:R-:W3:Y:S01]  /*f130*/  LDL R12, [R1+0x294] ;  /* 0x00029400010c7983 */ /* 0x000ee20000100800 */
[----:B------:R-:W-:-:S02]  /*f140*/  SGXT.U32 R15, R15, 0x1 ;  /* 0x000000010f0f781a */ /* 0x000fc40000000000 */
[----:B------:R-:W-:Y:S01]  /*f150*/  ISETP.GE.AND P2, PT, R18, UR5, PT ;  /* 0x0000000512007c0c */ /* 0x000fe2000bf46270 */
[----:B--2---:R-:W2:Y:S04]  /*f160*/  @!P0 LDG.E.U16 R13, [R2.64] ;  /* 0x00000008020d8981 */ /* 0x004ea8000c1e1500 */
[----:B--2---:R0:W-:Y:S04]  /*f170*/  STL [R1+0x20], R13 ;  /* 0x0000200d01007387 */ /* 0x0041e80000100800 */
[----:B0-----:R-:W2:Y:S04]  /*f180*/  LDL.LU R13, [R1+0x1564] ;  /* 0x00156400010d7983 */ /* 0x001ea80000300800 */
[----:B------:R-:W2:Y:S04]  /*f190*/  LDL R2, [R1+0x298] ;  /* 0x0002980001027983 */ /* 0x000ea80000100800 */
[----:B------:R-:W2:Y:S01]  /*f1a0*/  LDL R3, [R1+0x2a4] ;  /* 0x0002a40001037983 */ /* 0x000ea20000100800 */
[----:B------:R-:W-:-:S03]  /*f1b0*/  LOP3.LUT R18, R15, 0x6, RZ, 0xfc, !PT ;  /* 0x000000060f127812 */ /* 0x000fc600078efcff */
[----:B------:R-:W0:Y:S01]  /*f1c0*/  S2R R15, SR_TID.X ;  /* 0x00000000000f7919 */ /* 0x000e220000002100 */
[----:B--2---:R-:W-:-:S04]  /*f1d0*/  @!P1 LOP3.LUT R3, R3, R2, RZ, 0x3c, !PT ;  /* 0x0000000203039212 */ /* 0x004fc800078e3cff */
[----:B------:R-:W-:-:S04]  /*f1e0*/  @!P1 LOP3.LUT R2, R3, R2, RZ, 0x3c, !PT ;  /* 0x0000000203029212 */ /* 0x000fc800078e3cff */
[----:B------:R-:W-:-:S05]  /*f1f0*/  @!P1 LOP3.LUT R3, R3, R2, RZ, 0x3c, !PT ;  /* 0x0000000203039212 */ /* 0x000fca00078e3cff */
[----:B------:R1:W2:Y:S01]  /*f200*/  @!P1 LDG.E.U16 R17, [R2.64] ;  /* 0x0000000802119981 */ /* 0x0002a2000c1e1500 */
[----:B0-----:R-:W-:Y:S02]  /*f210*/  SHF.R.U32.HI R15, RZ, 0x6, R15 ;  /* 0x00000006ff0f7819 */ /* 0x001fe4000001160f */
[----:B------:R-:W-:Y:S02]  /*f220*/  ISETP.GE.AND P3, PT, R18, UR5, PT ;  /* 0x0000000512007c0c */ /* 0x000fe4000bf66270 */
[----:B------:R-:W-:-:S04]  /*f230*/  SGXT.U32 R18, R15, 0x1 ;  /* 0x000000010f12781a */ /* 0x000fc80000000000 */
[----:B------:R-:W-:-:S04]  /*f240*/  LOP3.LUT R18, R18, 0x8, RZ, 0xfc, !PT ;  /* 0x0000000812127812 */ /* 0x000fc800078efcff */
[----:B------:R-:W-:Y:S02]  /*f250*/  ISETP.GE.AND P0, PT, R18, UR5, PT ;  /* 0x0000000512007c0c */ /* 0x000fe4000bf06270 */
[----:B------:R-:W3:Y:S04]  /*f260*/  LDL.LU R18, [R1+0x1560] ;  /* 0x0015600001127983 */ /* 0x000ee80000300800 */
[----:B-1----:R-:W3:Y:S04]  /*f270*/  LDL R2, [R1+0x2a0] ;  /* 0x0002a00001027983 */ /* 0x002ee80000100800 */
[----:B--2---:R0:W-:Y:S04]  /*f280*/  STL [R1+0x64], R17 ;  /* 0x0000641101007387 */ /* 0x0041e80000100800 */
[----:B------:R-:W3:Y:S01]  /*f290*/  LDL R3, [R1+0x434] ;  /* 0x0004340001037983 */ /* 0x000ee20000100800 */
[----:B------:R-:W-:-:S03]  /*f2a0*/  PRMT R13, RZ, 0x7610, R13 ;  /* 0x00007610ff0d7816 */ /* 0x000fc6000000000d */
[----:B------:R-:W1:Y:S01]  /*f2b0*/  S2R R15, SR_TID.X ;  /* 0x00000000000f7919 */ /* 0x000e620000002100 */
[----:B---3--:R-:W-:-:S04]  /*f2c0*/  @!P2 LOP3.LUT R3, R3, R2, RZ, 0x3c, !PT ;  /* 0x000000020303a212 */ /* 0x008fc800078e3cff */
[----:B------:R-:W-:-:S04]  /*f2d0*/  @!P2 LOP3.LUT R2, R3, R2, RZ, 0x3c, !PT ;  /* 0x000000020302a212 */ /* 0x000fc800078e3cff */
[----:B------:R-:W-:-:S05]  /*f2e0*/  @!P2 LOP3.LUT R3, R3, R2, RZ, 0x3c, !PT ;  /* 0x000000020303a212 */ /* 0x000fca00078e3cff */
[----:B------:R2:W3:Y:S04]  /*f2f0*/  @!P2 LDG.E.U16 R13, [R2.64] ;  /* 0x00000008020da981 */ /* 0x0004e8000c1e1500 */
[----:B--2---:R-:W2:Y:S01]  /*f300*/  S2R R3, SR_TID.X ;  /* 0x0000000000037919 */ /* 0x004ea20000002100 */
[----:B-1----:R-:W-:-:S04]  /*f310*/  SHF.R.U32.HI R15, RZ, 0x6, R15 ;  /* 0x00000006ff0f7819 */ /* 0x002fc8000001160f */
[----:B------:R-:W-:-:S04]  /*f320*/  SGXT.U32 R15, R15, 0x1 ;  /* 0x000000010f0f781a */ /* 0x000fc80000000000 */
[----:B0-----:R-:W-:-:S04]  /*f330*/  LOP3.LUT R17, R15, 0xa, RZ, 0xfc, !PT ;  /* 0x0000000a0f117812 */ /* 0x001fc800078efcff */
[----:B------:R-:W-:Y:S02]  /*f340*/  ISETP.GE.AND P1, PT, R17, UR5, PT ;  /* 0x0000000511007c0c */ /* 0x000fe4000bf26270 */
[----:B------:R-:W4:Y:S01]  /*f350*/  LDL.LU R17, [R1+0x155c] ;  /* 0x00155c0001117983 */ /* 0x000f220000300800 */
[----:B--2---:R-:W-:-:S04]  /*f360*/  SHF.R.U32.HI R3, RZ, 0x6, R3 ;  /* 0x00000006ff037819 */ /* 0x004fc80000011603 */
[----:B------:R-:W-:-:S04]  /*f370*/  SGXT.U32 R3, R3, 0x1 ;  /* 0x000000010303781a */ /* 0x000fc80000000000 */
[----:B------:R-:W-:Y:S01]  /*f380*/  LOP3.LUT R2, R3, 0xc, RZ, 0xfc, !PT ;  /* 0x0000000c03027812 */ /* 0x000fe200078efcff */
[----:B---3--:R0:W-:Y:S04]  /*f390*/  STL [R1+0x1bc], R13 ;  /* 0x0001bc0d01007387 */ /* 0x0081e80000100800 */
[----:B0-----:R-:W2:Y:S04]  /*f3a0*/  LDL.LU R13, [R1+0x1558] ;  /* 0x00155800010d7983 */ /* 0x001ea80000300800 */
[----:B------:R-:W3:Y:S01]  /*f3b0*/  LDL R3, [R1+0x29c] ;  /* 0x00029c0001037983 */ /* 0x000ee20000100800 */
[----:B------:R-:W-:-:S02]  /*f3c0*/  PRMT R18, RZ, 0x7610, R18 ;  /* 0x00007610ff127816 */ /* 0x000fc40000000012 */
[----:B------:R-:W-:Y:S01]  /*f3d0*/  ISETP.GE.AND P2, PT, R2, UR5, PT ;  /* 0x0000000502007c0c */ /* 0x000fe2000bf46270 */
[----:B----4-:R-:W-:Y:S01]  /*f3e0*/  @!P3 IMAD.MOV.U32 R2, RZ, RZ, R28 ;  /* 0x000000ffff02b224 */ /* 0x010fe200078e001c */
[----:B------:R-:W-:Y:S01]  /*f3f0*/  PRMT R23, RZ, 0x7610, R23 ;  /* 0x00007610ff177816 */ /* 0x000fe20000000017 */
[----:B------:R-:W0:Y:S04]  /*f400*/  S2R R15, SR_TID.X ;  /* 0x00000000000f7919 */ /* 0x000e280000002100 */
[----:B------:R-:W4:Y:S01]  /*f410*/  LDL R28, [R1+0x418] ;  /* 0x00041800011c7983 */ /* 0x000f220000100800 */
[----:B--2---:R-:W-:-:S03]  /*f420*/  PRMT R13, RZ, 0x7610, R13 ;  /* 0x00007610ff0d7816 */ /* 0x004fc6000000000d */
[----:B---3--:R1:W2:Y:S02]  /*f430*/  @!P3 LDG.E.U16 R18, [R2.64] ;  /* 0x000000080212b981 */ /* 0x0082a4000c1e1500 */
[----:B-1----:R-:W-:Y:S02]  /*f440*/  @!P0 IMAD.MOV.U32 R2, RZ, RZ, R0 ;  /* 0x000000ffff028224 */ /* 0x002fe400078e0000 */
[----:B------:R-:W-:Y:S01]  /*f450*/  @!P0 IMAD.MOV.U32 R3, RZ, RZ, R12 ;  /* 0x000000ffff038224 */ /* 0x000fe200078e000c */
[----:B0-----:R-:W-:Y:S01]  /*f460*/  SHF.R.U32.HI R15, RZ, 0x6, R15 ;  /* 0x00000006ff0f7819 */ /* 0x001fe2000001160f */
[----:B------:R-:W3:Y:S04]  /*f470*/  LDL R12, [R1+0x40c] ;  /* 0x00040c00010c7983 */ /* 0x000ee80000100800 */
[----:B------:R0:W2:Y:S04]  /*f480*/  @!P0 LDG.E.U16 R13, [R2.64] ;  /* 0x00000008020d8981 */ /* 0x0000a8000c1e1500 */
[----:B------:R-:W2:Y:S04]  /*f490*/  LDL R0, [R1+0x410] ;  /* 0x0004100001007983 */ /* 0x000ea80000100800 */
[----:B0-----:R-:W2:Y:S04]  /*f4a0*/  LDL R2, [R1+0x424] ;  /* 0x0004240001027983 */ /* 0x001ea80000100800 */
[----:B------:R-:W2:Y:S01]  /*f4b0*/  LDL R3, [R1+0x428] ;  /* 0x0004280001037983 */ /* 0x000ea20000100800 */
[----:B------:R-:W-:-:S04]  /*f4c0*/  SGXT.U32 R15, R15, 0x1 ;  /* 0x000000010f0f781a */ /* 0x000fc80000000000 */
[----:B------:R-:W-:-:S04]  /*f4d0*/  LOP3.LUT R15, R15, 0xe, RZ, 0xfc, !PT ;  /* 0x0000000e0f0f7812 */ /* 0x000fc800078efcff */
[----:B------:R-:W-:Y:S02]  /*f4e0*/  ISETP.GE.AND P3, PT, R15, UR5, PT ;  /* 0x000000050f007c0c */ /* 0x000fe4000bf66270 */
[----:B------:R-:W0:Y:S01]  /*f4f0*/  S2R R15, SR_TID.X ;  /* 0x00000000000f7919 */ /* 0x000e220000002100 */
[----:B--2---:R-:W-:-:S04]  /*f500*/  @!P1 LOP3.LUT R3, R3, R2, RZ, 0x3c, !PT ;  /* 0x0000000203039212 */ /* 0x004fc800078e3cff */
[----:B------:R-:W-:-:S04]  /*f510*/  @!P1 LOP3.LUT R2, R3, R2, RZ, 0x3c, !PT ;  /* 0x0000000203029212 */ /* 0x000fc800078e3cff */
[----:B------:R-:W-:-:S05]  /*f520*/  @!P1 LOP3.LUT R3, R3, R2, RZ, 0x3c, !PT ;  /* 0x0000000203039212 */ /* 0x000fca00078e3cff */
[----:B------:R1:W2:Y:S01]  /*f530*/  @!P1 LDG.E.U16 R23, [R2.64] ;  /* 0x0000000802179981 */ /* 0x0002a2000c1e1500 */
[----:B0-----:R-:W-:-:S03]  /*f540*/  SHF.R.U32.HI R15, RZ, 0x6, R15 ;  /* 0x00000006ff0f7819 */ /* 0x001fc6000001160f */
[----:B------:R0:W-:Y:S02]  /*f550*/  STL [R1+0x220], R18 ;  /* 0x0002201201007387 */ /* 0x0001e40000100800 */
[----:B0-----:R-:W-:Y:S02]  /*f560*/  SGXT.U32 R18, R15, 0x1 ;  /* 0x000000010f12781a */ /* 0x001fe40000000000 */
[----:B------:R-:W-:Y:S02]  /*f570*/  STL [R1+0x14b0], R13 ;  /* 0x0014b00d01007387 */ /* 0x000fe40000100800 */
[----:B------:R-:W-:Y:S02]  /*f580*/  LOP3.LUT R18, R18, 0x10, RZ, 0xfc, !PT ;  /* 0x0000001012127812 */ /* 0x000fe400078efcff */
[----:B------:R-:W-:Y:S02]  /*f590*/  STL [R1+0x14b4], R13 ;  /* 0x0014b40d01007387 */ /* 0x000fe40000100800 */
[----:B------:R-:W-:-:S02]  /*f5a0*/  ISETP.GE.AND P0, PT, R18, UR5, PT ;  /* 0x0000000512007c0c */ /* 0x000fc4000bf06270 */
[----:B------:R-:W-:Y:S04]  /*f5b0*/  STL [R1+0x14b8], R13 ;  /* 0x0014b80d01007387 */ /* 0x000fe80000100800 */
        /* <DEDUP_REMOVED lines=15> */
[----:B------:R-:W4:Y:S01]  /*f6b0*/  LDL R23, [R1+0x408] ;  /* 0x0004080001177983 */ /* 0x000f220000100800 */
        /* <DEDUP_REMOVED lines=8> */
[----:B----4-:R-:W-:Y:S02]  /*f740*/  @!P3 IMAD.MOV.U32 R2, RZ, RZ, R28 ;  /* 0x000000ffff02b224 */ /* 0x010fe400078e001c */
[----:B------:R-:W4:Y:S04]  /*f750*/  LDL R28, [R1+0x400] ;  /* 0x00040000011c7983 */ /* 0x000f280000100800 */
[----:B---3--:R0:W3:Y:S01]  /*f760*/  @!P3 LDG.E.U16 R18, [R2.64] ;  /* 0x000000080212b981 */ /* 0x0080e2000c1e1500 */
[----:B--2---:R-:W-:Y:S01]  /*f770*/  PRMT R17, RZ, 0x7610, R17 ;  /* 0x00007610ff117816 */ /* 0x004fe20000000011 */
[----:B0-----:R-:W-:Y:S02]  /*f780*/  @!P0 IMAD.MOV.U32 R2, RZ, RZ, R0 ;  /* 0x000000ffff028224 */ /* 0x001fe400078e0000 */
[----:B------:R-:W-:-:S05]  /*f790*/  @!P0 IMAD.MOV.U32 R3, RZ, RZ, R12 ;  /* 0x000000ffff038224 */ /* 0x000fca00078e000c */
[----:B------:R0:W2:Y:S04]  /*f7a0*/  @!P0 LDG.E.U16 R17, [R2.64] ;  /* 0x0000000802118981 */ /* 0x0000a8000c1e1500 */
[----:B0-----:R-:W0:Y:S02]  /*f7b0*/  S2R R3, SR_TID.X ;  /* 0x0000000000037919 */ /* 0x001e240000002100 */
[----:B0-----:R-:W-:-:S04]  /*f7c0*/  SHF.R.U32.HI R3, RZ, 0x6, R3 ;  /* 0x00000006ff037819 */ /* 0x001fc80000011603 */
[----:B------:R-:W-:-:S04]  /*f7d0*/  SGXT.U32 R3, R3, 0x1 ;  /* 0x000000010303781a */ /* 0x000fc80000000000 */
[----:B------:R-:W-:Y:S01]  /*f7e0*/  LOP3.LUT R2, R3, 0x18, RZ, 0xfc, !PT ;  /* 0x0000001803027812 */ /* 0x000fe200078efcff */
[----:B---3--:R0:W-:Y:S04]  /*f7f0*/  STL [R1+0x228], R18 ;  /* 0x0002281201007387 */ /* 0x0081e80000100800 */
[----:B0-----:R-:W3:Y:S04]  /*f800*/  LDL.LU R18, [R1+0x154c] ;  /* 0x00154c0001127983 */ /* 0x001ee80000300800 */
[----:B------:R-:W2:Y:S01]  /*f810*/  LDL R3, [R1+0x404] ;  /* 0x0004040001037983 */ /* 0x000ea20000100800 */
[----:B------:R-:W-:-:S02]  /*f820*/  PRMT R22, RZ, 0x7610, R22 ;  /* 0x00007610ff167816 */ /* 0x000fc40000000016 */
[----:B------:R-:W-:Y:S01]  /*f830*/  ISETP.GE.AND P0, PT, R2, UR5, PT ;  /* 0x0000000502007c0c */ /* 0x000fe2000bf06270 */
[----:B------:R-:W-:Y:S01]  /*f840*/  @!P1 IMAD.MOV.U32 R2, RZ, RZ, R23 ;  /* 0x000000ffff029224 */ /* 0x000fe200078e0017 */
[----:B------:R-:W4:Y:S04]  /*f850*/  LDL R12, [R1+0x3ec] ;  /* 0x0003ec00010c7983 */ /* 0x000f280000100800 */
[----:B------:R-:W4:Y:S04]  /*f860*/  LDL R0, [R1+0x3f0] ;  /* 0x0003f00001007983 */ /* 0x000f280000100800 */
[----:B--2---:R-:W2:Y:S01]  /*f870*/  @!P1 LDG.E.U16 R22, [R2.64] ;  /* 0x0000000802169981 */ /* 0x004ea2000c1e1500 */
[----:B---3--:R-:W-:-:S03]  /*f880*/  PRMT R18, RZ, 0x7610, R18 ;  /* 0x00007610ff127816 */ /* 0x008fc60000000012 */
[----:B--2---:R0:W-:Y:S04]  /*f890*/  STL [R1+0x54], R22 ;  /* 0x0000541601007387 */ /* 0x0041e80000100800 */
[----:B------:R-:W2:Y:S01]  /*f8a0*/  LDL R3, [R1+0x3fc] ;  /* 0x0003fc0001037983 */ /* 0x000ea20000100800 */
[----:B----4-:R-:W-:-:S03]  /*f8b0*/  @!P2 IMAD.MOV.U32 R2, RZ, RZ, R28 ;  /* 0x000000ffff02a224 */ /* 0x010fc600078e001c */
[----:B------:R-:W1:Y:S04]  /*f8c0*/  S2R R15, SR_TID.X ;  /* 0x00000000000f7919 */ /* 0x000e680000002100 */
[----:B------:R-:W3:Y:S01]  /*f8d0*/  LDL R23, [R1+0x3e4] ;  /* 0x0003e40001177983 */ /* 0x000ee20000100800 */
[----:B-1----:R-:W-:-:S04]  /*f8e0*/  SHF.R.U32.HI R15, RZ, 0x6, R15 ;  /* 0x00000006ff0f7819 */ /* 0x002fc8000001160f */
[----:B------:R-:W-:-:S04]  /*f8f0*/  SGXT.U32 R15, R15, 0x1 ;  /* 0x000000010f0f781a */ /* 0x000fc80000000000 */
[----:B------:R-:W-:-:S04]  /*f900*/  LOP3.LUT R15, R15, 0x16, RZ, 0xfc, !PT ;  /* 0x000000160f0f7812 */ /* 0x000fc800078efcff */
[----:B------:R-:W-:Y:S01]  /*f910*/  ISETP.GE.AND P3, PT, R15, UR5, PT ;  /* 0x000000050f007c0c */ /* 0x000fe2000bf66270 */
[----:B--2---:R-:W2:Y:S04]  /*f920*/  @!P2 LDG.E.U16 R18, [R2.64] ;  /* 0x000000080212a981 */ /* 0x004ea8000c1e1500 */
[----:B------:R-:W1:Y:S02]  /*f930*/  S2R R15, SR_TID.X ;  /* 0x00000000000f7919 */ /* 0x000e640000002100 */
[----:B-1----:R-:W-:-:S04]  /*f940*/  SHF.R.U32.HI R15, RZ, 0x6, R15 ;  /* 0x00000006ff0f7819 */ /* 0x002fc8000001160f */
[----:B------:R-:W-:-:S04]  /*f950*/  SGXT.U32 R15, R15, 0x1 ;  /* 0x000000010f0f781a */ /* 0x000fc80000000000 */
[----:B0-----:R-:W-:-:S04]  /*f960*/  LOP3.LUT R22, R15, 0x1a, RZ, 0xfc, !PT ;  /* 0x0000001a0f167812 */ /* 0x001fc800078efcff */
[----:B------:R-:W-:Y:S02]  /*f970*/  ISETP.GE.AND P1, PT, R22, UR5, PT ;  /* 0x0000000516007c0c */ /* 0x000fe4000bf26270 */
[----:B------:R-:W4:Y:S04]  /*f980*/  LDL R22, [R1+0x3e8] ;  /* 0x0003e80001167983 */ /* 0x000f280000100800 */
[----:B--2---:R0:W-:Y:S04]  /*f990*/  STL [R1+0x190], R18 ;  /* 0x0001901201007387 */ /* 0x0041e80000100800 */
[----:B0-----:R-:W2:Y:S04]  /*f9a0*/  LDL.LU R18, [R1+0x1548] ;  /* 0x0015480001127983 */ /* 0x001ea80000300800 */
[----:B------:R-:W2:Y:S04]  /*f9b0*/  LDL R2, [R1+0x3f4] ;  /* 0x0003f40001027983 */ /* 0x000ea80000100800 */
[----:B------:R-:W2:Y:S01]  /*f9c0*/  LDL R3, [R1+0x3f8] ;  /* 0x0003f80001037983 */ /* 0x000ea20000100800 */
[----:B------:R-:W-:-:S02]  /*f9d0*/  PRMT R19, RZ, 0x7610, R19 ;  /* 0x00007610ff137816 */ /* 0x000fc40000000013 */
[----:B--2---:R-:W-:-:S04]  /*f9e0*/  @!P3 LOP3.LUT R3, R3, R2, RZ, 0x3c, !PT ;  /* 0x000000020303b212 */ /* 0x004fc800078e3cff */
[----:B------:R-:W-:-:S04]  /*f9f0*/  @!P3 LOP3.LUT R2, R3, R2, RZ, 0x3c, !PT ;  /* 0x000000020302b212 */ /* 0x000fc800078e3cff */
[----:B------:R-:W-:Y:S02]  /*fa00*/  @!P3 LOP3.LUT R3, R3, R2, RZ, 0x3c, !PT ;  /* 0x000000020303b212 */ /* 0x000fe400078e3cff */
[----:B------:R-:W-:-:S03]  /*fa10*/  PRMT R18, RZ, 0x7610, R18 ;  /* 0x00007610ff127816 */ /* 0x000fc60000000012 */
[----:B------:R0:W2:Y:S02]  /*fa20*/  @!P3 LDG.E.U16 R19, [R2.64] ;  /* 0x000000080213b981 */ /* 0x0000a4000c1e1500 */
[----:B0-----:R-:W-:Y:S02]  /*fa30*/  @!P0 IMAD.MOV.U32 R2, RZ, RZ, R0 ;  /* 0x000000ffff028224 */ /* 0x001fe400078e0000 */
[----:B------:R-:W-:-:S05]  /*fa40*/  @!P0 IMAD.MOV.U32 R3, RZ, RZ, R12 ;  /* 0x000000ffff038224 */ /* 0x000fca00078e000c */
[----:B------:R4:W2:Y:S01]  /*fa50*/  @!P0 LDG.E.U16 R18, [R2.64] ;  /* 0x0000000802128981 */ /* 0x0008a2000c1e1500 */
[----:B------:R-:W-:Y:S01]  /*fa60*/  PRMT R21, RZ, 0x7610, R21 ;  /* 0x00007610ff157816 */ /* 0x000fe20000000015 */
[----:B----4-:R-:W-:Y:S02]  /*fa70*/  @!P1 IMAD.MOV.U32 R2, RZ, RZ, R22 ;  /* 0x000000ffff029224 */ /* 0x010fe400078e0016 */
[----:B---3--:R-:W-:-:S05]  /*fa80*/  @!P1 IMAD.MOV.U32 R3, RZ, RZ, R23 ;  /* 0x000000ffff039224 */ /* 0x008fca00078e0017 */
[----:B------:R0:W3:Y:S04]  /*fa90*/  @!P1 LDG.E.U16 R21, [R2.64] ;  /* 0x0000000802159981 */ /* 0x0000e8000c1e1500 */
[----:B------:R-:W1:Y:S04]  /*faa0*/  S2R R15, SR_TID.X ;  /* 0x00000000000f7919 */ /* 0x000e680000002100 */
[----:B--2---:R2:W-:Y:S04]  /*fab0*/  STL [R1+0x22c], R19 ;  /* 0x00022c1301007387 */ /* 0x0045e80000100800 */
[----:B--2---:R-:W2:Y:S04]  /*fac0*/  LDL.LU R19, [R1+0x1544] ;  /* 0x0015440001137983 */ /* 0x004ea80000300800 */
[----:B------:R-:W4:Y:S04]  /*fad0*/  LDL R12, [R1+0x3cc] ;  /* 0x0003cc00010c7983 */ /* 0x000f280000100800 */
[----:B------:R-:W3:Y:S04]  /*fae0*/  LDL R0, [R1+0x3d0] ;  /* 0x0003d00001007983 */ /* 0x000ee80000100800 */
[----:B------:R-:W-:Y:S04]  /*faf0*/  STL [R1+0x14ac], R18 ;  /* 0x0014ac1201007387 */ /* 0x000fe80000100800 */
[----:B0-----:R-:W3:Y:S04]  /*fb00*/  LDL R2, [R1+0x3dc] ;  /* 0x0003dc0001027983 */ /* 0x001ee80000100800 */
[----:B------:R-:W3:Y:S01]  /*fb10*/  LDL R3, [R1+0x3e0] ;  /* 0x0003e00001037983 */ /* 0x000ee20000100800 */
[----:B-1----:R-:W-:-:S04]  /*fb20*/  SHF.R.U32.HI R15, RZ, 0x6, R15 ;  /* 0x00000006ff0f7819 */ /* 0x002fc8000001160f */
[----:B------:R-:W-:-:S04]  /*fb30*/  SGXT.U32 R15, R15, 0x1 ;  /* 0x000000010f0f781a */ /* 0x000fc80000000000 */
[----:B------:R-:W-:-:S04]  /*fb40*/  LOP3.LUT R15, R15, 0x1c, RZ, 0xfc, !PT ;  /* 0x0000001c0f0f7812 */ /* 0x000fc800078efcff */
[----:B------:R-:W-:Y:S01]  /*fb50*/  ISETP.GE.AND P2, PT, R15, UR5, PT ;  /* 0x000000050f007c0c */ /* 0x000fe2000bf46270 */
[----:B------:R-:W0:Y:S04]  /*fb60*/  S2R R28, SR_TID.X ;  /* 0x00000000001c7919 */ /* 0x000e280000002100 */
[----:B------:R-:W1:Y:S01]  /*fb70*/  S2R R15, SR_TID.X ;  /* 0x00000000000f7919 */ /* 0x000e620000002100 */
[----:B--2---:R-:W-:-:S07]  /*fb80*/  PRMT R19, RZ, 0x7610, R19 ;  /* 0x00007610ff137816 */ /* 0x004fce0000000013 */
[----:B---3--:R-:W-:-:S04]  /*fb90*/  @!P2 LOP3.LUT R3, R3, R2, RZ, 0x3c, !PT ;  /* 0x000000020303a212 */ /* 0x008fc800078e3cff */
[----:B------:R-:W-:-:S04]  /*fba0*/  @!P2 LOP3.LUT R2, R3, R2, RZ, 0x3c, !PT ;  /* 0x000000020302a212 */ /* 0x000fc800078e3cff */
[----:B------:R-:W-:-:S05]  /*fbb0*/  @!P2 LOP3.LUT R3, R3, R2, RZ, 0x3c, !PT ;  /* 0x000000020303a212 */ /* 0x000fca00078e3cff */
[----:B------:R-:W2:Y:S01]  /*fbc0*/  @!P2 LDG.E.U16 R19, [R2.64] ;  /* 0x000000080213a981 */ /* 0x000ea2000c1e1500 */
[----:B0-----:R-:W-:Y:S02]  /*fbd0*/  SHF.R.U32.HI R28, RZ, 0x6, R28 ;  /* 0x00000006ff1c7819 */ /* 0x001fe4000001161c */
[----:B-1----:R-:W-:Y:S02]  /*fbe0*/  SHF.R.U32.HI R15, RZ, 0x6, R15 ;  /* 0x00000006ff0f7819 */ /* 0x002fe4000001160f */
[----:B------:R-:W-:Y:S02]  /*fbf0*/  SGXT.U32 R28, R28, 0x1 ;  /* 0x000000011c1c781a */ /* 0x000fe40000000000 */
[----:B------:R-:W-:Y:S02]  /*fc00*/  SGXT.U32 R15, R15, 0x1 ;  /* 0x000000010f0f781a */ /* 0x000fe40000000000 */
[----:B------:R-:W-:-:S04]  /*fc10*/  LOP3.LUT R28, R28, 0x1e, RZ, 0xfc, !PT ;  /* 0x0000001e1c1c7812 */ /* 0x000fc800078efcff */
[----:B------:R-:W-:Y:S02]  /*fc20*/  ISETP.GE.AND P3, PT, R28, UR5, PT ;  /* 0x000000051c007c0c */ /* 0x000fe4000bf66270 */
[----:B------:R-:W-:Y:S02]  /*fc30*/  LOP3.LUT R28, R15, 0x20, RZ, 0xfc, !PT ;  /* 0x000000200f1c7812 */ /* 0x000fe400078efcff */
[----:B------:R-:W0:Y:S04]  /*fc40*/  S2R R15, SR_TID.X ;  /* 0x00000000000f7919 */ /* 0x000e280000002100 */
[----:B------:R1:W-:Y:S01]  /*fc50*/  STL [R1+0x4c], R21 ;  /* 0x00004c1501007387 */ /* 0x0003e20000100800 */
[----:B------:R-:W-:-:S03]  /*fc60*/  ISETP.GE.AND P0, PT, R28, UR5, PT ;  /* 0x000000051c007c0c */ /* 0x000fc6000bf06270 */
[----:B------:R-:W3:Y:S04]  /*fc70*/  LDL R28, [R1+0x3c4] ;  /* 0x0003c400011c7983 */ /* 0x000ee80000100800 */
[----:B------:R-:W3:Y:S01]  /*fc80*/  LDL R23, [R1+0x3c8] ;  /* 0x0003c80001177983 */ /* 0x000ee20000100800 */
[----:B0-----:R-:W-:-:S04]  /*fc90*/  SHF.R.U32.HI R15, RZ, 0x6, R15 ;  /* 0x00000006ff0f7819 */ /* 0x001fc8000001160f */
[----:B-1----:R-:W-:-:S04]  /*fca0*/  SGXT.U32 R21, R15, 0x1 ;  /* 0x000000010f15781a */ /* 0x002fc80000000000 */
[----:B------:R-:W-:-:S04]  /*fcb0*/  LOP3.LUT R22, R21, 0x22, RZ, 0xfc, !PT ;  /* 0x0000002215167812 */ /* 0x000fc800078efcff */
[----:B------:R-:W-:Y:S02]  /*fcc0*/  ISETP.GE.AND P1, PT, R22, UR5, PT ;  /* 0x0000000516007c0c */ /* 0x000fe4000bf26270 */
[----:B------:R-:W3:Y:S04]  /*fcd0*/  LDL.LU R22, [R1+0x1540] ;  /* 0x0015400001167983 */ /* 0x000ee80000300800 */
[----:B--2---:R0:W-:Y:S04]  /*fce0*/  STL [R1+0x84], R19 ;  /* 0x0000841301007387 */ /* 0x0041e80000100800 */
[----:B0-----:R-:W2:Y:S04]  /*fcf0*/  LDL.LU R19, [R1+0x153c] ;  /* 0x00153c0001137983 */ /* 0x001ea80000300800 */
[----:B------:R-:W2:Y:S04]  /*fd00*/  LDL R2, [R1+0x3d4] ;  /* 0x0003d40001027983 */ /* 0x000ea80000100800 */
[----:B------:R-:W2:Y:S01]  /*fd10*/  LDL R3, [R1+0x3d8] ;  /* 0x0003d80001037983 */ /* 0x000ea20000100800 */
[----:B------:R-:W-:-:S02]  /*fd20*/  PRMT R20, RZ, 0x7610, R20 ;  /* 0x00007610ff147816 */ /* 0x000fc40000000014 */
[----:B---3--:R-:W-:Y:S02]  /*fd30*/  PRMT R22, RZ, 0x7610, R22 ;  /* 0x00007610ff167816 */ /* 0x008fe40000000016 */
[----:B--2---:R-:W-:-:S04]  /*fd40*/  @!P3 LOP3.LUT R3, R3, R2, RZ, 0x3c, !PT ;  /* 0x000000020303b212 */ /* 0x004fc800078e3cff */
[----:B------:R-:W-:-:S04]  /*fd50*/  @!P3 LOP3.LUT R2, R3, R2, RZ, 0x3c, !PT ;  /* 0x000000020302b212 */ /* 0x000fc800078e3cff */
[----:B------:R-:W-:Y:S02]  /*fd60*/  @!P3 LOP3.LUT R3, R3, R2, RZ, 0x3c, !PT ;  /* 0x000000020303b212 */ /* 0x000fe400078e3cff */
[----:B------:R-:W-:-:S03]  /*fd70*/  PRMT R19, RZ, 0x7610, R19 ;  /* 0x00007610ff137816 */ /* 0x000fc60000000013 */
[----:B------:R0:W2:Y:S02]  /*fd80*/  @!P3 LDG.E.U16 R20, [R2.64] ;  /* 0x000000080214b981 */ /* 0x0000a4000c1e1500 */
[----:B0-----:R-:W-:Y:S02]  /*fd90*/  @!P0 IMAD.MOV.U32 R2, RZ, RZ, R0 ;  /* 0x000000ffff028224 */ /* 0x001fe400078e0000 */
[----:B----4-:R-:W-:-:S05]  /*fda0*/  @!P0 IMAD.MOV.U32 R3, RZ, RZ, R12 ;  /* 0x000000ffff038224 */ /* 0x010fca00078e000c */
[----:B------:R0:W3:Y:S04]  /*fdb0*/  @!P0 LDG.E.U16 R19, [R2.64] ;  /* 0x0000000802138981 */ /* 0x0000e8000c1e1500 */
[----:B0-----:R-:W0:Y:S01]  /*fdc0*/  S2R R3, SR_TID.X ;  /* 0x0000000000037919 */ /* 0x001e220000002100 */
[----:B------:R-:W-:Y:S01]  /*fdd0*/  @!P1 IMAD.MOV.U32 R2, RZ, RZ, R23 ;  /* 0x000000ffff029224 */ /* 0x000fe200078e0017 */
[----:B0-----:R-:W-:-:S04]  /*fde0*/  SHF.R.U32.HI R3, RZ, 0x6, R3 ;  /* 0x00000006ff037819 */ /* 0x001fc80000011603 */
[----:B------:R-:W-:-:S04]  /*fdf0*/  SGXT.U32 R3, R3, 0x1 ;  /* 0x000000010303781a */ /* 0x000fc80000000000 */
[----:B------:R-:W-:-:S04]  /*fe00*/  LOP3.LUT R3, R3, 0x28, RZ, 0xfc, !PT ;  /* 0x0000002803037812 */ /* 0x000fc800078efcff */
[----:B------:R-:W-:Y:S01]  /*fe10*/  ISETP.GE.AND P0, PT, R3, UR5, PT ;  /* 0x0000000503007c0c */ /* 0x000fe2000bf06270 */
[----:B------:R-:W-:-:S05]  /*fe20*/  @!P1 IMAD.MOV.U32 R3, RZ, RZ, R28 ;  /* 0x000000ffff039224 */ /* 0x000fca00078e001c */
[----:B------:R0:W4:Y:S04]  /*fe30*/  @!P1 LDG.E.U16 R22, [R2.64] ;  /* 0x0000000802169981 */ /* 0x000128000c1e1500 */
[----:B------:R-:W1:Y:S02]  /*fe40*/  S2R R15, SR_TID.X ;  /* 0x00000000000f7919 */ /* 0x000e640000002100 */
[----:B-1----:R-:W-:-:S04]  /*fe50*/  SHF.R.U32.HI R21, RZ, 0x6, R15 ;  /* 0x00000006ff157819 */ /* 0x002fc8000001160f */
[----:B------:R-:W-:-:S04]  /*fe60*/  SGXT.U32 R21, R21, 0x1 ;  /* 0x000000011515781a */ /* 0x000fc80000000000 */
[----:B------:R-:W-:-:S04]  /*fe70*/  LOP3.LUT R21, R21, 0x24, RZ, 0xfc, !PT ;  /* 0x0000002415157812 */ /* 0x000fc800078efcff */
[----:B------:R-:W-:Y:S02]  /*fe80*/  ISETP.GE.AND P2, PT, R21, UR5, PT ;  /* 0x0000000515007c0c */ /* 0x000fe4000bf46270 */
[----:B------:R-:W3:Y:S04]  /*fe90*/  LDL.LU R21, [R1+0x1538] ;  /* 0x0015380001157983 */ /* 0x000ee80000300800 */
[----:B--2---:R1:W-:Y:S04]  /*fea0*/  STL [R1+0x230], R20 ;  /* 0x0002301401007387 */ /* 0x0043e80000100800 */
[----:B-1----:R-:W2:Y:S04]  /*feb0*/  LDL.LU R20, [R1+0x1534] ;  /* 0x0015340001147983 */ /* 0x002ea80000300800 */
[----:B------:R-:W3:Y:S04]  /*fec0*/  LDL R12, [R1+0x3ac] ;  /* 0x0003ac00010c7983 */ /* 0x000ee80000100800 */
[----:B------:R-:W3:Y:S04]  /*fed0*/  LDL R0, [R1+0x3b0] ;  /* 0x0003b00001007983 */ /* 0x000ee80000100800 */
[----:B0-----:R-:W3:Y:S04]  /*fee0*/  LDL R2, [R1+0x3bc] ;  /* 0x0003bc0001027983 */ /* 0x001ee80000100800 */
[----:B----4-:R0:W-:Y:S04]  /*fef0*/  STL [R1+0x44], R22 ;  /* 0x0000441601007387 */ /* 0x0101e80000100800 */
[----:B------:R-:W3:Y:S01]  /*ff00*/  LDL R3, [R1+0x3c0] ;  /* 0x0003c00001037983 */ /* 0x000ee20000100800 */
[----:B------:R-:W-:-:S03]  /*ff10*/  SHF.R.U32.HI R15, RZ, 0x6, R15 ;  /* 0x00000006ff0f7819 */ /* 0x000fc6000001160f */
[----:B------:R-:W4:Y:S01]  /*ff20*/  LDL R28, [R1+0x3a8] ;  /* 0x0003a800011c7983 */ /* 0x000f220000100800 */
[----:B--2---:R-:W-:Y:S02]  /*ff30*/  PRMT R20, RZ, 0x7610, R20 ;  /* 0x00007610ff147816 */ /* 0x004fe40000000014 */
[----:B---3--:R-:W-:-:S04]  /*ff40*/  @!P2 LOP3.LUT R3, R3, R2, RZ, 0x3c, !PT ;  /* 0x000000020303a212 */ /* 0x008fc800078e3cff */
[----:B------:R-:W-:-:S04]  /*ff50*/  @!P2 LOP3.LUT R2, R3, R2, RZ, 0x3c, !PT ;  /* 0x000000020302a212 */ /* 0x000fc800078e3cff */
[----:B------:R-:W-:-:S05]  /*ff60*/  @!P2 LOP3.LUT R3, R3, R2, RZ, 0x3c, !PT ;  /* 0x000000020303a212 */ /* 0x000fca00078e3cff */
[----:B------:R-:W2:Y:S01]  /*ff70*/  @!P2 LDG.E.U16 R20, [R2.64] ;  /* 0x000000080214a981 */ /* 0x000ea2000c1e1500 */
[----:B------:R-:W-:-:S04]  /*ff80*/  SGXT.U32 R15, R15, 0x1 ;  /* 0x000000010f0f781a */ /* 0x000fc80000000000 */
[----:B------:R-:W-:-:S04]  /*ff90*/  LOP3.LUT R15, R15, 0x26, RZ, 0xfc, !PT ;  /* 0x000000260f0f7812 */ /* 0x000fc800078efcff */
[----:B------:R-:W-:Y:S02]  /*ffa0*/  ISETP.GE.AND P3, PT, R15, UR5, PT ;  /* 0x000000050f007c0c */ /* 0x000fe4000bf66270 */
[----:B------:R-:W1:Y:S02]  /*ffb0*/  S2R R15, SR_TID.X ;  /* 0x00000000000f7919 */ /* 0x000e640000002100 */
[----:B-1----:R-:W-:-:S04]  /*ffc0*/  SHF.R.U32.HI R15, RZ, 0x6, R15 ;  /* 0x00000006ff0f7819 */ /* 0x002fc8000001160f */
[----:B0-----:R-:W-:-:S04]  /*ffd0*/  SGXT.U32 R22, R15, 0x1 ;  /* 0x000000010f16781a */ /* 0x001fc80000000000 */
[----:B------:R-:W-:-:S04]  /*ffe0*/  LOP3.LUT R23, R22, 0x2a, RZ, 0xfc, !PT ;  /* 0x0000002a16177812 */ /* 0x000fc800078efcff */
[----:B------:R-:W-:Y:S02]  /*fff0*/  ISETP.GE.AND P1, PT, R23, UR5, PT ;  /* 0x0000000517007c0c */ /* 0x000fe4000bf26270 */
[----:B------:R-:W3:Y:S04]  /*10000*/  LDL.LU R23, [R1+0x1530] ;  /* 0x0015300001177983 */ /* 0x000ee80000300800 */
[----:B--2---:R0:W-:Y:S04]  /*10010*/  STL [R1+0x78], R20 ;  /* 0x0000781401007387 */ /* 0x0041e80000100800 */
[----:B0-----:R-:W2:Y:S04]  /*10020*/  LDL.LU R20, [R1+0x152c] ;  /* 0x00152c0001147983 */ /* 0x001ea80000300800 */
[----:B------:R-:W2:Y:S04]  /*10030*/  LDL R2, [R1+0x3b4] ;  /* 0x0003b40001027983 */ /* 0x000ea80000100800 */
[----:B------:R-:W2:Y:S01]  /*10040*/  LDL R3, [R1+0x3b8] ;  /* 0x0003b80001037983 */ /* 0x000ea20000100800 */
[----:B------:R-:W-:-:S03]  /*10050*/  PRMT R21, RZ, 0x7610, R21 ;  /* 0x00007610ff157816 */ /* 0x000fc60000000015 */
[----:B------:R-:W0:Y:S01]  /*10060*/  S2R R15, SR_TID.X ;  /* 0x00000000000f7919 */ /* 0x000e220000002100 */
[----:B--2---:R-:W-:-:S04]  /*10070*/  @!P3 LOP3.LUT R3, R3, R2, RZ, 0x3c, !PT ;  /* 0x000000020303b212 */ /* 0x004fc800078e3cff */
[----:B------:R-:W-:-:S04]  /*10080*/  @!P3 LOP3.LUT R2, R3, R2, RZ, 0x3c, !PT ;  /* 0x000000020302b212 */ /* 0x000fc800078e3cff */
[----:B------:R-:W-:-:S05]  /*10090*/  @!P3 LOP3.LUT R3, R3, R2, RZ, 0x3c, !PT ;  /* 0x000000020303b212 */ /* 0x000fca00078e3cff */
[----:B------:R1:W2:Y:S01]  /*100a0*/  @!P3 LDG.E.U16 R21, [R2.64] ;  /* 0x000000080215b981 */ /* 0x0002a2000c1e1500 */
[----:B------:R-:W-:Y:S01]  /*100b0*/  PRMT R20, RZ, 0x7610, R20 ;  /* 0x00007610ff147816 */ /* 0x000fe20000000014 */
[----:B-1----:R-:W-:Y:S02]  /*100c0*/  @!P0 IMAD.MOV.U32 R2, RZ, RZ, R0 ;  /* 0x000000ffff028224 */ /* 0x002fe400078e0000 */
[----:B------:R-:W-:-:S05]  /*100d0*/  @!P0 IMAD.MOV.U32 R3, RZ, RZ, R12 ;  /* 0x000000ffff038224 */ /* 0x000fca00078e000c */
[----:B------:R1:W3:Y:S04]  /*100e0*/  @!P0 LDG.E.U16 R20, [R2.64] ;  /* 0x0000000802148981 */ /* 0x0002e8000c1e1500 */
[----:B-1----:R-:W1:Y:S01]  /*100f0*/  S2R R3, SR_TID.X ;  /* 0x0000000000037919 */ /* 0x002e620000002100 */
[----:B0-----:R-:W-:-:S04]  /*10100*/  SHF.R.U32.HI R22, RZ, 0x6, R15 ;  /* 0x00000006ff167819 */ /* 0x001fc8000001160f */
[----:B------:R-:W-:-:S04]  /*10110*/  SGXT.U32 R22, R22, 0x1 ;  /* 0x000000011616781a */ /* 0x000fc80000000000 */
[----:B------:R-:W-:-:S04]  /*10120*/  LOP3.LUT R22, R22, 0x2c, RZ, 0xfc, !PT ;  /* 0x0000002c16167812 */ /* 0x000fc800078efcff */
[----:B------:R-:W-:Y:S02]  /*10130*/  ISETP.GE.AND P2, PT, R22, UR5, PT ;  /* 0x0000000516007c0c */ /* 0x000fe4000bf46270 */
[----:B------:R-:W3:Y:S01]  /*10140*/  LDL.LU R22, [R1+0x1528] ;  /* 0x0015280001167983 */ /* 0x000ee20000300800 */
[----:B-1----:R-:W-:-:S04]  /*10150*/  SHF.R.U32.HI R3, RZ, 0x6, R3 ;  /* 0x00000006ff037819 */ /* 0x002fc80000011603 */
[----:B------:R-:W-:-:S04]  /*10160*/  SGXT.U32 R3, R3, 0x1 ;  /* 0x000000010303781a */ /* 0x000fc80000000000 */
[----:B------:R-:W-:Y:S01]  /*10170*/  LOP3.LUT R2, R3, 0x30, RZ, 0xfc, !PT ;  /* 0x0000003003027812 */ /* 0x000fe200078efcff */
[----:B--2---:R0:W-:Y:S04]  /*10180*/  STL [R1+0x224], R21 ;  /* 0x0002241501007387 */ /* 0x0041e80000100800 */
[----:B0-----:R-:W2:Y:S04]  /*10190*/  LDL.LU R21, [R1+0x1524] ;  /* 0x0015240001157983 */ /* 0x001ea80000300800 */
[----:B------:R-:W2:Y:S01]  /*101a0*/  LDL R3, [R1+0x3a4] ;  /* 0x0003a40001037983 */ /* 0x000ea20000100800 */
[----:B------:R-:W-:Y:S01]  /*101b0*/  ISETP.GE.AND P0, PT, R2, UR5, PT ;  /* 0x0000000502007c0c */ /* 0x000fe2000bf06270 */
[----:B----4-:R-:W-:-:S02]  /*101c0*/  @!P1 IMAD.MOV.U32 R2, RZ, RZ, R28 ;  /* 0x000000ffff029224 */ /* 0x010fc400078e001c */
[----:B------:R-:W4:Y:S04]  /*101d0*/  LDL R12, [R1+0x38c] ;  /* 0x00038c00010c7983 */ /* 0x000f280000100800 */
[----:B------:R-:W4:Y:S01]  /*101e0*/  LDL R0, [R1+0x390] ;  /* 0x0003900001007983 */ /* 0x000f220000100800 */
[----:B---3--:R-:W-:-:S06]  /*101f0*/  PRMT R22, RZ, 0x7610, R22 ;  /* 0x00007610ff167816 */ /* 0x008fcc0000000016 */
[----:B--2---:R0:W2:Y:S04]  /*10200*/  @!P1 LDG.E.U16 R22, [R2.64] ;  /* 0x0000000802169981 */ /* 0x0040a8000c1e1500 */
[----:B0-----:R-:W3:Y:S04]  /*10210*/  LDL R2, [R1+0x39c] ;  /* 0x00039c0001027983 */ /* 0x001ee80000100800 */
[----:B--2---:R-:W-:Y:S04]  /*10220*/  STL [R1+0x2c], R22 ;  /* 0x00002c1601007387 */ /* 0x004fe80000100800 */
[----:B------:R-:W3:Y:S01]  /*10230*/  LDL R3, [R1+0x3a0] ;  /* 0x0003a00001037983 */ /* 0x000ee20000100800 */
[----:B------:R-:W-:-:S03]  /*10240*/  PRMT R21, RZ, 0x7610, R21 ;  /* 0x00007610ff157816 */ /* 0x000fc60000000015 */
[----:B------:R-:W2:Y:S01]  /*10250*/  LDL R28, [R1+0x388] ;  /* 0x00038800011c7983 */ /* 0x000ea20000100800 */
[----:B---3--:R-:W-:-:S04]  /*10260*/  @!P2 LOP3.LUT R3, R3, R2, RZ, 0x3c, !PT ;  /* 0x000000020303a212 */ /* 0x008fc800078e3cff */
[----:B------:R-:W-:-:S04]  /*10270*/  @!P2 LOP3.LUT R2, R3, R2, RZ, 0x3c, !PT ;  /* 0x000000020302a212 */ /* 0x000fc800078e3cff */
[----:B------:R-:W-:-:S05]  /*10280*/  @!P2 LOP3.LUT R3, R3, R2, RZ, 0x3c, !PT ;  /* 0x000000020303a212 */ /* 0x000fca00078e3cff */
[----:B------:R-:W3:Y:S01]  /*10290*/  @!P2 LDG.E.U16 R21, [R2.64] ;  /* 0x000000080215a981 */ /* 0x000ee2000c1e1500 */
[----:B------:R-:W-:-:S04]  /*102a0*/  SHF.R.U32.HI R15, RZ, 0x6, R15 ;  /* 0x00000006ff0f7819 */ /* 0x000fc8000001160f */
[----:B------:R-:W-:-:S04]  /*102b0*/  SGXT.U32 R15, R15, 0x1 ;  /* 0x000000010f0f781a */ /* 0x000fc80000000000 */
[----:B------:R-:W-:Y:S01]  /*102c0*/  LOP3.LUT R15, R15, 0x2e, RZ, 0xfc, !PT ;  /* 0x0000002e0f0f7812 */ /* 0x000fe200078efcff */
[----:B---3--:R0:W-:Y:S04]  /*102d0*/  STL [R1+0x74], R21 ;  /* 0x0000741501007387 */ /* 0x0081e80000100800 */
[----:B0-----:R-:W3:Y:S04]  /*102e0*/  LDL.LU R21, [R1+0x1520] ;  /* 0x0015200001157983 */ /* 0x001ee80000300800 */
[----:B------:R-:W2:Y:S04]  /*102f0*/  LDL R2, [R1+0x394] ;  /* 0x0003940001027983 */ /* 0x000ea80000100800 */
[----:B------:R-:W2:Y:S01]  /*10300*/  LDL R3, [R1+0x398] ;  /* 0x0003980001037983 */ /* 0x000ea20000100800 */
[----:B------:R-:W-:-:S02]  /*10310*/  ISETP.GE.AND P3, PT, R15, UR5, PT ;  /* 0x000000050f007c0c */ /* 0x000fc4000bf66270 */
[----:B------:R-:W-:Y:S01]  /*10320*/  PRMT R23, RZ, 0x7610, R23 ;  /* 0x00007610ff177816 */ /* 0x000fe20000000017 */
[----:B------:R-:W0:Y:S02]  /*10330*/  S2R R15, SR_TID.X ;  /* 0x00000000000f7919 */ /* 0x000e240000002100 */
[----:B0-----:R-:W-:-:S04]  /*10340*/  SHF.R.U32.HI R15, RZ, 0x6, R15 ;  /* 0x00000006ff0f7819 */ /* 0x001fc8000001160f */
[----:B------:R-:W-:-:S04]  /*10350*/  SGXT.U32 R15, R15, 0x1 ;  /* 0x000000010f0f781a */ /* 0x000fc80000000000 */
[----:B--2---:R-:W-:-:S04]  /*10360*/  @!P3 LOP3.LUT R3, R3, R2, RZ, 0x3c, !PT ;  /* 0x000000020303b212 */ /* 0x004fc800078e3cff */
[----:B------:R-:W-:-:S04]  /*10370*/  @!P3 LOP3.LUT R2, R3, R2, RZ, 0x3c, !PT ;  /* 0x000000020302b212 */ /* 0x000fc800078e3cff */
[----:B------:R-:W-:-:S05]  /*10380*/  @!P3 LOP3.LUT R3, R3, R2, RZ, 0x3c, !PT ;  /* 0x000000020303b212 */ /* 0x000fca00078e3cff */
[----:B------:R4:W2:Y:S01]  /*10390*/  @!P3 LDG.E.U16 R23, [R2.64] ;  /* 0x000000080217b981 */ /* 0x0008a2000c1e1500 */
[----:B------:R-:W-:Y:S02]  /*103a0*/  LOP3.LUT R22, R15, 0x32, RZ, 0xfc, !PT ;  /* 0x000000320f167812 */ /* 0x000fe400078efcff */
[----:B---3--:R-:W-:Y:S01]  /*103b0*/  PRMT R21, RZ, 0x7610, R21 ;  /* 0x00007610ff157816 */ /* 0x008fe20000000015 */
[----:B------:R-:W0:Y:S01]  /*103c0*/  S2R R15, SR_TID.X ;  /* 0x00000000000f7919 */ /* 0x000e220000002100 */
[----:B----4-:R-:W-:Y:S02]  /*103d0*/  @!P0 IMAD.MOV.U32 R2, RZ, RZ, R0 ;  /* 0x000000ffff028224 */ /* 0x010fe400078e0000 */
[----:B------:R-:W-:-:S05]  /*103e0*/  @!P0 IMAD.MOV.U32 R3, RZ, RZ, R12 ;  /* 0x000000ffff038224 */ /* 0x000fca00078e000c */
[----:B------:R1:W3:Y:S04]  /*103f0*/  @!P0 LDG.E.U16 R21, [R2.64] ;  /* 0x0000000802158981 */ /* 0x0002e8000c1e1500 */
[----:B-1----:R-:W1:Y:S01]  /*10400*/  S2R R3, SR_TID.X ;  /* 0x0000000000037919 */ /* 0x002e620000002100 */
[----:B------:R-:W-:Y:S02]  /*10410*/  ISETP.GE.AND P1, PT, R22, UR5, PT ;  /* 0x0000000516007c0c */ /* 0x000fe4000bf26270 */
[--C-:B0-----:R-:W-:Y:S02]  /*10420*/  SHF.R.U32.HI R22, RZ, 0x6, R15.reuse ;  /* 0x00000006ff167819 */ /* 0x101fe4000001160f */
[----:B------:R-:W-:Y:S02]  /*10430*/  SHF.R.U32.HI R15, RZ, 0x6, R15 ;  /* 0x00000006ff0f7819 */ /* 0x000fe4000001160f */
[----:B------:R-:W-:-:S02]  /*10440*/  SGXT.U32 R22, R22, 0x1 ;  /* 0x000000011616781a */ /* 0x000fc40000000000 */
[----:B------:R-:W-:Y:S02]  /*10450*/  SGXT.U32 R15, R15, 0x1 ;  /* 0x000000010f0f781a */ /* 0x000fe40000000000 */
[----:B------:R-:W-:Y:S02]  /*10460*/  LOP3.LUT R22, R22, 0x34, RZ, 0xfc, !PT ;  /* 0x0000003416167812 */ /* 0x000fe400078efcff */
[----:B------:R-:W-:Y:S02]  /*10470*/  LOP3.LUT R15, R15, 0x36, RZ, 0xfc, !PT ;  /* 0x000000360f0f7812 */ /* 0x000fe400078efcff */
[----:B------:R-:W-:Y:S02]  /*10480*/  ISETP.GE.AND P2, PT, R22, UR5, PT ;  /* 0x0000000516007c0c */ /* 0x000fe4000bf46270 */
[----:B------:R-:W4:Y:S01]  /*10490*/  LDL.LU R22, [R1+0x151c] ;  /* 0x00151c0001167983 */ /* 0x000f220000300800 */
[----:B-1----:R-:W-:-:S03]  /*104a0*/  SHF.R.U32.HI R3, RZ, 0x6, R3 ;  /* 0x00000006ff037819 */ /* 0x002fc60000011603 */
[----:B------:R-:W3:Y:S01]  /*104b0*/  LDL R12, [R1+0x36c] ;  /* 0x00036c00010c7983 */ /* 0x000ee20000100800 */
[----:B------:R-:W-:-:S03]  /*104c0*/  SGXT.U32 R3, R3, 0x1 ;  /* 0x000000010303781a */ /* 0x000fc60000000000 */
[----:B------:R-:W3:Y:S01]  /*104d0*/  LDL R0, [R1+0x370] ;  /* 0x0003700001007983 */ /* 0x000ee20000100800 */
[----:B------:R-:W-:Y:S02]  /*104e0*/  ISETP.GE.AND P3, PT, R15, UR5, PT ;  /* 0x000000050f007c0c */ /* 0x000fe4000bf66270 */
[----:B------:R-:W-:Y:S01]  /*104f0*/  LOP3.LUT R2, R3, 0x38, RZ, 0xfc, !PT ;  /* 0x0000003803027812 */ /* 0x000fe200078efcff */
[----:B------:R-:W3:Y:S04]  /*10500*/  LDL R15, [R1+0x378] ;  /* 0x00037800010f7983 */ /* 0x000ee80000100800 */
[----:B--2---:R0:W-:Y:S04]  /*10510*/  STL [R1+0x204], R23 ;  /* 0x0002041701007387 */ /* 0x0041e80000100800 */
[----:B------:R-:W2:Y:S01]  /*10520*/  LDL R3, [R1+0x384] ;  /* 0x0003840001037983 */ /* 0x000ea20000100800 */
[----:B------:R-:W-:-:S02]  /*10530*/  PRMT R24, RZ, 0x7610, R24 ;  /* 0x00007610ff187816 */ /* 0x000fc40000000018 */
[----:B------:R-:W-:Y:S01]  /*10540*/  ISETP.GE.AND P4, PT, R2, UR5, PT ;  /* 0x0000000502007c0c */ /* 0x000fe2000bf86270 */
[----:B------:R-:W-:-:S05]  /*10550*/  @!P1 IMAD.MOV.U32 R2, RZ, RZ, R28 ;  /* 0x000000ffff029224 */ /* 0x000fca00078e001c */
[----:B--2---:R-:W2:Y:S04]  /*10560*/  @!P1 LDG.E.U16 R24, [R2.64] ;  /* 0x0000000802189981 */ /* 0x004ea8000c1e1500 */
[----:B--2---:R1:W-:Y:S04]  /*10570*/  STL [R1+0xc], R24 ;  /* 0x00000c1801007387 */ /* 0x0043e80000100800 */
[----:B------:R-:W2:Y:S04]  /*10580*/  LDL R2, [R1+0x37c] ;  /* 0x00037c0001027983 */ /* 0x000ea80000100800 */
[----:B------:R-:W2:Y:S01]  /*10590*/  LDL R3, [R1+0x380] ;  /* 0x0003800001037983 */ /* 0x000ea20000100800 */
[----:B----4-:R-:W-:-:S03]  /*105a0*/  PRMT R22, RZ, 0x7610, R22 ;  /* 0x00007610ff167816 */ /* 0x010fc60000000016 */
[----:B0-----:R-:W0:Y:S01]  /*105b0*/  S2R R23, SR_TID.X ;  /* 0x0000000000177919 */ /* 0x001e220000002100 */
[----:B--2---:R-:W-:-:S04]  /*105c0*/  @!P2 LOP3.LUT R3, R3, R2, RZ, 0x3c, !PT ;  /* 0x000000020303a212 */ /* 0x004fc800078e3cff */
[----:B------:R-:W-:-:S04]  /*105d0*/  @!P2 LOP3.LUT R2, R3, R2, RZ, 0x3c, !PT ;  /* 0x000000020302a212 */ /* 0x000fc800078e3cff */
[----:B------:R-:W-:-:S05]  /*105e0*/  @!P2 LOP3.LUT R3, R3, R2, RZ, 0x3c, !PT ;  /* 0x000000020303a212 */ /* 0x000fca00078e3cff */
[----:B------:R-:W2:Y:S01]  /*105f0*/  @!P2 LDG.E.U16 R22, [R2.64] ;  /* 0x000000080216a981 */ /* 0x000ea2000c1e1500 */
[----:B0-----:R-:W-:-:S04]  /*10600*/  SHF.R.U32.HI R23, RZ, 0x6, R23 ;  /* 0x00000006ff177819 */ /* 0x001fc80000011617 */
[----:B-1----:R-:W-:-:S04]  /*10610*/  SGXT.U32 R24, R23, 0x1 ;  /* 0x000000011718781a */ /* 0x002fc80000000000 */
[----:B------:R-:W-:-:S04]  /*10620*/  LOP3.LUT R24, R24, 0x3a, RZ, 0xfc, !PT ;  /* 0x0000003a18187812 */ /* 0x000fc800078efcff */
[----:B------:R-:W-:Y:S02]  /*10630*/  ISETP.GE.AND P0, PT, R24, UR5, PT ;  /* 0x0000000518007c0c */ /* 0x000fe4000bf06270 */
[----:B------:R-:W4:Y:S04]  /*10640*/  LDL.LU R24, [R1+0x1518] ;  /* 0x0015180001187983 */ /* 0x000f280000300800 */
[----:B------:R-:W0:Y:S04]  /*10650*/  S2R R23, SR_TID.X ;  /* 0x0000000000177919 */ /* 0x000e280000002100 */
[----:B--2---:R1:W-:Y:S04]  /*10660*/  STL [R1+0x70], R22 ;  /* 0x0000701601007387 */ /* 0x0043e80000100800 */
[----:B-1----:R-:W2:Y:S04]  /*10670*/  LDL.LU R22, [R1+0x1514] ;  /* 0x0015140001167983 */ /* 0x002ea80000300800 */
[----:B------:R-:W2:Y:S01]  /*10680*/  LDL R3, [R1+0x374] ;  /* 0x0003740001037983 */ /* 0x000ea20000100800 */
[----:B0-----:R-:W-:-:S04]  /*10690*/  SHF.R.U32.HI R28, RZ, 0x6, R23 ;  /* 0x00000006ff1c7819 */ /* 0x001fc80000011617 */
[----:B------:R-:W-:-:S04]  /*106a0*/  SGXT.U32 R28, R28, 0x1 ;  /* 0x000000011c1c781a */ /* 0x000fc80000000000 */
[----:B------:R-:W-:Y:S02]  /*106b0*/  LOP3.LUT R2, R28, 0x3c, RZ, 0xfc, !PT ;  /* 0x0000003c1c027812 */ /* 0x000fe400078efcff */
[----:B------:R-:W-:Y:S01]  /*106c0*/  PRMT R26, RZ, 0x7610, R26 ;  /* 0x00007610ff1a7816 */ /* 0x000fe2000000001a */
[----:B------:R-:W4:Y:S01]  /*106d0*/  LDL R28, [R1+0x360] ;  /* 0x00036000011c7983 */ /* 0x000f220000100800 */
[----:B------:R-:W-:Y:S01]  /*106e0*/  ISETP.GE.AND P1, PT, R2, UR5, PT ;  /* 0x0000000502007c0c */ /* 0x000fe2000bf26270 */
[----:B---3--:R-:W-:-:S05]  /*106f0*/  @!P3 IMAD.MOV.U32 R2, RZ, RZ, R15 ;  /* 0x000000ffff02b224 */ /* 0x008fca00078e000f */
[----:B--2---:R0:W2:Y:S01]  /*10700*/  @!P3 LDG.E.U16 R26, [R2.64] ;  /* 0x00000008021ab981 */ /* 0x0040a2000c1e1500 */
[----:B------:R-:W-:Y:S01]  /*10710*/  PRMT R22, RZ, 0x7610, R22 ;  /* 0x00007610ff167816 */ /* 0x000fe20000000016 */
[----:B0-----:R-:W-:Y:S02]  /*10720*/  @!P4 IMAD.MOV.U32 R2, RZ, RZ, R0 ;  /* 0x000000ffff02c224 */ /* 0x001fe400078e0000 */
[----:B------:R-:W-:-:S05]  /*10730*/  @!P4 IMAD.MOV.U32 R3, RZ, RZ, R12 ;  /* 0x000000ffff03c224 */ /* 0x000fca00078e000c */
[----:B------:R0:W3:Y:S04]  /*10740*/  @!P4 LDG.E.U16 R22, [R2.64] ;  /* 0x000000080216c981 */ /* 0x0000e8000c1e1500 */
[----:B--2---:R1:W-:Y:S04]  /*10750*/  STL [R1+0x1ec], R26 ;  /* 0x0001ec1a01007387 */ /* 0x0043e80000100800 */
[----:B0-----:R-:W2:Y:S04]  /*10760*/  LDL R2, [R1+0x364] ;  /* 0x0003640001027983 */ /* 0x001ea80000100800 */
[----:B------:R-:W2:Y:S01]  /*10770*/  LDL R3, [R1+0x368] ;  /* 0x0003680001037983 */ /* 0x000ea20000100800 */
[----:B----4-:R-:W-:-:S03]  /*10780*/  PRMT R24, RZ, 0x7610, R24 ;  /* 0x00007610ff187816 */ /* 0x010fc60000000018 */
[----:B------:R-:W0:Y:S01]  /*10790*/  S2R R15, SR_TID.X ;  /* 0x00000000000f7919 */ /* 0x000e220000002100 */
[----:B------:R-:W-:-:S03]  /*107a0*/  SHF.R.U32.HI R23, RZ, 0x6, R23 ;  /* 0x00000006ff177819 */ /* 0x000fc60000011617 */
[----:B-1----:R-:W4:Y:S04]  /*107b0*/  LDL R26, [R1+0x34c] ;  /* 0x00034c00011a7983 */ /* 0x002f280000100800 */
[----:B------:R-:W3:Y:S01]  /*107c0*/  LDL R0, [R1+0x350] ;  /* 0x0003500001007983 */ /* 0x000ee20000100800 */
[----:B--2---:R-:W-:-:S04]  /*107d0*/  @!P0 LOP3.LUT R3, R3, R2, RZ, 0x3c, !PT ;  /* 0x0000000203038212 */ /* 0x004fc800078e3cff */
[----:B------:R-:W-:-:S04]  /*107e0*/  @!P0 LOP3.LUT R2, R3, R2, RZ, 0x3c, !PT ;  /* 0x0000000203028212 */ /* 0x000fc800078e3cff */
[----:B------:R-:W-:-:S05]  /*107f0*/  @!P0 LOP3.LUT R3, R3, R2, RZ, 0x3c, !PT ;  /* 0x0000000203038212 */ /* 0x000fca00078e3cff */
[----:B------:R-:W2:Y:S01]  /*10800*/  @!P0 LDG.E.U16 R24, [R2.64] ;  /* 0x0000000802188981 */ /* 0x000ea2000c1e1500 */
[----:B------:R-:W-:Y:S02]  /*10810*/  SGXT.U32 R23, R23, 0x1 ;  /* 0x000000011717781a */ /* 0x000fe40000000000 */
[----:B0-----:R-:W-:Y:S02]  /*10820*/  SHF.R.U32.HI R15, RZ, 0x6, R15 ;  /* 0x00000006ff0f7819 */ /* 0x001fe4000001160f */
[----:B------:R-:W-:Y:S02]  /*10830*/  LOP3.LUT R23, R23, 0x3e, RZ, 0xfc, !PT ;  /* 0x0000003e17177812 */ /* 0x000fe400078efcff */
[----:B------:R-:W-:Y:S02]  /*10840*/  SGXT.U32 R15, R15, 0x1 ;  /* 0x000000010f0f781a */ /* 0x000fe40000000000 */
[----:B------:R-:W-:Y:S02]  /*10850*/  ISETP.GE.AND P2, PT, R23, UR5, PT ;  /* 0x0000000517007c0c */ /* 0x000fe4000bf46270 */
[----:B------:R-:W-:-:S02]  /*10860*/  LOP3.LUT R23, R15, 0x40, RZ, 0xfc, !PT ;  /* 0x000000400f177812 */ /* 0x000fc400078efcff */
[----:B------:R-:W-:Y:S02]  /*10870*/  LOP3.LUT R12, R15, 0x42, RZ, 0xfc, !PT ;  /* 0x000000420f0c7812 */ /* 0x000fe400078efcff */
[----:B------:R-:W-:Y:S02]  /*10880*/  ISETP.GE.AND P3, PT, R23, UR5, PT ;  /* 0x0000000517007c0c */ /* 0x000fe4000bf66270 */
[----:B------:R-:W3:Y:S01]  /*10890*/  LDL.LU R23, [R1+0x1510] ;  /* 0x0015100001177983 */ /* 0x000ee20000300800 */
[----:B------:R-:W-:-:S03]  /*108a0*/  ISETP.GE.AND P4, PT, R12, UR5, PT ;  /* 0x000000050c007c0c */ /* 0x000fc6000bf86270 */
[----:B------:R-:W3:Y:S04]  /*108b0*/  LDL.LU R12, [R1+0x150c] ;  /* 0x00150c00010c7983 */ /* 0x000ee80000300800 */
[----:B--2---:R0:W-:Y:S04]  /*108c0*/  STL [R1+0x14], R24 ;  /* 0x0000141801007387 */ /* 0x0041e80000100800 */
[----:B0-----:R-:W2:Y:S04]  /*108d0*/  LDL.LU R24, [R1+0x1508] ;  /* 0x0015080001187983 */ /* 0x001ea80000300800 */
[----:B------:R-:W2:Y:S01]  /*108e0*/  LDL R3, [R1+0x35c] ;  /* 0x00035c0001037983 */ /* 0x000ea20000100800 */
[----:B------:R-:W-:Y:S01]  /*108f0*/  PRMT R27, RZ, 0x7610, R27 ;  /* 0x00007610ff1b7816 */ /* 0x000fe2000000001b */
[----:B------:R-:W-:Y:S01]  /*10900*/  @!P1 IMAD.MOV.U32 R2, RZ, RZ, R28 ;  /* 0x000000ffff029224 */ /* 0x000fe200078e001c */
[----:B------:R-:W-:Y:S01]  /*10910*/  PRMT R25, RZ, 0x7610, R25 ;  /* 0x00007610ff197816 */ /* 0x000fe20000000019 */
[----:B------:R-:W3:Y:S04]  /*10920*/  LDL R28, [R1+0x334] ;  /* 0x00033400011c7983 */ /* 0x000ee80000100800 */
[----:B--2---:R0:W2:Y:S04]  /*10930*/  @!P1 LDG.E.U16 R27, [R2.64] ;  /* 0x00000008021b9981 */ /* 0x0040a8000c1e1500 */
[----:B0-----:R-:W2:Y:S04]  /*10940*/  LDL R2, [R1+0x354] ;  /* 0x0003540001027983 */ /* 0x001ea80000100800 */
[----:B------:R-:W2:Y:S02]  /*10950*/  LDL R3, [R1+0x358] ;  /* 0x0003580001037983 */ /* 0x000ea40000100800 */
[----:B--2---:R-:W-:-:S04]  /*10960*/  @!P2 LOP3.LUT R3, R3, R2, RZ, 0x3c, !PT ;  /* 0x000000020303a212 */ /* 0x004fc800078e3cff */
[----:B------:R-:W-:-:S04]  /*10970*/  @!P2 LOP3.LUT R2, R3, R2, RZ, 0x3c, !PT ;  /* 0x000000020302a212 */ /* 0x000fc800078e3cff */
[----:B------:R-:W-:-:S05]  /*10980*/  @!P2 LOP3.LUT R3, R3, R2, RZ, 0x3c, !PT ;  /* 0x000000020303a212 */ /* 0x000fca00078e3cff */
[----:B------:R0:W2:Y:S01]  /*10990*/  @!P2 LDG.E.U16 R25, [R2.64] ;  /* 0x000000080219a981 */ /* 0x0000a2000c1e1500 */
[----:B---3--:R-:W-:-:S03]  /*109a0*/  PRMT R23, RZ, 0x7610, R23 ;  /* 0x00007610ff177816 */ /* 0x008fc60000000017 */
[----:B------:R1:W-:Y:S01]  /*109b0*/  STL [R1+0x6c], R27 ;  /* 0x00006c1b01007387 */ /* 0x0003e20000100800 */
[----:B0-----:R-:W-:Y:S02]  /*109c0*/  @!P3 IMAD.MOV.U32 R2, RZ, RZ, R0 ;  /* 0x000000ffff02b224 */ /* 0x001fe400078e0000 */
[----:B----4-:R-:W-:Y:S01]  /*109d0*/  @!P3 IMAD.MOV.U32 R3, RZ, RZ, R26 ;  /* 0x000000ffff03b224 */ /* 0x010fe200078e001a */
[----:B-1----:R-:W3:Y:S04]  /*109e0*/  LDL R27, [R1+0x338] ;  /* 0x00033800011b7983 */ /* 0x002ee80000100800 */
[----:B------:R0:W4:Y:S04]  /*109f0*/  @!P3 LDG.E.U16 R23, [R2.64] ;  /* 0x000000080217b981 */ /* 0x000128000c1e1500 */
[----:B--2---:R1:W-:Y:S04]  /*10a00*/  STL [R1+0x1dc], R25 ;  /* 0x0001dc1901007387 */ /* 0x0043e80000100800 */
[----:B-1----:R-:W2:Y:S04]  /*10a10*/  LDL.LU R25, [R1+0x1504] ;  /* 0x0015040001197983 */ /* 0x002ea80000300800 */
[----:B0-----:R-:W2:Y:S04]  /*10a20*/  LDL R2, [R1+0x344] ;  /* 0x0003440001027983 */ /* 0x001ea80000100800 */
[----:B------:R-:W2:Y:S01]  /*10a30*/  LDL R3, [R1+0x348] ;  /* 0x0003480001037983 */ /* 0x000ea20000100800 */
[----:B------:R-:W-:-:S03]  /*10a40*/  PRMT R11, RZ, 0x7610, R11 ;  /* 0x00007610ff0b7816 */ /* 0x000fc6000000000b */
[----:B------:R-:W3:Y:S04]  /*10a50*/  LDL R26, [R1+0x32c] ;  /* 0x00032c00011a7983 */ /* 0x000ee80000100800 */
[----:B------:R-:W3:Y:S01]  /*10a60*/  LDL R0, [R1+0x330] ;  /* 0x0003300001007983 */ /* 0x000ee20000100800 */
[----:B--2---:R-:W-:-:S04]  /*10a70*/  @!P4 LOP3.LUT R3, R3, R2, RZ, 0x3c, !PT ;  /* 0x000000020303c212 */ /* 0x004fc800078e3cff */
[----:B------:R-:W-:-:S04]  /*10a80*/  @!P4 LOP3.LUT R2, R3, R2, RZ, 0x3c, !PT ;  /* 0x000000020302c212 */ /* 0x000fc800078e3cff */
[----:B------:R-:W-:-:S05]  /*10a90*/  @!P4 LOP3.LUT R3, R3, R2, RZ, 0x3c, !PT ;  /* 0x000000020303c212 */ /* 0x000fca00078e3cff */
[----:B------:R-:W2:Y:S04]  /*10aa0*/  @!P4 LDG.E.U16 R11, [R2.64] ;  /* 0x00000008020bc981 */ /* 0x000ea8000c1e1500 */
[----:B------:R-:W0:Y:S04]  /*10ab0*/  S2R R15, SR_TID.X ;  /* 0x00000000000f7919 */ /* 0x000e280000002100 */
[----:B--2---:R1:W-:Y:S04]  /*10ac0*/  STL [R1+0x10], R11 ;  /* 0x0000100b01007387 */ /* 0x0043e80000100800 */
[----:B------:R-:W2:Y:S04]  /*10ad0*/  LDL R2, [R1+0x33c] ;  /* 0x00033c0001027983 */ /* 0x000ea80000100800 */
[----:B------:R-:W2:Y:S01]  /*10ae0*/  LDL R3, [R1+0x340] ;  /* 0x0003400001037983 */ /* 0x000ea20000100800 */
[----:B0-----:R-:W-:-:S04]  /*10af0*/  SHF.R.U32.HI R15, RZ, 0x6, R15 ;  /* 0x00000006ff0f7819 */ /* 0x001fc8000001160f */
[----:B------:R-:W-:-:S04]  /*10b00*/  SGXT.U32 R15, R15, 0x1 ;  /* 0x000000010f0f781a */ /* 0x000fc80000000000 */
[----:B------:R-:W-:-:S04]  /*10b10*/  LOP3.LUT R15, R15, 0x44, RZ, 0xfc, !PT ;  /* 0x000000440f0f7812 */ /* 0x000fc800078efcff */
[----:B------:R-:W-:Y:S02]  /*10b20*/  ISETP.GE.AND P0, PT, R15, UR5, PT ;  /* 0x000000050f007c0c */ /* 0x000fe4000bf06270 */
[----:B------:R-:W0:Y:S01]  /*10b30*/  S2R R15, SR_TID.X ;  /* 0x00000000000f7919 */ /* 0x000e220000002100 */
[----:B------:R-:W-:Y:S02]  /*10b40*/  PRMT R29, RZ, 0x7610, R29 ;  /* 0x00007610ff1d7816 */ /* 0x000fe4000000001d */
[----:B0-----:R-:W-:-:S04]  /*10b50*/  SHF.R.U32.HI R15, RZ, 0x6, R15 ;  /* 0x00000006ff0f7819 */ /* 0x001fc8000001160f */
[----:B------:R-:W-:-:S04]  /*10b60*/  SGXT.U32 R15, R15, 0x1 ;  /* 0x000000010f0f781a */ /* 0x000fc80000000000 */
[----:B-1----:R-:W-:-:S04]  /*10b70*/  LOP3.LUT R11, R15, 0x46, RZ, 0xfc, !PT ;  /* 0x000000460f0b7812 */ /* 0x002fc800078efcff */
[----:B------:R-:W-:Y:S02]  /*10b80*/  ISETP.GE.AND P1, PT, R11, UR5, PT ;  /* 0x000000050b007c0c */ /* 0x000fe4000bf26270 */
[----:B------:R-:W-:Y:S02]  /*10b90*/  PRMT R4, RZ, 0x7610, R4 ;  /* 0x00007610ff047816 */ /* 0x000fe40000000004 */
[-C--:B--2---:R-:W-:Y:S01]  /*10ba0*/  @!P0 LOP3.LUT R3, R3, R2.reuse, RZ, 0x3c, !PT ;  /* 0x0000000203038212 */ /* 0x084fe200078e3cff */
[----:B------:R-:W0:Y:S03]  /*10bb0*/  S2R R15, SR_TID.X ;  /* 0x00000000000f7919 */ /* 0x000e260000002100 */
[C---:B------:R-:W-:Y:S01]  /*10bc0*/  @!P0 LOP3.LUT R2, R3.reuse, R2, RZ, 0x3c, !PT ;  /* 0x0000000203028212 */ /* 0x040fe200078e3cff */
[----:B------:R-:W2:Y:S03]  /*10bd0*/  LDL.LU R11, [R1+0x1500] ;  /* 0x00150000010b7983 */ /* 0x000ea60000300800 */
[----:B------:R-:W-:-:S05]  /*10be0*/  @!P0 LOP3.LUT R3, R3, R2, RZ, 0x3c, !PT ;  /* 0x0000000203038212 */ /* 0x000fca00078e3cff */
[----:B------:R1:W2:Y:S04]  /*10bf0*/  @!P0 LDG.E.U16 R29, [R2.64] ;  /* 0x00000008021d8981 */ /* 0x0002a8000c1e1500 */
[----:B-1----:R-:W1:Y:S01]  /*10c00*/  S2R R3, SR_TID.X ;  /* 0x0000000000037919 */ /* 0x002e620000002100 */
[----:B---3--:R-:W-:Y:S01]  /*10c10*/  @!P1 IMAD.MOV.U32 R2, RZ, RZ, R27 ;  /* 0x000000ffff029224 */ /* 0x008fe200078e001b */
[----:B-1----:R-:W-:-:S04]  /*10c20*/  SHF.R.U32.HI R3, RZ, 0x6, R3 ;  /* 0x00000006ff037819 */ /* 0x002fc80000011603 */
[----:B------:R-:W-:-:S04]  /*10c30*/  SGXT.U32 R3, R3, 0x1 ;  /* 0x000000010303781a */ /* 0x000fc80000000000 */
[----:B------:R-:W-:-:S04]  /*10c40*/  LOP3.LUT R3, R3, 0x48, RZ, 0xfc, !PT ;  /* 0x0000004803037812 */ /* 0x000fc800078efcff */
[----:B------:R-:W-:Y:S01]  /*10c50*/  ISETP.GE.AND P0, PT, R3, UR5, PT ;  /* 0x0000000503007c0c */ /* 0x000fe2000bf06270 */
[----:B------:R-:W-:-:S05]  /*10c60*/  @!P1 IMAD.MOV.U32 R3, RZ, RZ, R28 ;  /* 0x000000ffff039224 */ /* 0x000fca00078e001c */
[----:B------:R1:W3:Y:S01]  /*10c70*/  @!P1 LDG.E.U16 R4, [R2.64] ;  /* 0x0000000802049981 */ /* 0x0002e2000c1e1500 */
[----:B0-----:R-:W-:Y:S02]  /*10c80*/  SHF.R.U32.HI R15, RZ, 0x6, R15 ;  /* 0x00000006ff0f7819 */ /* 0x001fe4000001160f */
[----:B------:R-:W-:Y:S02]  /*10c90*/  PRMT R12, RZ, 0x7610, R12 ;  /* 0x00007610ff0c7816 */ /* 0x000fe4000000000c */
[----:B------:R-:W-:Y:S02]  /*10ca0*/  SGXT.U32 R15, R15, 0x1 ;  /* 0x000000010f0f781a */ /* 0x000fe40000000000 */
[----:B-1----:R-:W-:Y:S02]  /*10cb0*/  @!P0 IMAD.MOV.U32 R2, RZ, RZ, R0 ;  /* 0x000000ffff028224 */ /* 0x002fe400078e0000 */
[----:B------:R-:W-:Y:S01]  /*10cc0*/  @!P0 IMAD.MOV.U32 R3, RZ, RZ, R26 ;  /* 0x000000ffff038224 */ /* 0x000fe200078e001a */
[----:B------:R-:W-:-:S04]  /*10cd0*/  LOP3.LUT R27, R15, 0x50, RZ, 0xfc, !PT ;  /* 0x000000500f1b7812 */ /* 0x000fc800078efcff */
[----:B------:R0:W4:Y:S04]  /*10ce0*/  @!P0 LDG.E.U16 R12, [R2.64] ;  /* 0x00000008020c8981 */ /* 0x000128000c1e1500 */
[----:B--2---:R1:W-:Y:S04]  /*10cf0*/  STL [R1+0x60], R29 ;  /* 0x0000601d01007387 */ /* 0x0043e80000100800 */
[----:B-1----:R-:W2:Y:S04]  /*10d00*/  LDL.LU R29, [R1+0x14fc] ;  /* 0x0014fc00011d7983 */ /* 0x002ea80000300800 */
[----:B------:R-:W2:Y:S04]  /*10d10*/  LDL R15, [R1+0x2cc] ;  /* 0x0002cc00010f7983 */ /* 0x000ea80000100800 */
[----:B---3--:R1:W-:Y:S04]  /*10d20*/  STL [R1+0x1d0], R4 ;  /* 0x0001d00401007387 */ /* 0x0083e80000100800 */
[----:B0-----:R-:W3:Y:S04]  /*10d30*/  LDL R2, [R1+0x30c] ;  /* 0x00030c0001027983 */ /* 0x001ee80000100800 */
[----:B------:R-:W3:Y:S04]  /*10d40*/  LDL R3, [R1+0x310] ;  /* 0x0003100001037983 */ /* 0x000ee80000100800 */
[----:B------:R-:W0:Y:S01]  /*10d50*/  S2R R28, SR_TID.X ;  /* 0x00000000001c7919 */ /* 0x000e220000002100 */
[----:B------:R-:W-:-:S02]  /*10d60*/  ISETP.GE.AND P1, PT, R27, UR5, PT ;  /* 0x000000051b007c0c */ /* 0x000fc4000bf26270 */
[----:B------:R-:W-:Y:S01]  /*10d70*/  PRMT R24, RZ, 0x7610, R24 ;  /* 0x00007610ff187816 */ /* 0x000fe20000000018 */
[----:B-1----:R-:W2:Y:S04]  /*10d80*/  LDL R4, [R1+0x2d0] ;  /* 0x0002d00001047983 */ /* 0x002ea80000100800 */
[----:B------:R-:W2:Y:S04]  /*10d90*/  LDL R26, [R1+0x2ac] ;  /* 0x0002ac00011a7983 */ /* 0x000ea80000100800 */
[----:B------:R-:W2:Y:S01]  /*10da0*/  LDL R0, [R1+0x2b0] ;  /* 0x0002b00001007983 */ /* 0x000ea20000100800 */
[----:B0-----:R-:W-:-:S04]  /*10db0*/  SHF.R.U32.HI R28, RZ, 0x6, R28 ;  /* 0x00000006ff1c7819 */ /* 0x001fc8000001161c */
[----:B------:R-:W-:-:S04]  /*10dc0*/  SGXT.U32 R28, R28, 0x1 ;  /* 0x000000011c1c781a */ /* 0x000fc80000000000 */
[----:B------:R-:W-:-:S04]  /*10dd0*/  LOP3.LUT R28, R28, 0x58, RZ, 0xfc, !PT ;  /* 0x000000581c1c7812 */ /* 0x000fc800078efcff */
[----:B------:R-:W-:Y:S02]  /*10de0*/  ISETP.GE.AND P0, PT, R28, UR5, PT ;  /* 0x000000051c007c0c */ /* 0x000fe4000bf06270 */
[----:B------:R-:W2:Y:S01]  /*10df0*/  LDL.LU R28, [R1+0x14f8] ;  /* 0x0014f800011c7983 */ /* 0x000ea20000300800 */
[----:B---3--:R-:W-:-:S04]  /*10e00*/  @!P1 LOP3.LUT R3, R3, R2, RZ, 0x3c, !PT ;  /* 0x0000000203039212 */ /* 0x008fc800078e3cff */
[----:B------:R-:W-:-:S04]  /*10e10*/  @!P1 LOP3.LUT R2, R3, R2, RZ, 0x3c, !PT ;  /* 0x0000000203029212 */ /* 0x000fc800078e3cff */
[----:B------:R-:W-:-:S05]  /*10e20*/  @!P1 LOP3.LUT R3, R3, R2, RZ, 0x3c, !PT ;  /* 0x0000000203039212 */ /* 0x000fca00078e3cff */
[----:B------:R0:W3:Y:S04]  /*10e30*/  @!P1 LDG.E.U16 R24, [R2.64] ;  /* 0x0000000802189981 */ /* 0x0000e8000c1e1500 */
[----:B0-----:R-:W3:Y:S04]  /*10e40*/  LDL R2, [R1+0x2ec] ;  /* 0x0002ec0001027983 */ /* 0x001ee80000100800 */
[----:B------:R-:W3:Y:S04]  /*10e50*/  LDL R3, [R1+0x2f0] ;  /* 0x0002f00001037983 */ /* 0x000ee80000100800 */
[----:B------:R-:W0:Y:S01]  /*10e60*/  S2R R27, SR_TID.X ;  /* 0x00000000001b7919 */ /* 0x000e220000002100 */
[----:B------:R-:W-:-:S02]  /*10e70*/  PRMT R25, RZ, 0x7610, R25 ;  /* 0x00007610ff197816 */ /* 0x000fc40000000019 */
[----:B0-----:R-:W-:-:S04]  /*10e80*/  SHF.R.U32.HI R27, RZ, 0x6, R27 ;  /* 0x00000006ff1b7819 */ /* 0x001fc8000001161b */
[----:B------:R-:W-:-:S04]  /*10e90*/  SGXT.U32 R27, R27, 0x1 ;  /* 0x000000011b1b781a */ /* 0x000fc80000000000 */
[----:B------:R-:W-:-:S04]  /*10ea0*/  LOP3.LUT R27, R27, 0x60, RZ, 0xfc, !PT ;  /* 0x000000601b1b7812 */ /* 0x000fc800078efcff */
[----:B------:R-:W-:Y:S02]  /*10eb0*/  ISETP.GE.AND P1, PT, R27, UR5, PT ;  /* 0x000000051b007c0c */ /* 0x000fe4000bf26270 */
[----:B------:R-:W-:Y:S01]  /*10ec0*/  PRMT R11, RZ, 0x7610, R11 ;  /* 0x00007610ff0b7816 */ /* 0x000fe2000000000b */
[----:B------:R-:W4:Y:S01]  /*10ed0*/  LDL.LU R27, [R1+0x14f4] ;  /* 0x0014f400011b7983 */ /* 0x000f220000300800 */
[----:B--2---:R-:W-:Y:S02]  /*10ee0*/  PRMT R29, RZ, 0x7610, R29 ;  /* 0x00007610ff1d7816 */ /* 0x004fe4000000001d */
[----:B---3--:R-:W-:-:S04]  /*10ef0*/  @!P0 LOP3.LUT R3, R3, R2, RZ, 0x3c, !PT ;  /* 0x0000000203038212 */ /* 0x008fc800078e3cff */
[----:B------:R-:W-:-:S04]  /*10f00*/  @!P0 LOP3.LUT R2, R3, R2, RZ, 0x3c, !PT ;  /* 0x0000000203028212 */ /* 0x000fc800078e3cff */
[----:B------:R-:W-:-:S05]  /*10f10*/  @!P0 LOP3.LUT R3, R3, R2, RZ, 0x3c, !PT ;  /* 0x0000000203038212 */ /* 0x000fca00078e3cff */
[----:B------:R0:W2:Y:S04]  /*10f20*/  @!P0 LDG.E.U16 R25, [R2.64] ;  /* 0x0000000802198981 */ /* 0x0000a8000c1e1500 */
[----:B0-----:R-:W0:Y:S01]  /*10f30*/  S2R R3, SR_TID.X ;  /* 0x0000000000037919 */ /* 0x001e220000002100 */
[----:B------:R-:W-:Y:S01]  /*10f40*/  @!P1 IMAD.MOV.U32 R2, RZ, RZ, R4 ;  /* 0x000000ffff029224 */ /* 0x000fe200078e0004 */
[----:B------:R-:W-:Y:S02]  /*10f50*/  PRMT R28, RZ, 0x7610, R28 ;  /* 0x00007610ff1c7816 */ /* 0x000fe4000000001c */
[----:B------:R-:W3:Y:S01]  /*10f60*/  LDL R4, [R1+0x328] ;  /* 0x0003280001047983 */ /* 0x000ee20000100800 */
[----:B0-----:R-:W-:-:S04]  /*10f70*/  SHF.R.U32.HI R3, RZ, 0x6, R3 ;  /* 0x00000006ff037819 */ /* 0x001fc80000011603 */
[----:B------:R-:W-:-:S04]  /*10f80*/  SGXT.U32 R3, R3, 0x1 ;  /* 0x000000010303781a */ /* 0x000fc80000000000 */
[----:B------:R-:W-:-:S04]  /*10f90*/  LOP3.LUT R3, R3, 0x68, RZ, 0xfc, !PT ;  /* 0x0000006803037812 */ /* 0x000fc800078efcff */
[----:B------:R-:W-:Y:S01]  /*10fa0*/  ISETP.GE.AND P0, PT, R3, UR5, PT ;  /* 0x0000000503007c0c */ /* 0x000fe2000bf06270 */
[----:B------:R-:W-:-:S05]  /*10fb0*/  @!P1 IMAD.MOV.U32 R3, RZ, RZ, R15 ;  /* 0x000000ffff039224 */ /* 0x000fca00078e000f */
[----:B------:R0:W2:Y:S04]  /*10fc0*/  @!P1 LDG.E.U16 R11, [R2.64] ;  /* 0x00000008020b9981 */ /* 0x0000a8000c1e1500 */
[----:B0-----:R-:W0:Y:S03]  /*10fd0*/  S2R R3, SR_TID.X ;  /* 0x0000000000037919 */ /* 0x001e260000002100 */
[----:B------:R-:W-:Y:S01]  /*10fe0*/  @!P0 IMAD.MOV.U32 R2, RZ, RZ, R0 ;  /* 0x000000ffff028224 */ /* 0x000fe200078e0000 */
[----:B0-----:R-:W-:-:S04]  /*10ff0*/  SHF.R.U32.HI R3, RZ, 0x6, R3 ;  /* 0x00000006ff037819 */ /* 0x001fc80000011603 */
[----:B------:R-:W-:-:S04]  /*11000*/  SGXT.U32 R3, R3, 0x1 ;  /* 0x000000010303781a */ /* 0x000fc80000000000 */
[----:B------:R-:W-:-:S04]  /*11010*/  LOP3.LUT R3, R3, 0x70, RZ, 0xfc, !PT ;  /* 0x0000007003037812 */ /* 0x000fc800078efcff */
[----:B------:R-:W-:Y:S01]  /*11020*/  ISETP.GE.AND P1, PT, R3, UR5, PT ;  /* 0x0000000503007c0c */ /* 0x000fe2000bf26270 */
[----:B------:R-:W-:-:S05]  /*11030*/  @!P0 IMAD.MOV.U32 R3, RZ, RZ, R26 ;  /* 0x000000ffff038224 */ /* 0x000fca00078e001a */
[----:B------:R0:W2:Y:S04]  /*11040*/  @!P0 LDG.E.U16 R29, [R2.64] ;  /* 0x00000008021d8981 */ /* 0x0000a8000c1e1500 */
[----:B0-----:R-:W2:Y:S04]  /*11050*/  LDL R2, [R1+0x278] ;  /* 0x0002780001027983 */ /* 0x001ea80000100800 */
[----:B------:R-:W2:Y:S04]  /*11060*/  LDL R3, [R1+0x27c] ;  /* 0x00027c0001037983 */ /* 0x000ea80000100800 */
[----:B------:R-:W0:Y:S02]  /*11070*/  S2R R15, SR_TID.X ;  /* 0x00000000000f7919 */ /* 0x000e240000002100 */
[----:B0-----:R-:W-:-:S04]  /*11080*/  SHF.R.U32.HI R15, RZ, 0x6, R15 ;  /* 0x00000006ff0f7819 */ /* 0x001fc8000001160f */
[----:B------:R-:W-:Y:S02]  /*11090*/  SGXT.U32 R26, R15, 0x1 ;  /* 0x000000010f1a781a */ /* 0x000fe40000000000 */
[----:B------:R-:W3:Y:S02]  /*110a0*/  LDL R15, [R1+0x320] ;  /* 0x00032000010f7983 */ /* 0x000ee40000100800 */
[----:B------:R-:W-:-:S04]  /*110b0*/  LOP3.LUT R26, R26, 0x78, RZ, 0xfc, !PT ;  /* 0x000000781a1a7812 */ /* 0x000fc800078efcff */
[----:B------:R-:W-:Y:S02]  /*110c0*/  ISETP.GE.AND P2, PT, R26, UR5, PT ;  /* 0x000000051a007c0c */ /* 0x000fe4000bf46270 */
[----:B------:R-:W3:Y:S01]  /*110d0*/  LDL.LU R26, [R1+0x14f0] ;  /* 0x0014f000011a7983 */ /* 0x000ee20000300800 */
[----:B--2---:R-:W-:-:S04]  /*110e0*/  @!P1 LOP3.LUT R3, R3, R2, RZ, 0x3c, !PT ;  /* 0x0000000203039212 */ /* 0x004fc800078e3cff */
[----:B------:R-:W-:-:S04]  /*110f0*/  @!P1 LOP3.LUT R2, R3, R2, RZ, 0x3c, !PT ;  /* 0x0000000203029212 */ /* 0x000fc800078e3cff */
[----:B------:R-:W-:-:S05]  /*11100*/  @!P1 LOP3.LUT R3, R3, R2, RZ, 0x3c, !PT ;  /* 0x0000000203039212 */ /* 0x000fca00078e3cff */
[----:B------:R0:W2:Y:S04]  /*11110*/  @!P1 LDG.E.U16 R28, [R2.64] ;  /* 0x00000008021c9981 */ /* 0x0000a8000c1e1500 */
[----:B0-----:R-:W2:Y:S04]  /*11120*/  LDL R2, [R1+0x258] ;  /* 0x0002580001027983 */ /* 0x001ea80000100800 */
[----:B------:R-:W2:Y:S01]  /*11130*/  LDL R3, [R1+0x25c] ;  /* 0x00025c0001037983 */ /* 0x000ea20000100800 */
[----:B----4-:R-:W-:-:S03]  /*11140*/  PRMT R27, RZ, 0x7610, R27 ;  /* 0x00007610ff1b7816 */ /* 0x010fc6000000001b */
[----:B------:R-:W0:Y:S01]  /*11150*/  S2R R0, SR_TID.X ;  /* 0x0000000000007919 */ /* 0x000e220000002100 */
[----:B--2---:R-:W-:-:S04]  /*11160*/  @!P2 LOP3.LUT R3, R3, R2, RZ, 0x3c, !PT ;  /* 0x000000020303a212 */ /* 0x004fc800078e3cff */
[----:B------:R-:W-:-:S04]  /*11170*/  @!P2 LOP3.LUT R2, R3, R2, RZ, 0x3c, !PT ;  /* 0x000000020302a212 */ /* 0x000fc800078e3cff */
[----:B------:R-:W-:-:S05]  /*11180*/  @!P2 LOP3.LUT R3, R3, R2, RZ, 0x3c, !PT ;  /* 0x000000020303a212 */ /* 0x000fca00078e3cff */
[----:B------:R1:W2:Y:S04]  /*11190*/  @!P2 LDG.E.U16 R27, [R2.64] ;  /* 0x00000008021ba981 */ /* 0x0002a8000c1e1500 */
[----:B-1----:R-:W1:Y:S02]  /*111a0*/  S2R R3, SR_TID.X ;  /* 0x0000000000037919 */ /* 0x002e640000002100 */
[----:B-1----:R-:W-:-:S04]  /*111b0*/  SHF.R.U32.HI R3, RZ, 0x6, R3 ;  /* 0x00000006ff037819 */ /* 0x002fc80000011603 */
[----:B------:R-:W-:-:S04]  /*111c0*/  SGXT.U32 R3, R3, 0x1 ;  /* 0x000000010303781a */ /* 0x000fc80000000000 */
[----:B------:R-:W-:Y:S02]  /*111d0*/  LOP3.LUT R2, R3, 0x4c, RZ, 0xfc, !PT ;  /* 0x0000004c03027812 */ /* 0x000fe400078efcff */
[----:B------:R-:W4:Y:S01]  /*111e0*/  LDL R3, [R1+0x324] ;  /* 0x0003240001037983 */ /* 0x000f220000100800 */
[----:B0-----:R-:W-:-:S04]  /*111f0*/  SHF.R.U32.HI R0, RZ, 0x6, R0 ;  /* 0x00000006ff007819 */ /* 0x001fc80000011600 */
[----:B------:R-:W-:-:S04]  /*11200*/  SGXT.U32 R0, R0, 0x1 ;  /* 0x000000010000781a */ /* 0x000fc80000000000 */
[----:B------:R-:W-:-:S04]  /*11210*/  LOP3.LUT R0, R0, 0x4a, RZ, 0xfc, !PT ;  /* 0x0000004a00007812 */ /* 0x000fc800078efcff */
[----:B------:R-:W-:Y:S02]  /*11220*/  ISETP.GE.AND P0, PT, R0, UR5, PT ;  /* 0x0000000500007c0c */ /* 0x000fe4000bf06270 */
[----:B------:R-:W-:Y:S02]  /*11230*/  ISETP.GE.AND P1, PT, R2, UR5, PT ;  /* 0x0000000502007c0c */ /* 0x000fe4000bf26270 */
[----:B------:R-:W-:-:S09]  /*11240*/  PRMT R10, RZ, 0x7610, R10 ;  /* 0x00007610ff0a7816 */ /* 0x000fd2000000000a */
[----:B---3--:R-:W-:-:S05]  /*11250*/  @!P0 IMAD.MOV.U32 R2, RZ, RZ, R4 ;  /* 0x000000ffff028224 */ /* 0x008fca00078e0004 */
[----:B----4-:R-:W3:Y:S04]  /*11260*/  @!P0 LDG.E.U16 R10, [R2.64] ;  /* 0x00000008020a8981 */ /* 0x010ee8000c1e1500 */
[----:B------:R-:W0:Y:S04]  /*11270*/  S2R R0, SR_TID.X ;  /* 0x0000000000007919 */ /* 0x000e280000002100 */
[----:B---3--:R1:W-:Y:S04]  /*11280*/  STL [R1+0x4], R10 ;  /* 0x0000040a01007387 */ /* 0x0083e80000100800 */
[----:B-1----:R-:W3:Y:S04]  /*11290*/  LDL.LU R10, [R1+0x14ec] ;  /* 0x0014ec00010a7983 */ /* 0x002ee80000300800 */
[----:B------:R-:W4:Y:S01]  /*112a0*/  LDL R3, [R1+0x31c] ;  /* 0x00031c0001037983 */ /* 0x000f220000100800 */
[----:B0-----:R-:W-:-:S04]  /*112b0*/  SHF.R.U32.HI R0, RZ, 0x6, R0 ;  /* 0x00000006ff007819 */ /* 0x001fc80000011600 */
[----:B------:R-:W-:-:S04]  /*112c0*/  SGXT.U32 R0, R0, 0x1 ;  /* 0x000000010000781a */ /* 0x000fc80000000000 */
[----:B------:R-:W-:Y:S02]  /*112d0*/  LOP3.LUT R2, R0, 0x4e, RZ, 0xfc, !PT ;  /* 0x0000004e00027812 */ /* 0x000fe400078efcff */
[----:B------:R-:W-:Y:S01]  /*112e0*/  PRMT R5, RZ, 0x7610, R5 ;  /* 0x00007610ff057816 */ /* 0x000fe20000000005 */
[----:B------:R-:W2:Y:S01]  /*112f0*/  LDL R0, [R1+0x300] ;  /* 0x0003000001007983 */ /* 0x000ea20000100800 */
[----:B------:R-:W-:Y:S01]  /*11300*/  ISETP.GE.AND P0, PT, R2, UR5, PT ;  /* 0x0000000502007c0c */ /* 0x000fe2000bf06270 */
[----:B------:R-:W-:-:S05]  /*11310*/  @!P1 IMAD.MOV.U32 R2, RZ, RZ, R15 ;  /* 0x000000ffff029224 */ /* 0x000fca00078e000f */
[----:B----4-:R-:W4:Y:S04]  /*11320*/  @!P1 LDG.E.U16 R5, [R2.64] ;  /* 0x0000000802059981 */ /* 0x010f28000c1e1500 */
[----:B----4-:R0:W-:Y:S04]  /*11330*/  STL [R1+0x8], R5 ;  /* 0x0000080501007387 */ /* 0x0101e80000100800 */
[----:B0-----:R-:W4:Y:S04]  /*11340*/  LDL.LU R5, [R1+0x14e8] ;  /* 0x0014e80001057983 */ /* 0x001f280000300800 */
[----:B------:R-:W2:Y:S04]  /*11350*/  LDL R2, [R1+0x314] ;  /* 0x0003140001027983 */ /* 0x000ea80000100800 */
[----:B------:R-:W2:Y:S01]  /*11360*/  LDL R3, [R1+0x318] ;  /* 0x0003180001037983 */ /* 0x000ea20000100800 */
[----:B------:R-:W-:-:S02]  /*11370*/  PRMT R9, RZ, 0x7610, R9 ;  /* 0x00007610ff097816 */ /* 0x000fc40000000009 */
[----:B--2---:R-:W-:-:S04]  /*11380*/  @!P0 LOP3.LUT R3, R3, R2, RZ, 0x3c, !PT ;  /* 0x0000000203038212 */ /* 0x004fc800078e3cff */
[----:B------:R-:W-:-:S04]  /*11390*/  @!P0 LOP3.LUT R2, R3, R2, RZ, 0x3c, !PT ;  /* 0x0000000203028212 */ /* 0x000fc800078e3cff */
[----:B------:R-:W-:-:S05]  /*113a0*/  @!P0 LOP3.LUT R3, R3, R2, RZ, 0x3c, !PT ;  /* 0x0000000203038212 */ /* 0x000fca00078e3cff */
[----:B------:R-:W2:Y:S04]  /*113b0*/  @!P0 LDG.E.U16 R9, [R2.64] ;  /* 0x0000000802098981 */ /* 0x000ea8000c1e1500 */
[----:B------:R-:W0:Y:S04]  /*113c0*/  S2R R4, SR_TID.X ;  /* 0x0000000000047919 */ /* 0x000e280000002100 */
[----:B------:R-:W1:Y:S04]  /*113d0*/  S2R R15, SR_TID.X ;  /* 0x00000000000f7919 */ /* 0x000e680000002100 */
[----:B--2---:R2:W-:Y:S04]  /*113e0*/  STL [R1+0x8c], R9 ;  /* 0x00008c0901007387 */ /* 0x0045e80000100800 */
[----:B--2---:R-:W2:Y:S04]  /*113f0*/  LDL.LU R9, [R1+0x14e4] ;  /* 0x0014e40001097983 */ /* 0x004ea80000300800 */
[----:B------:R-:W2:Y:S04]  /*11400*/  LDL R2, [R1+0x304] ;  /* 0x0003040001027983 */ /* 0x000ea80000100800 */
[----:B------:R-:W2:Y:S01]  /*11410*/  LDL R3, [R1+0x308] ;  /* 0x0003080001037983 */ /* 0x000ea20000100800 */
[----:B0-----:R-:W-:-:S04]  /*11420*/  SHF.R.U32.HI R4, RZ, 0x6, R4 ;  /* 0x00000006ff047819 */ /* 0x001fc80000011604 */
[----:B------:R-:W-:-:S04]  /*11430*/  SGXT.U32 R4, R4, 0x1 ;  /* 0x000000010404781a */ /* 0x000fc80000000000 */
[----:B------:R-:W-:-:S04]  /*11440*/  LOP3.LUT R4, R4, 0x52, RZ, 0xfc, !PT ;  /* 0x0000005204047812 */ /* 0x000fc800078efcff */
[----:B------:R-:W-:Y:S02]  /*11450*/  ISETP.GE.AND P1, PT, R4, UR5, PT ;  /* 0x0000000504007c0c */ /* 0x000fe4000bf26270 */
[----:B-1----:R-:W-:-:S04]  /*11460*/  SHF.R.U32.HI R15, RZ, 0x6, R15 ;  /* 0x00000006ff0f7819 */ /* 0x002fc8000001160f */
[----:B------:R-:W-:Y:S02]  /*11470*/  SGXT.U32 R4, R15, 0x1 ;  /* 0x000000010f04781a */ /* 0x000fe40000000000 */
[----:B------:R-:W-:Y:S02]  /*11480*/  PRMT R16, RZ, 0x7610, R16 ;  /* 0x00007610ff107816 */ /* 0x000fe40000000010 */
[----:B------:R-:W-:-:S04]  /*11490*/  LOP3.LUT R4, R4, 0x54, RZ, 0xfc, !PT ;  /* 0x0000005404047812 */ /* 0x000fc800078efcff */
[----:B------:R-:W-:Y:S02]  /*114a0*/  ISETP.GE.AND P0, PT, R4, UR5, PT ;  /* 0x0000000504007c0c */ /* 0x000fe4000bf06270 */
[----:B------:R-:W3:Y:S01]  /*114b0*/  LDL.LU R4, [R1+0x14e0] ;  /* 0x0014e00001047983 */ /* 0x000ee20000300800 */
[----:B--2---:R-:W-:-:S04]  /*114c0*/  @!P1 LOP3.LUT R3, R3, R2, RZ, 0x3c, !PT ;  /* 0x0000000203039212 */ /* 0x004fc800078e3cff */
[----:B------:R-:W-:-:S04]  /*114d0*/  @!P1 LOP3.LUT R2, R3, R2, RZ, 0x3c, !PT ;  /* 0x0000000203029212 */ /* 0x000fc800078e3cff */
[----:B------:R-:W-:-:S05]  /*114e0*/  @!P1 LOP3.LUT R3, R3, R2, RZ, 0x3c, !PT ;  /* 0x0000000203039212 */ /* 0x000fca00078e3cff */
[----:B------:R0:W2:Y:S04]  /*114f0*/  @!P1 LDG.E.U16 R16, [R2.64] ;  /* 0x0000000802109981 */ /* 0x0000a8000c1e1500 */
[----:B0-----:R-:W3:Y:S04]  /*11500*/  LDL R3, [R1+0x2fc] ;  /* 0x0002fc0001037983 */ /* 0x001ee80000100800 */
[----:B------:R-:W0:Y:S01]  /*11510*/  S2R R15, SR_TID.X ;  /* 0x00000000000f7919 */ /* 0x000e220000002100 */
[----:B------:R-:W-:Y:S02]  /*11520*/  PRMT R26, RZ, 0x7610, R26 ;  /* 0x00007610ff1a7816 */ /* 0x000fe4000000001a */
[----:B0-----:R-:W-:-:S04]  /*11530*/  SHF.R.U32.HI R15, RZ, 0x6, R15 ;  /* 0x00000006ff0f7819 */ /* 0x001fc8000001160f */
[----:B------:R-:W-:-:S04]  /*11540*/  SGXT.U32 R15, R15, 0x1 ;  /* 0x000000010f0f781a */ /* 0x000fc80000000000 */
[----:B------:R-:W-:-:S04]  /*11550*/  LOP3.LUT R2, R15, 0x56, RZ, 0xfc, !PT ;  /* 0x000000560f027812 */ /* 0x000fc800078efcff */
[----:B------:R-:W-:Y:S01]  /*11560*/  ISETP.GE.AND P1, PT, R2, UR5, PT ;  /* 0x0000000502007c0c */ /* 0x000fe2000bf26270 */
[----:B------:R-:W-:Y:S01]  /*11570*/  @!P0 IMAD.MOV.U32 R2, RZ, RZ, R0 ;  /* 0x000000ffff028224 */ /* 0x000fe200078e0000 */
[----:B--2---:R0:W-:Y:S01]  /*11580*/  STL [R1], R16 ;  /* 0x0000001001007387 */ /* 0x0041e20000100800 */
[----:B------:R-:W-:-:S03]  /*11590*/  PRMT R8, RZ, 0x7610, R8 ;  /* 0x00007610ff087816 */ /* 0x000fc60000000008 */
[----:B------:R-:W2:Y:S04]  /*115a0*/  LDL R15, [R1+0x2e8] ;  /* 0x0002e800010f7983 */ /* 0x000ea80000100800 */
[----:B------:R-:W2:Y:S04]  /*115b0*/  LDL R0, [R1+0x2e0] ;  /* 0x0002e00001007983 */ /* 0x000ea80000100800 */
[----:B---3--:R1:W3:Y:S04]  /*115c0*/  @!P0 LDG.E.U16 R26, [R2.64] ;  /* 0x00000008021a8981 */ /* 0x0082e8000c1e1500 */
[----:B-1----:R-:W2:Y:S04]  /*115d0*/  LDL R2, [R1+0x2f4] ;  /* 0x0002f40001027983 */ /* 0x002ea80000100800 */
[----:B------:R-:W2:Y:S02]  /*115e0*/  LDL R3, [R1+0x2f8] ;  /* 0x0002f80001037983 */ /* 0x000ea40000100800 */
[----:B--2---:R-:W-:-:S04]  /*115f0*/  @!P1 LOP3.LUT R3, R3, R2, RZ, 0x3c, !PT ;  /* 0x0000000203039212 */ /* 0x004fc800078e3cff */
[----:B------:R-:W-:-:S04]  /*11600*/  @!P1 LOP3.LUT R2, R3, R2, RZ, 0x3c, !PT ;  /* 0x0000000203029212 */ /* 0x000fc800078e3cff */
[----:B------:R-:W-:-:S05]  /*11610*/  @!P1 LOP3.LUT R3, R3, R2, RZ, 0x3c, !PT ;  /* 0x0000000203039212 */ /* 0x000fca00078e3cff */
[----:B------:R1:W2:Y:S04]  /*11620*/  @!P1 LDG.E.U16 R8, [R2.64] ;  /* 0x0000000802089981 */ /* 0x0002a8000c1e1500 */
[----:B-1----:R-:W1:Y:S04]  /*11630*/  S2R R3, SR_TID.X ;  /* 0x0000000000037919 */ /* 0x002e680000002100 */
[----:B---3--:R-:W-:Y:S04]  /*11640*/  STL [R1+0x1448], R26 ;  /* 0x0014481a01007387 */ /* 0x008fe80000100800 */
[----:B------:R-:W-:Y:S04]  /*11650*/  STL [R1+0x1484], R26 ;  /* 0x0014841a01007387 */ /* 0x000fe80000100800 */
[----:B------:R-:W-:Y:S04]  /*11660*/  STL [R1+0x1488], R26 ;  /* 0x0014881a01007387 */ /* 0x000fe80000100800 */
[----:B------:R-:W-:Y:S01]  /*11670*/  STL [R1+0x148c], R26 ;  /* 0x00148c1a01007387 */ /* 0x000fe20000100800 */
[----:B-1----:R-:W-:-:S04]  /*11680*/  SHF.R.U32.HI R3, RZ, 0x6, R3 ;  /* 0x00000006ff037819 */ /* 0x002fc80000011603 */
[----:B------:R-:W-:-:S04]  /*11690*/  SGXT.U32 R3, R3, 0x1 ;  /* 0x000000010303781a */ /* 0x000fc80000000000 */
[----:B------:R-:W-:Y:S01]  /*116a0*/  LOP3.LUT R2, R3, 0x5c, RZ, 0xfc, !PT ;  /* 0x0000005c03027812 */ /* 0x000fe200078efcff */
[----:B0-----:R-:W0:Y:S04]  /*116b0*/  S2R R16, SR_TID.X ;  /* 0x0000000000107919 */ /* 0x001e280000002100 */
[----:B--2---:R1:W-:Y:S04]  /*116c0*/  STL [R1+0x80], R8 ;  /* 0x0000800801007387 */ /* 0x0043e80000100800 */
[----:B-1----:R-:W2:Y:S04]  /*116d0*/  LDL.LU R8, [R1+0x14dc] ;  /* 0x0014dc0001087983 */ /* 0x002ea80000300800 */
[----:B------:R-:W3:Y:S01]  /*116e0*/  LDL R3, [R1+0x2e4] ;  /* 0x0002e40001037983 */ /* 0x000ee20000100800 */
[----:B0-----:R-:W-:-:S04]  /*116f0*/  SHF.R.U32.HI R16, RZ, 0x6, R16 ;  /* 0x00000006ff107819 */ /* 0x001fc80000011610 */
[----:B------:R-:W-:-:S04]  /*11700*/  SGXT.U32 R16, R16, 0x1 ;  /* 0x000000011010781a */ /* 0x000fc80000000000 */
[----:B------:R-:W-:-:S04]  /*11710*/  LOP3.LUT R16, R16, 0x5a, RZ, 0xfc, !PT ;  /* 0x0000005a10107812 */ /* 0x000fc800078efcff */
[----:B------:R-:W-:Y:S02]  /*11720*/  ISETP.GE.AND P0, PT, R16, UR5, PT ;  /* 0x0000000510007c0c */ /* 0x000fe4000bf06270 */
[----:B------:R-:W-:Y:S02]  /*11730*/  ISETP.GE.AND P1, PT, R2, UR5, PT ;  /* 0x0000000502007c0c */ /* 0x000fe4000bf26270 */
[----:B------:R-:W-:-:S09]  /*11740*/  PRMT R10, RZ, 0x7610, R10 ;  /* 0x00007610ff0a7816 */ /* 0x000fd2000000000a */
[----:B------:R-:W-:Y:S01]  /*11750*/  @!P0 IMAD.MOV.U32 R2, RZ, RZ, R15 ;  /* 0x000000ffff028224 */ /* 0x000fe200078e000f */
[----:B----4-:R-:W-:Y:S01]  /*11760*/  PRMT R5, RZ, 0x7610, R5 ;  /* 0x00007610ff057816 */ /* 0x010fe20000000005 */
[----:B------:R-:W4:Y:S04]  /*11770*/  LDL R15, [R1+0x2d8] ;  /* 0x0002d800010f7983 */ /* 0x000f280000100800 */
[----:B---3--:R0:W3:Y:S04]  /*11780*/  @!P0 LDG.E.U16 R10, [R2.64] ;  /* 0x00000008020a8981 */ /* 0x0080e8000c1e1500 */
[----:B0-----:R-:W2:Y:S01]  /*11790*/  LDL R3, [R1+0x2dc] ;  /* 0x0002dc0001037983 */ /* 0x001ea20000100800 */
[----:B------:R-:W-:-:S03]  /*117a0*/  @!P1 IMAD.MOV.U32 R2, RZ, RZ, R0 ;  /* 0x000000ffff029224 */ /* 0x000fc600078e0000 */
[----:B------:R-:W0:Y:S04]  /*117b0*/  S2R R16, SR_TID.X ;  /* 0x0000000000107919 */ /* 0x000e280000002100 */
[----:B--2---:R1:W2:Y:S04]  /*117c0*/  @!P1 LDG.E.U16 R5, [R2.64] ;  /* 0x0000000802059981 */ /* 0x0042a8000c1e1500 */
[----:B-1----:R-:W1:Y:S04]  /*117d0*/  S2R R3, SR_TID.X ;  /* 0x0000000000037919 */ /* 0x002e680000002100 */
[----:B---3--:R-:W-:Y:S04]  /*117e0*/  STL [R1+0x1490], R10 ;  /* 0x0014900a01007387 */ /* 0x008fe80000100800 */
[----:B------:R-:W-:Y:S01]  /*117f0*/  STL [R1+0x1494], R10 ;  /* 0x0014940a01007387 */ /* 0x000fe20000100800 */
[----:B0-----:R-:W-:-:S02]  /*11800*/  SHF.R.U32.HI R16, RZ, 0x6, R16 ;  /* 0x00000006ff107819 */ /* 0x001fc40000011610 */
[----:B------:R-:W-:Y:S01]  /*11810*/  PRMT R7, RZ, 0x7610, R7 ;  /* 0x00007610ff077816 */ /* 0x000fe20000000007 */
[----:B------:R-:W3:Y:S01]  /*11820*/  LDL R0, [R1+0x2c0] ;  /* 0x0002c00001007983 */ /* 0x000ee20000100800 */
[----:B-1----:R-:W-:-:S04]  /*11830*/  SHF.R.U32.HI R3, RZ, 0x6, R3 ;  /* 0x00000006ff037819 */ /* 0x002fc80000011603 */
[----:B------:R-:W-:Y:S02]  /*11840*/  SGXT.U32 R2, R3, 0x1 ;  /* 0x000000010302781a */ /* 0x000fe40000000000 */
[----:B------:R-:W2:Y:S01]  /*11850*/  LDL R3, [R1+0x2d4] ;  /* 0x0002d40001037983 */ /* 0x000ea20000100800 */
[----:B------:R-:W-:-:S04]  /*11860*/  SGXT.U32 R16, R16, 0x1 ;  /* 0x000000011010781a */ /* 0x000fc80000000000 */
[----:B------:R-:W-:-:S04]  /*11870*/  LOP3.LUT R16, R16, 0x5e, RZ, 0xfc, !PT ;  /* 0x0000005e10107812 */ /* 0x000fc800078efcff */
[----:B------:R-:W-:Y:S02]  /*11880*/  ISETP.GE.AND P0, PT, R16, UR5, PT ;  /* 0x0000000510007c0c */ /* 0x000fe4000bf06270 */
[----:B------:R-:W-:Y:S01]  /*11890*/  LOP3.LUT R2, R2, 0x62, RZ, 0xfc, !PT ;  /* 0x0000006202027812 */ /* 0x000fe200078efcff */
[----:B------:R-:W3:Y:S03]  /*118a0*/  LDL R16, [R1+0x2c8] ;  /* 0x0002c80001107983 */ /* 0x000ee60000100800 */
[----:B------:R-:W-:-:S07]  /*118b0*/  ISETP.GE.AND P1, PT, R2, UR5, PT ;  /* 0x0000000502007c0c */ /* 0x000fce000bf26270 */
[----:B----4-:R-:W-:-:S05]  /*118c0*/  @!P0 IMAD.MOV.U32 R2, RZ, RZ, R15 ;  /* 0x000000ffff028224 */ /* 0x010fca00078e000f */
[----:B--2---:R0:W2:Y:S04]  /*118d0*/  @!P0 LDG.E.U16 R7, [R2.64] ;  /* 0x0000000802078981 */ /* 0x0040a8000c1e1500 */
[----:B0-----:R-:W0:Y:S04]  /*118e0*/  S2R R3, SR_TID.X ;  /* 0x0000000000037919 */ /* 0x001e280000002100 */
[----:B------:R-:W-:Y:S04]  /*118f0*/  STL [R1+0x1444], R5 ;  /* 0x0014440501007387 */ /* 0x000fe80000100800 */
[----:B------:R-:W-:Y:S04]  /*11900*/  STL [R1+0x144c], R5 ;  /* 0x00144c0501007387 */ /* 0x000fe80000100800 */
[----:B------:R-:W-:Y:S04]  /*11910*/  STL [R1+0x1450], R5 ;  /* 0x0014500501007387 */ /* 0x000fe80000100800 */
[----:B------:R-:W-:Y:S01]  /*11920*/  STL [R1+0x14a0], R5 ;  /* 0x0014a00501007387 */ /* 0x000fe20000100800 */
[----:B0-----:R-:W-:-:S03]  /*11930*/  SHF.R.U32.HI R3, RZ, 0x6, R3 ;  /* 0x00000006ff037819 */ /* 0x001fc60000011603 */
[----:B------:R-:W-:Y:S01]  /*11940*/  STL [R1+0x14a4], R5 ;  /* 0x0014a40501007387 */ /* 0x000fe20000100800 */
[----:B------:R-:W-:-:S04]  /*11950*/  SGXT.U32 R3, R3, 0x1 ;  /* 0x000000010303781a */ /* 0x000fc80000000000 */
[----:B------:R-:W-:Y:S01]  /*11960*/  LOP3.LUT R2, R3, 0x64, RZ, 0xfc, !PT ;  /* 0x0000006403027812 */ /* 0x000fe200078efcff */
[----:B--2---:R0:W-:Y:S04]  /*11970*/  STL [R1+0x7c], R7 ;  /* 0x00007c0701007387 */ /* 0x0041e80000100800 */
[----:B0-----:R-:W2:Y:S04]  /*11980*/  LDL.LU R7, [R1+0x14d8] ;  /* 0x0014d80001077983 */ /* 0x001ea80000300800 */
[----:B------:R-:W4:Y:S01]  /*11990*/  LDL R3, [R1+0x2c4] ;  /* 0x0002c40001037983 */ /* 0x000f220000100800 */
[----:B------:R-:W-:Y:S01]  /*119a0*/  ISETP.GE.AND P0, PT, R2, UR5, PT ;  /* 0x0000000502007c0c */ /* 0x000fe2000bf06270 */
[----:B---3--:R-:W-:Y:S01]  /*119b0*/  @!P1 IMAD.MOV.U32 R2, RZ, RZ, R16 ;  /* 0x000000ffff029224 */ /* 0x008fe200078e0010 */
[----:B------:R-:W-:Y:S01]  /*119c0*/  PRMT R9, RZ, 0x7610, R9 ;  /* 0x00007610ff097816 */ /* 0x000fe20000000009 */
[----:B------:R-:W0:Y:S01]  /*119d0*/  S2R R15, SR_TID.X ;  /* 0x00000000000f7919 */ /* 0x000e220000002100 */
[----:B------:R-:W-:-:S03]  /*119e0*/  PRMT R4, RZ, 0x7610, R4 ;  /* 0x00007610ff047816 */ /* 0x000fc60000000004 */
[----:B------:R-:W3:Y:S04]  /*119f0*/  LDL R16, [R1+0x2a8] ;  /* 0x0002a80001107983 */ /* 0x000ee80000100800 */
[----:B----4-:R1:W4:Y:S04]  /*11a00*/  @!P1 LDG.E.U16 R9, [R2.64] ;  /* 0x0000000802099981 */ /* 0x010328000c1e1500 */
[----:B-1----:R-:W2:Y:S01]  /*11a10*/  LDL R3, [R1+0x2bc] ;  /* 0x0002bc0001037983 */ /* 0x002ea20000100800 */
[----:B0-----:R-:W-:-:S04]  /*11a20*/  SHF.R.U32.HI R15, RZ, 0x6, R15 ;  /* 0x00000006ff0f7819 */ /* 0x001fc8000001160f */
[----:B------:R-:W-:-:S04]  /*11a30*/  SGXT.U32 R15, R15, 0x1 ;  /* 0x000000010f0f781a */ /* 0x000fc80000000000 */
[----:B------:R-:W-:-:S04]  /*11a40*/  LOP3.LUT R2, R15, 0x66, RZ, 0xfc, !PT ;  /* 0x000000660f027812 */ /* 0x000fc800078efcff */
[----:B------:R-:W-:Y:S01]  /*11a50*/  ISETP.GE.AND P1, PT, R2, UR5, PT ;  /* 0x0000000502007c0c */ /* 0x000fe2000bf26270 */
[----:B------:R-:W-:Y:S01]  /*11a60*/  @!P0 IMAD.MOV.U32 R2, RZ, RZ, R0 ;  /* 0x000000ffff028224 */ /* 0x000fe200078e0000 */
[----:B----4-:R-:W-:Y:S04]  /*11a70*/  STL [R1+0x1498], R9 ;  /* 0x0014980901007387 */ /* 0x010fe80000100800 */
[----:B------:R-:W-:Y:S04]  /*11a80*/  STL [R1+0x149c], R9 ;  /* 0x00149c0901007387 */ /* 0x000fe80000100800 */
[----:B--2---:R0:W2:Y:S04]  /*11a90*/  @!P0 LDG.E.U16 R4, [R2.64] ;  /* 0x0000000802048981 */ /* 0x0040a8000c1e1500 */
[----:B0-----:R-:W4:Y:S04]  /*11aa0*/  LDL R2, [R1+0x2b4] ;  /* 0x0002b40001027983 */ /* 0x001f280000100800 */
[----:B------:R-:W4:Y:S01]  /*11ab0*/  LDL R3, [R1+0x2b8] ;  /* 0x0002b80001037983 */ /* 0x000f220000100800 */
[----:B------:R-:W-:-:S03]  /*11ac0*/  PRMT R6, RZ, 0x7610, R6 ;  /* 0x00007610ff067816 */ /* 0x000fc60000000006 */
[----:B------:R-:W0:Y:S02]  /*11ad0*/  S2R R15, SR_TID.X ;  /* 0x00000000000f7919 */ /* 0x000e240000002100 */
[----:B0-----:R-:W-:Y:S02]  /*11ae0*/  SHF.R.U32.HI R15, RZ, 0x6, R15 ;  /* 0x00000006ff0f7819 */ /* 0x001fe4000001160f */
[----:B--2---:R-:W-:Y:S01]  /*11af0*/  STL [R1+0x1454], R4 ;  /* 0x0014540401007387 */ /* 0x004fe20000100800 */
[----:B----4-:R-:W-:-:S04]  /*11b00*/  @!P1 LOP3.LUT R3, R3, R2, RZ, 0x3c, !PT ;  /* 0x0000000203039212 */ /* 0x010fc800078e3cff */
[----:B------:R-:W-:-:S04]  /*11b10*/  @!P1 LOP3.LUT R2, R3, R2, RZ, 0x3c, !PT ;  /* 0x0000000203029212 */ /* 0x000fc800078e3cff */
[----:B------:R-:W-:Y:S01]  /*11b20*/  @!P1 LOP3.LUT R3, R3, R2, RZ, 0x3c, !PT ;  /* 0x0000000203039212 */ /* 0x000fe200078e3cff */
[----:B------:R-:W-:Y:S04]  /*11b30*/  STL [R1+0x1458], R4 ;  /* 0x0014580401007387 */ /* 0x000fe80000100800 */
[----:B------:R0:W2:Y:S04]  /*11b40*/  @!P1 LDG.E.U16 R6, [R2.64] ;  /* 0x0000000802069981 */ /* 0x0000a8000c1e1500 */
[----:B0-----:R-:W4:Y:S01]  /*11b50*/  LDL R3, [R1+0x290] ;  /* 0x0002900001037983 */ /* 0x001f220000100800 */
[----:B------:R-:W-:-:S03]  /*11b60*/  SGXT.U32 R0, R15, 0x1 ;  /* 0x000000010f00781a */ /* 0x000fc60000000000 */
[----:B------:R-:W0:Y:S01]  /*11b70*/  S2R R15, SR_TID.X ;  /* 0x00000000000f7919 */ /* 0x000e220000002100 */
[----:B------:R-:W-:-:S04]  /*11b80*/  LOP3.LUT R0, R0, 0x6a, RZ, 0xfc, !PT ;  /* 0x0000006a00007812 */ /* 0x000fc800078efcff */
[----:B------:R-:W-:Y:S02]  /*11b90*/  ISETP.GE.AND P0, PT, R0, UR5, PT ;  /* 0x0000000500007c0c */ /* 0x000fe4000bf06270 */
[----:B------:R-:W-:Y:S01]  /*11ba0*/  PRMT R8, RZ, 0x7610, R8 ;  /* 0x00007610ff087816 */ /* 0x000fe20000000008 */
[----:B------:R-:W4:Y:S01]  /*11bb0*/  LDL R0, [R1+0x254] ;  /* 0x0002540001007983 */ /* 0x000f220000100800 */
[----:B0-----:R-:W-:-:S04]  /*11bc0*/  SHF.R.U32.HI R15, RZ, 0x6, R15 ;  /* 0x00000006ff0f7819 */ /* 0x001fc8000001160f */
[----:B------:R-:W-:-:S04]  /*11bd0*/  SGXT.U32 R15, R15, 0x1 ;  /* 0x000000010f0f781a */ /* 0x000fc80000000000 */
[----:B------:R-:W-:Y:S02]  /*11be0*/  LOP3.LUT R2, R15, 0x72, RZ, 0xfc, !PT ;  /* 0x000000720f027812 */ /* 0x000fe400078efcff */
[----:B------:R-:W4:Y:S02]  /*11bf0*/  LDL R15, [R1+0x288] ;  /* 0x00028800010f7983 */ /* 0x000f240000100800 */
[----:B------:R-:W-:Y:S01]  /*11c00*/  ISETP.GE.AND P1, PT, R2, UR5, PT ;  /* 0x0000000502007c0c */ /* 0x000fe2000bf26270 */
[----:B---3--:R-:W-:Y:S01]  /*11c10*/  @!P0 IMAD.MOV.U32 R2, RZ, RZ, R16 ;  /* 0x000000ffff028224 */ /* 0x008fe200078e0010 */
[----:B--2---:R0:W-:Y:S04]  /*11c20*/  STL [R1+0x68], R6 ;  /* 0x0000680601007387 */ /* 0x0041e80000100800 */
[----:B----4-:R1:W2:Y:S04]  /*11c30*/  @!P0 LDG.E.U16 R8, [R2.64] ;  /* 0x0000000802088981 */ /* 0x0102a8000c1e1500 */
[----:B-1----:R-:W3:Y:S04]  /*11c40*/  LDL R2, [R1+0x270] ;  /* 0x0002700001027983 */ /* 0x002ee80000100800 */
[----:B------:R-:W3:Y:S01]  /*11c50*/  LDL R3, [R1+0x274] ;  /* 0x0002740001037983 */ /* 0x000ee20000100800 */
[----:B------:R-:W-:-:S02]  /*11c60*/  PRMT R7, RZ, 0x7610, R7 ;  /* 0x00007610ff077816 */ /* 0x000fc40000000007 */
[----:B0-----:R-:W-:Y:S02]  /*11c70*/  SHF.R.U32.HI R6, RZ, 0x6, R14 ;  /* 0x00000006ff067819 */ /* 0x001fe4000001160e */
[----:B------:R-:W4:Y:S02]  /*11c80*/  LDL R14, [R1+0x28c] ;  /* 0x00028c00010e7983 */ /* 0x000f240000100800 */
[----:B------:R-:W-:-:S04]  /*11c90*/  SGXT.U32 R6, R6, 0x1 ;  /* 0x000000010606781a */ /* 0x000fc80000000000 */
[----:B------:R-:W-:-:S04]  /*11ca0*/  LOP3.LUT R6, R6, 0x7a, RZ, 0xfc, !PT ;  /* 0x0000007a06067812 */ /* 0x000fc800078efcff */
[----:B------:R-:W-:Y:S02]  /*11cb0*/  ISETP.GE.AND P2, PT, R6, UR5, PT ;  /* 0x0000000506007c0c */ /* 0x000fe4000bf46270 */
[----:B---3--:R-:W-:-:S04]  /*11cc0*/  @!P1 LOP3.LUT R3, R3, R2, RZ, 0x3c, !PT ;  /* 0x0000000203039212 */ /* 0x008fc800078e3cff */
[----:B------:R-:W-:-:S04]  /*11cd0*/  @!P1 LOP3.LUT R2, R3, R2, RZ, 0x3c, !PT ;  /* 0x0000000203029212 */ /* 0x000fc800078e3cff */
[----:B------:R-:W-:-:S05]  /*11ce0*/  @!P1 LOP3.LUT R3, R3, R2, RZ, 0x3c, !PT ;  /* 0x0000000203039212 */ /* 0x000fca00078e3cff */
[----:B------:R0:W3:Y:S04]  /*11cf0*/  @!P1 LDG.E.U16 R7, [R2.64] ;  /* 0x0000000802079981 */ /* 0x0000e8000c1e1500 */
[----:B0-----:R-:W0:Y:S04]  /*11d00*/  S2R R3, SR_TID.X ;  /* 0x0000000000037919 */ /* 0x001e280000002100 */
[----:B--2---:R-:W-:Y:S04]  /*11d10*/  STL [R1+0x14a8], R8 ;  /* 0x0014a80801007387 */ /* 0x004fe80000100800 */
[----:B------:R-:W2:Y:S01]  /*11d20*/  LDL.LU R6, [R1+0x14d4] ;  /* 0x0014d40001067983 */ /* 0x000ea20000300800 */
[----:B0-----:R-:W-:-:S04]  /*11d30*/  SHF.R.U32.HI R3, RZ, 0x6, R3 ;  /* 0x00000006ff037819 */ /* 0x001fc80000011603 */
[----:B------:R-:W-:-:S04]  /*11d40*/  SGXT.U32 R3, R3, 0x1 ;  /* 0x000000010303781a */ /* 0x000fc80000000000 */
[----:B------:R-:W-:Y:S02]  /*11d50*/  LOP3.LUT R2, R3, 0x6c, RZ, 0xfc, !PT ;  /* 0x0000006c03027812 */ /* 0x000fe400078efcff */
[----:B------:R-:W3:Y:S02]  /*11d60*/  LDL R3, [R1+0x250] ;  /* 0x0002500001037983 */ /* 0x000ee40000100800 */
[----:B------:R-:W-:Y:S01]  /*11d70*/  ISETP.GE.AND P0, PT, R2, UR5, PT ;  /* 0x0000000502007c0c */ /* 0x000fe2000bf06270 */
[----:B------:R-:W-:Y:S01]  /*11d80*/  @!P2 IMAD.MOV.U32 R2, RZ, RZ, R0 ;  /* 0x000000ffff02a224 */ /* 0x000fe200078e0000 */
[----:B------:R-:W0:Y:S01]  /*11d90*/  S2R R16, SR_TID.X ;  /* 0x0000000000107919 */ /* 0x000e220000002100 */
[----:B--2---:R-:W-:-:S06]  /*11da0*/  PRMT R6, RZ, 0x7610, R6 ;  /* 0x00007610ff067816 */ /* 0x004fcc0000000006 */
[----:B---3--:R1:W2:Y:S02]  /*11db0*/  @!P2 LDG.E.U16 R6, [R2.64] ;  /* 0x000000080206a981 */ /* 0x0082a4000c1e1500 */
[----:B-1----:R-:W-:-:S06]  /*11dc0*/  PRMT R3, RZ, 0x7610, R3 ;  /* 0x00007610ff037816 */ /* 0x002fcc0000000003 */
[----:B----4-:R1:W3:Y:S04]  /*11dd0*/  @!P0 LDG.E.U16 R3, [R14.64] ;  /* 0x000000080e038981 */ /* 0x0102e8000c1e1500 */
[----:B------:R-:W4:Y:S01]  /*11de0*/  S2R R0, SR_TID.X ;  /* 0x0000000000007919 */ /* 0x000f220000002100 */
[----:B0-----:R-:W-:-:S04]  /*11df0*/  SHF.R.U32.HI R16, RZ, 0x6, R16 ;  /* 0x00000006ff107819 */ /* 0x001fc80000011610 */
[----:B------:R-:W-:Y:S01]  /*11e00*/  SGXT.U32 R16, R16, 0x1 ;  /* 0x000000011010781a */ /* 0x000fe20000000000 */
[----:B-1----:R-:W2:Y:S03]  /*11e10*/  LDL R14, [R1+0x280] ;  /* 0x00028000010e7983 */ /* 0x002ea60000100800 */
[----:B------:R-:W-:Y:S01]  /*11e20*/  LOP3.LUT R16, R16, 0x6e, RZ, 0xfc, !PT ;  /* 0x0000006e10107812 */ /* 0x000fe200078efcff */
[----:B------:R-:W2:Y:S03]  /*11e30*/  LDL R15, [R1+0x284] ;  /* 0x00028400010f7983 */ /* 0x000ea60000100800 */
[----:B------:R-:W-:Y:S02]  /*11e40*/  ISETP.GE.AND P1, PT, R16, UR5, PT ;  /* 0x0000000510007c0c */ /* 0x000fe4000bf26270 */
[----:B----4-:R-:W-:-:S04]  /*11e50*/  SHF.R.U32.HI R16, RZ, 0x6, R0 ;  /* 0x00000006ff107819 */ /* 0x010fc80000011600 */
[----:B------:R-:W-:-:S04]  /*11e60*/  SGXT.U32 R16, R16, 0x1 ;  /* 0x000000011010781a */ /* 0x000fc80000000000 */
[----:B------:R-:W-:-:S04]  /*11e70*/  LOP3.LUT R16, R16, 0x74, RZ, 0xfc, !PT ;  /* 0x0000007410107812 */ /* 0x000fc800078efcff */
[----:B------:R-:W-:Y:S01]  /*11e80*/  ISETP.GE.AND P0, PT, R16, UR5, PT ;  /* 0x0000000510007c0c */ /* 0x000fe2000bf06270 */
[----:B---3--:R-:W-:Y:S04]  /*11e90*/  STL [R1+0x1440], R3 ;  /* 0x0014400301007387 */ /* 0x008fe80000100800 */
[----:B------:R-:W-:Y:S04]  /*11ea0*/  STL [R1+0x145c], R3 ;  /* 0x00145c0301007387 */ /* 0x000fe80000100800 */
[----:B------:R-:W-:Y:S04]  /*11eb0*/  STL [R1+0x1460], R3 ;  /* 0x0014600301007387 */ /* 0x000fe80000100800 */
[----:B------:R-:W3:Y:S01]  /*11ec0*/  LDL.LU R16, [R1+0x14d0] ;  /* 0x0014d00001107983 */ /* 0x000ee20000300800 */
[----:B--2---:R-:W-:-:S04]  /*11ed0*/  @!P1 LOP3.LUT R15, R15, R14, RZ, 0x3c, !PT ;  /* 0x0000000e0f0f9212 */ /* 0x004fc800078e3cff */
[----:B------:R-:W-:-:S04]  /*11ee0*/  @!P1 LOP3.LUT R14, R15, R14, RZ, 0x3c, !PT ;  /* 0x0000000e0f0e9212 */ /* 0x000fc800078e3cff */
[----:B------:R-:W-:Y:S02]  /*11ef0*/  @!P1 LOP3.LUT R15, R15, R14, RZ, 0x3c, !PT ;  /* 0x0000000e0f0f9212 */ /* 0x000fe400078e3cff */
[----:B---3--:R-:W-:-:S06]  /*11f00*/  PRMT R16, RZ, 0x7610, R16 ;  /* 0x00007610ff107816 */ /* 0x008fcc0000000010 */
[----:B------:R-:W2:Y:S01]  /*11f10*/  @!P1 LDG.E.U16 R16, [R14.64] ;  /* 0x000000080e109981 */ /* 0x000ea2000c1e1500 */
[----:B------:R-:W-:-:S03]  /*11f20*/  SHF.R.U32.HI R0, RZ, 0x6, R0 ;  /* 0x00000006ff007819 */ /* 0x000fc60000011600 */
[----:B--2---:R0:W-:Y:S04]  /*11f30*/  STL [R1+0x34], R16 ;  /* 0x0000341001007387 */ /* 0x0041e80000100800 */
[----:B0-----:R-:W2:Y:S04]  /*11f40*/  LDL.LU R16, [R1+0x14cc] ;  /* 0x0014cc0001107983 */ /* 0x001ea80000300800 */
[----:B------:R-:W3:Y:S04]  /*11f50*/  LDL R14, [R1+0x268] ;  /* 0x00026800010e7983 */ /* 0x000ee80000100800 */
[----:B------:R-:W3:Y:S01]  /*11f60*/  LDL R15, [R1+0x26c] ;  /* 0x00026c00010f7983 */ /* 0x000ee20000100800 */
[----:B------:R-:W-:-:S04]  /*11f70*/  SGXT.U32 R0, R0, 0x1 ;  /* 0x000000010000781a */ /* 0x000fc80000000000 */
[----:B------:R-:W-:-:S04]  /*11f80*/  LOP3.LUT R0, R0, 0x76, RZ, 0xfc, !PT ;  /* 0x0000007600007812 */ /* 0x000fc800078efcff */
[----:B------:R-:W-:Y:S02]  /*11f90*/  ISETP.GE.AND P1, PT, R0, UR5, PT ;  /* 0x0000000500007c0c */ /* 0x000fe4000bf26270 */
[----:B------:R-:W4:Y:S01]  /*11fa0*/  LDL.LU R0, [R1+0x14c8] ;  /* 0x0014c80001007983 */ /* 0x000f220000300800 */
[----:B------:R-:W-:Y:S02]  /*11fb0*/  PRMT R2, RZ, 0x7610, R2 ;  /* 0x00007610ff027816 */ /* 0x000fe40000000002 */
[----:B---3--:R-:W-:-:S04]  /*11fc0*/  @!P0 LOP3.LUT R15, R15, R14, RZ, 0x3c, !PT ;  /* 0x0000000e0f0f8212 */ /* 0x008fc800078e3cff */
[----:B------:R-:W-:-:S04]  /*11fd0*/  @!P0 LOP3.LUT R14, R15, R14, RZ, 0x3c, !PT ;  /* 0x0000000e0f0e8212 */ /* 0x000fc800078e3cff */
[----:B------:R-:W-:-:S05]  /*11fe0*/  @!P0 LOP3.LUT R15, R15, R14, RZ, 0x3c, !PT ;  /* 0x0000000e0f0f8212 */ /* 0x000fca00078e3cff */
[----:B------:R0:W3:Y:S01]  /*11ff0*/  @!P0 LDG.E.U16 R2, [R14.64] ;  /* 0x000000080e028981 */ /* 0x0000e2000c1e1500 */
[----:B----4-:R-:W-:-:S04]  /*12000*/  SGXT.U32 R0, R0, 0x1 ;  /* 0x000000010000781a */ /* 0x010fc80000000000 */
[----:B------:R-:W-:Y:S01]  /*12010*/  LOP3.LUT R0, R0, 0x7c, RZ, 0xfc, !PT ;  /* 0x0000007c00007812 */ /* 0x000fe200078efcff */
[----:B0-----:R-:W4:Y:S04]  /*12020*/  LDL R14, [R1+0x260] ;  /* 0x00026000010e7983 */ /* 0x001f280000100800 */
[----:B------:R-:W4:Y:S01]  /*12030*/  LDL R15, [R1+0x264] ;  /* 0x00026400010f7983 */ /* 0x000f220000100800 */
[----:B------:R-:W-:-:S03]  /*12040*/  ISETP.GE.AND P0, PT, R0, UR5, PT ;  /* 0x0000000500007c0c */ /* 0x000fc6000bf06270 */
[----:B---3--:R-:W-:Y:S04]  /*12050*/  STL [R1+0x1464], R2 ;  /* 0x0014640201007387 */ /* 0x008fe80000100800 */
[----:B------:R-:W-:Y:S04]  /*12060*/  STL [R1+0x1468], R2 ;  /* 0x0014680201007387 */ /* 0x000fe80000100800 */
[----:B------:R-:W3:Y:S01]  /*12070*/  LDL.LU R0, [R1+0x14c4] ;  /* 0x0014c40001007983 */ /* 0x000ee20000300800 */
[----:B----4-:R-:W-:-:S04]  /*12080*/  @!P1 LOP3.LUT R15, R15, R14, RZ, 0x3c, !PT ;  /* 0x0000000e0f0f9212 */ /* 0x010fc800078e3cff */
[----:B------:R-:W-:-:S04]  /*12090*/  @!P1 LOP3.LUT R14, R15, R14, RZ, 0x3c, !PT ;  /* 0x0000000e0f0e9212 */ /* 0x000fc800078e3cff */
[----:B------:R-:W-:Y:S02]  /*120a0*/  @!P1 LOP3.LUT R15, R15, R14, RZ, 0x3c, !PT ;  /* 0x0000000e0f0f9212 */ /* 0x000fe400078e3cff */
[----:B---3--:R-:W-:-:S06]  /*120b0*/  PRMT R0, RZ, 0x7610, R0 ;  /* 0x00007610ff007816 */ /* 0x008fcc0000000000 */
[----:B------:R-:W3:Y:S04]  /*120c0*/  @!P1 LDG.E.U16 R0, [R14.64] ;  /* 0x000000080e009981 */ /* 0x000ee8000c1e1500 */
[----:B---3--:R0:W-:Y:S04]  /*120d0*/  STL [R1+0x28], R0 ;  /* 0x0000280001007387 */ /* 0x0081e80000100800 */
[----:B0-----:R-:W3:Y:S04]  /*120e0*/  LDL.LU R0, [R1+0x14c0] ;  /* 0x0014c00001007983 */ /* 0x001ee80000300800 */
[----:B------:R-:W4:Y:S04]  /*120f0*/  LDL R14, [R1+0x248] ;  /* 0x00024800010e7983 */ /* 0x000f280000100800 */
[----:B------:R-:W4:Y:S01]  /*12100*/  LDL R15, [R1+0x24c] ;  /* 0x00024c00010f7983 */ /* 0x000f220000100800 */
[----:B--2---:R-:W-:-:S02]  /*12110*/  LOP3.LUT R16, R16, 0x7e, RZ, 0xfc, !PT ;  /* 0x0000007e10107812 */ /* 0x004fc400078efcff */
[----:B---3--:R-:W-:Y:S02]  /*12120*/  PRMT R0, RZ, 0x7610, R0 ;  /* 0x00007610ff007816 */ /* 0x008fe40000000000 */
[----:B----4-:R-:W-:-:S04]  /*12130*/  @!P0 LOP3.LUT R15, R15, R14, RZ, 0x3c, !PT ;  /* 0x0000000e0f0f8212 */ /* 0x010fc800078e3cff */
[----:B------:R-:W-:-:S04]  /*12140*/  @!P0 LOP3.LUT R14, R15, R14, RZ, 0x3c, !PT ;  /* 0x0000000e0f0e8212 */ /* 0x000fc800078e3cff */
[----:B------:R-:W-:-:S05]  /*12150*/  @!P0 LOP3.LUT R15, R15, R14, RZ, 0x3c, !PT ;  /* 0x0000000e0f0f8212 */ /* 0x000fca00078e3cff */
[----:B------:R0:W2:Y:S04]  /*12160*/  @!P0 LDG.E.U16 R0, [R14.64] ;  /* 0x000000080e008981 */ /* 0x0000a8000c1e1500 */
[----:B0-----:R-:W3:Y:S04]  /*12170*/  LDL R14, [R1+0x240] ;  /* 0x00024000010e7983 */ /* 0x001ee80000100800 */
[----:B------:R-:W3:Y:S01]  /*12180*/  LDL R15, [R1+0x244] ;  /* 0x00024400010f7983 */ /* 0x000ee20000100800 */
[----:B------:R-:W-:-:S03]  /*12190*/  ISETP.GE.AND P1, PT, R16, UR5, PT ;  /* 0x0000000510007c0c */ /* 0x000fc6000bf26270 */
[----:B------:R-:W0:Y:S01]  /*121a0*/  S2R R16, SR_TID.X ;  /* 0x0000000000107919 */ /* 0x000e220000002100 */
[----:B------:R-:W-:Y:S02]  /*121b0*/  PRMT R26, RZ, 0x7610, R26 ;  /* 0x00007610ff1a7816 */ /* 0x000fe4000000001a */
[----:B0-----:R-:W-:-:S04]  /*121c0*/  LOP3.LUT R16, R16, 0x7f, RZ, 0xc0, !PT ;  /* 0x0000007f10107812 */ /* 0x001fc800078ec0ff */
[----:B------:R-:W-:Y:S01]  /*121d0*/  ISETP.GE.AND P0, PT, R16, UR5, PT ;  /* 0x0000000510007c0c */ /* 0x000fe2000bf06270 */
[----:B--2---:R-:W-:Y:S02]  /*121e0*/  STL [R1+0x146c], R0 ;  /* 0x00146c0001007387 */ /* 0x004fe40000100800 */
[----:B---3--:R-:W-:-:S04]  /*121f0*/  @!P1 LOP3.LUT R15, R15, R14, RZ, 0x3c, !PT ;  /* 0x0000000e0f0f9212 */ /* 0x008fc800078e3cff */
[----:B------:R-:W-:-:S04]  /*12200*/  @!P1 LOP3.LUT R14, R15, R14, RZ, 0x3c, !PT ;  /* 0x0000000e0f0e9212 */ /* 0x000fc800078e3cff */
[----:B------:R-:W-:Y:S01]  /*12210*/  @!P1 LOP3.LUT R15, R15, R14, RZ, 0x3c, !PT ;  /* 0x0000000e0f0f9212 */ /* 0x000fe200078e3cff */
[----:B------:R-:W-:Y:S04]  /*12220*/  STL [R1+0x1470], R0 ;  /* 0x0014700001007387 */ /* 0x000fe80000100800 */
[----:B------:R-:W2:Y:S04]  /*12230*/  LDL.LU R16, [R1+0x14bc] ;  /* 0x0014bc0001107983 */ /* 0x000ea80000300800 */
[----:B------:R0:W3:Y:S04]  /*12240*/  @!P1 LDG.E.U16 R26, [R14.64] ;  /* 0x000000080e1a9981 */ /* 0x0000e8000c1e1500 */
[----:B0-----:R-:W4:Y:S04]  /*12250*/  LDL R14, [R1+0x45c] ;  /* 0x00045c00010e7983 */ /* 0x001f280000100800 */
[----:B------:R-:W4:Y:S01]  /*12260*/  LDL R15, [R1+0x460] ;  /* 0x00046000010f7983 */ /* 0x000f220000100800 */
[----:B------:R-:W-:-:S03]  /*12270*/  PRMT R3, RZ, 0x7610, R3 ;  /* 0x00007610ff037816 */ /* 0x000fc60000000003 */
[----:B------:R-:W-:Y:S06]  /*12280*/  BAR.SYNC.DEFER_BLOCKING 0x0 ;  /* 0x0000000000007b1d */ /* 0x000fec0000010000 */
[----:B---3--:R0:W-:Y:S04]  /*12290*/  STL [R1+0x1c], R26 ;  /* 0x00001c1a01007387 */ /* 0x0081e80000100800 */
[----:B0-----:R-:W3:Y:S01]  /*122a0*/  LDL.LU R26, [R1+0x20] ;  /* 0x00002000011a7983 */ /* 0x001ee20000300800 */
[----:B----4-:R-:W-:-:S04]  /*122b0*/  @!P0 LOP3.LUT R15, R15, R14, RZ, 0x3c, !PT ;  /* 0x0000000e0f0f8212 */ /* 0x010fc800078e3cff */
[----:B------:R-:W-:-:S04]  /*122c0*/  @!P0 LOP3.LUT R14, R15, R14, RZ, 0x3c, !PT ;  /* 0x0000000e0f0e8212 */ /* 0x000fc800078e3cff */
[----:B------:R-:W-:-:S05]  /*122d0*/  @!P0 LOP3.LUT R15, R15, R14, RZ, 0x3c, !PT ;  /* 0x0000000e0f0f8212 */ /* 0x000fca00078e3cff */
[----:B------:R0:W4:Y:S04]  /*122e0*/  @!P0 LDG.E.U16 R3, [R14.64] ;  /* 0x000000080e038981 */ /* 0x000128000c1e1500 */
[----:B0-----:R-:W3:Y:S04]  /*122f0*/  LDL R14, [R1+0x834] ;  /* 0x00083400010e7983 */ /* 0x001ee80000100800 */
[----:B------:R-:W3:Y:S01]  /*12300*/  LDL R15, [R1+0x838] ;  /* 0x00083800010f7983 */ /* 0x000ee20000100800 */
[----:B--2---:R-:W-:-:S03]  /*12310*/  PRMT R16, RZ, 0x7610, R16 ;  /* 0x00007610ff107816 */ /* 0x004fc60000000010 */
[----:B----4-:R0:W-:Y:S01]  /*12320*/  STL [R1+0x238], R3 ;  /* 0x0002380301007387 */ /* 0x0101e20000100800 */
[----:B------:R-:W-:-:S03]  /*12330*/  PRMT R13, RZ, 0x7610, R13 ;  /* 0x00007610ff0d7816 */ /* 0x000fc6000000000d */
[----:B0-----:R-:W2:Y:S01]  /*12340*/  LDL R3, [R1+0x758] ;  /* 0x0007580001037983 */ /* 0x001ea20000100800 */
[----:B---3--:R-:W-:-:S04]  /*12350*/  @!P0 LOP3.LUT R15, R15, R14, RZ, 0x3c, !PT ;  /* 0x0000000e0f0f8212 */ /* 0x008fc800078e3cff */
[----:B------:R-:W-:-:S04]  /*12360*/  @!P0 LOP3.LUT R14, R15, R14, RZ, 0x3c, !PT ;  /* 0x0000000e0f0e8212 */ /* 0x000fc800078e3cff */
[----:B------:R-:W-:-:S05]  /*12370*/  @!P0 LOP3.LUT R15, R15, R14, RZ, 0x3c, !PT ;  /* 0x0000000e0f0f8212 */ /* 0x000fca00078e3cff */
[----:B------:R0:W3:Y:S04]  /*12380*/  @!P0 LDG.E.U16 R16, [R14.64] ;  /* 0x000000080e108981 */ /* 0x0000e8000c1e1500 */
[----:B0-----:R-:W4:Y:S04]  /*12390*/  LDL R14, [R1+0x814] ;  /* 0x00081400010e7983 */ /* 0x001f280000100800 */
[----:B------:R-:W4:Y:S02]  /*123a0*/  LDL R15, [R1+0x818] ;  /* 0x00081800010f7983 */ /* 0x000f240000100800 */
[----:B----4-:R-:W-:-:S04]  /*123b0*/  @!P0 LOP3.LUT R15, R15, R14, RZ, 0x3c, !PT ;  /* 0x0000000e0f0f8212 */ /* 0x010fc800078e3cff */
[----:B------:R-:W-:-:S04]  /*123c0*/  @!P0 LOP3.LUT R14, R15, R14, RZ, 0x3c, !PT ;  /* 0x0000000e0f0e8212 */ /* 0x000fc800078e3cff */
[----:B------:R-:W-:-:S05]  /*123d0*/  @!P0 LOP3.LUT R15, R15, R14, RZ, 0x3c, !PT ;  /* 0x0000000e0f0f8212 */ /* 0x000fca00078e3cff */
[----:B------:R-:W4:Y:S04]  /*123e0*/  @!P0 LDG.E.U16 R13, [R14.64] ;  /* 0x000000080e0d8981 */ /* 0x000f28000c1e1500 */
[----:B---3--:R-:W-:Y:S04]  /*123f0*/  STL [R1+0x13f8], R16 ;  /* 0x0013f81001007387 */ /* 0x008fe80000100800 */
[----:B------:R-:W-:Y:S04]  /*12400*/  STL [R1+0x13fc], R16 ;  /* 0x0013fc1001007387 */ /* 0x000fe80000100800 */
[----:B----4-:R0:W-:Y:S04]  /*12410*/  STL [R1+0x18], R13 ;  /* 0x0000180d01007387 */ /* 0x0101e80000100800 */
[----:B0-----:R-:W3:Y:S04]  /*12420*/  LDL.LU R13, [R1+0x14b8] ;  /* 0x0014b800010d7983 */ /* 0x001ee80000300800 */
[----:B------:R-:W4:Y:S04]  /*12430*/  LDL R14, [R1+0x7d4] ;  /* 0x0007d400010e7983 */ /* 0x000f280000100800 */
[----:B------:R-:W4:Y:S01]  /*12440*/  LDL R15, [R1+0x7d8] ;  /* 0x0007d800010f7983 */ /* 0x000f220000100800 */
[----:B------:R-:W-:-:S02]  /*12450*/  PRMT R8, RZ, 0x7610, R8 ;  /* 0x00007610ff087816 */ /* 0x000fc40000000008 */
[----:B----4-:R-:W-:-:S04]  /*12460*/  @!P0 LOP3.LUT R15, R15, R14, RZ, 0x3c, !PT ;  /* 0x0000000e0f0f8212 */ /* 0x010fc800078e3cff */
[----:B------:R-:W-:-:S04]  /*12470*/  @!P0 LOP3.LUT R14, R15, R14, RZ, 0x3c, !PT ;  /* 0x0000000e0f0e8212 */ /* 0x000fc800078e3cff */
[----:B------:R-:W-:-:S05]  /*12480*/  @!P0 LOP3.LUT R15, R15, R14, RZ, 0x3c, !PT ;  /* 0x0000000e0f0f8212 */ /* 0x000fca00078e3cff */
[----:B------:R0:W4:Y:S04]  /*12490*/  @!P0 LDG.E.U16 R8, [R14.64] ;  /* 0x000000080e088981 */ /* 0x000128000c1e1500 */
[----:B0-----:R-:W2:Y:S04]  /*124a0*/  LDL R14, [R1+0x794] ;  /* 0x00079400010e7983 */ /* 0x001ea80000100800 */
[----:B------:R-:W2:Y:S01]  /*124b0*/  LDL R15, [R1+0x798] ;  /* 0x00079800010f7983 */ /* 0x000ea20000100800 */
[----:B---3--:R-:W-:-:S03]  /*124c0*/  PRMT R13, RZ, 0x7610, R13 ;  /* 0x00007610ff0d7816 */ /* 0x008fc6000000000d */
[----:B----4-:R0:W-:Y:S01]  /*124d0*/  STL [R1+0x24], R8 ;  /* 0x0000240801007387 */ /* 0x0101e20000100800 */
[----:B------:R-:W-:-:S03]  /*124e0*/  PRMT R5, RZ, 0x7610, R5 ;  /* 0x00007610ff057816 */ /* 0x000fc60000000005 */
[----:B0-----:R-:W3:Y:S01]  /*124f0*/  LDL R8, [R1+0x6d8] ;  /* 0x0006d80001087983 */ /* 0x001ee20000100800 */
[----:B--2---:R-:W-:-:S04]  /*12500*/  @!P0 LOP3.LUT R15, R15, R14, RZ, 0x3c, !PT ;  /* 0x0000000e0f0f8212 */ /* 0x004fc800078e3cff */
[----:B------:R-:W-:-:S04]  /*12510*/  @!P0 LOP3.LUT R14, R15, R14, RZ, 0x3c, !PT ;  /* 0x0000000e0f0e8212 */ /* 0x000fc800078e3cff */
[----:B------:R-:W-:-:S05]  /*12520*/  @!P0 LOP3.LUT R15, R15, R14, RZ, 0x3c, !PT ;  /* 0x0000000e0f0f8212 */ /* 0x000fca00078e3cff */
[----:B------:R0:W2:Y:S04]  /*12530*/  @!P0 LDG.E.U16 R13, [R14.64] ;  /* 0x000000080e0d8981 */ /* 0x0000a8000c1e1500 */
[----:B0-----:R-:W4:Y:S01]  /*12540*/  LDL R15, [R1+0x754] ;  /* 0x00075400010f7983 */ /* 0x001f220000100800 */
[----:B------:R-:W-:-:S05]  /*12550*/  @!P0 IMAD.MOV.U32 R14, RZ, RZ, R3 ;  /* 0x000000ffff0e8224 */ /* 0x000fca00078e0003 */
[----:B----4-:R-:W4:Y:S04]  /*12560*/  @!P0 LDG.E.U16 R5, [R14.64] ;  /* 0x000000080e058981 */ /* 0x010f28000c1e1500 */
[----:B--2---:R0:W-:Y:S04]  /*12570*/  STL [R1+0x30], R13 ;  /* 0x0000300d01007387 */ /* 0x0041e80000100800 */
[----:B------:R-:W2:Y:S04]  /*12580*/  LDL R3, [R1+0x698] ;  /* 0x0006980001037983 */ /* 0x000ea80000100800 */
[----:B0-----:R-:W0:Y:S02]  /*12590*/  S2R R13, SR_TID.X ;  /* 0x00000000000d7919 */ /* 0x001e240000002100 */
[----:B0-----:R-:W-:-:S05]  /*125a0*/  LOP3.LUT R13, R13, 0x3f, RZ, 0xc0, !PT ;  /* 0x0000003f0d0d7812 */ /* 0x001fca00078ec0ff */
[----:B------:R-:W-:Y:S01]  /*125b0*/  IMAD.SHL.U32 R13, R13, 0x2, RZ ;  /* 0x000000020d0d7824 */ /* 0x000fe200078e00ff */
[----:B----4-:R0:W-:Y:S04]  /*125c0*/  STL [R1+0x38], R5 ;  /* 0x0000380501007387 */ /* 0x0101e80000100800 */
[----:B------:R-:W4:Y:S04]  /*125d0*/  LDL R14, [R1+0x714] ;  /* 0x00071400010e7983 */ /* 0x000f280000100800 */
[----:B------:R-:W4:Y:S04]  /*125e0*/  LDL R15, [R1+0x718] ;  /* 0x00071800010f7983 */ /* 0x000f280000100800 */
[----:B0-----:R-:W0:Y:S02]  /*125f0*/  S2R R5, SR_TID.X ;  /* 0x0000000000057919 */ /* 0x001e240000002100 */
[----:B0-----:R-:W-:-:S04]  /*12600*/  LOP3.LUT P1, RZ, R5, 0x40, RZ, 0xc0, !PT ;  /* 0x0000004005ff7812 */ /* 0x001fc8000782c0ff */
[----:B------:R-:W-:-:S04]  /*12610*/  SEL R5, RZ, 0x90, !P1 ;  /* 0x00000090ff057807 */ /* 0x000fc80004800000 */
[----:B------:R-:W-:Y:S02]  /*12620*/  LOP3.LUT R5, R5, R13, RZ, 0x3c, !PT ;  /* 0x0000000d05057212 */ /* 0x000fe400078e3cff */
[----:B------:R-:W2:Y:S01]  /*12630*/  LDL.LU R13, [R1+0x14b4] ;  /* 0x0014b400010d7983 */ /* 0x000ea20000300800 */
[----:B----4-:R-:W-:-:S04]  /*12640*/  @!P0 LOP3.LUT R15, R15, R14, RZ, 0x3c, !PT ;  /* 0x0000000e0f0f8212 */ /* 0x010fc800078e3cff */
[----:B------:R-:W-:-:S04]  /*12650*/  @!P0 LOP3.LUT R14, R15, R14, RZ, 0x3c, !PT ;  /* 0x0000000e0f0e8212 */ /* 0x000fc800078e3cff */
[----:B------:R-:W-:Y:S02]  /*12660*/  @!P0 LOP3.LUT R15, R15, R14, RZ, 0x3c, !PT ;  /* 0x0000000e0f0f8212 */ /* 0x000fe400078e3cff */
[----:B--2---:R-:W-:-:S06]  /*12670*/  PRMT R13, RZ, 0x7610, R13 ;  /* 0x00007610ff0d7816 */ /* 0x004fcc000000000d */
[----:B------:R-:W2:Y:S01]  /*12680*/  @!P0 LDG.E.U16 R13, [R14.64] ;  /* 0x000000080e0d8981 */ /* 0x000ea2000c1e1500 */
[----:B------:R-:W-:-:S03]  /*12690*/  PRMT R4, RZ, 0x7610, R4 ;  /* 0x00007610ff047816 */ /* 0x000fc60000000004 */
[----:B--2---:R0:W-:Y:S04]  /*126a0*/  STL [R1+0x58], R13 ;  /* 0x0000580d01007387 */ /* 0x0041e80000100800 */
[----:B0-----:R-:W2:Y:S04]  /*126b0*/  LDL.LU R13, [R1+0x14b0] ;  /* 0x0014b000010d7983 */ /* 0x001ea80000300800 */
[----:B------:R-:W4:Y:S01]  /*126c0*/  LDL R15, [R1+0x6d4] ;  /* 0x0006d400010f7983 */ /* 0x000f220000100800 */
[----:B---3--:R-:W-:Y:S01]  /*126d0*/  @!P0 IMAD.MOV.U32 R14, RZ, RZ, R8 ;  /* 0x000000ffff0e8224 */ /* 0x008fe200078e0008 */
[----:B------:R-:W-:-:S02]  /*126e0*/  PRMT R2, RZ, 0x7610, R2 ;  /* 0x00007610ff027816 */ /* 0x000fc40000000002 */
[----:B------:R0:W-:Y:S04]  /*126f0*/  STS.U16 [R5+0x8000], R26 ;  /* 0x0080001a05007388 */ /* 0x0001e80000000400 */
[----:B------:R-:W3:Y:S04]  /*12700*/  LDL R8, [R1+0x5d4] ;  /* 0x0005d40001087983 */ /* 0x000ee80000100800 */
[----:B0-----:R-:W2:Y:S04]  /*12710*/  LDL R26, [R1+0x618] ;  /* 0x00061800011a7983 */ /* 0x001ea80000100800 */
[----:B----4-:R0:W4:Y:S04]  /*12720*/  @!P0 LDG.E.U16 R4, [R14.64] ;  /* 0x000000080e048981 */ /* 0x010128000c1e1500 */
[----:B0-----:R-:W2:Y:S01]  /*12730*/  LDL R15, [R1+0x694] ;  /* 0x00069400010f7983 */ /* 0x001ea20000100800 */
[----:B------:R-:W-:-:S03]  /*12740*/  @!P0 IMAD.MOV.U32 R14, RZ, RZ, R3 ;  /* 0x000000ffff0e8224 */ /* 0x000fc600078e0003 */
[----:B----4-:R0:W-:Y:S01]  /*12750*/  STL [R1+0x50], R4 ;  /* 0x0000500401007387 */ /* 0x0101e20000100800 */
[----:B------:R-:W-:-:S03]  /*12760*/  PRMT R18, RZ, 0x7610, R18 ;  /* 0x00007610ff127816 */ /* 0x000fc60000000012 */
[----:B------:R-:W4:Y:S04]  /*12770*/  LDL R3, [R1+0x594] ;  /* 0x0005940001037983 */ /* 0x000f280000100800 */
[----:B--2---:R1:W2:Y:S04]  /*12780*/  @!P0 LDG.E.U16 R2, [R14.64] ;  /* 0x000000080e028981 */ /* 0x0042a8000c1e1500 */
[----:B0-----:R-:W2:Y:S04]  /*12790*/  LDL R4, [R1+0x5d8] ;  /* 0x0005d80001047983 */ /* 0x001ea80000100800 */
[----:B-1----:R-:W2:Y:S04]  /*127a0*/  LDL R14, [R1+0x654] ;  /* 0x00065400010e7983 */ /* 0x002ea80000100800 */
[----:B------:R-:W2:Y:S02]  /*127b0*/  LDL R15, [R1+0x658] ;  /* 0x00065800010f7983 */ /* 0x000ea40000100800 */
[----:B--2---:R-:W-:-:S04]  /*127c0*/  @!P0 LOP3.LUT R15, R15, R14, RZ, 0x3c, !PT ;  /* 0x0000000e0f0f8212 */ /* 0x004fc800078e3cff */
[----:B------:R-:W-:-:S04]  /*127d0*/  @!P0 LOP3.LUT R14, R15, R14, RZ, 0x3c, !PT ;  /* 0x0000000e0f0e8212 */ /* 0x000fc800078e3cff */
[----:B------:R-:W-:-:S05]  /*127e0*/  @!P0 LOP3.LUT R15, R15, R14, RZ, 0x3c, !PT ;  /* 0x0000000e0f0f8212 */ /* 0x000fca00078e3cff */
[----:B------:R-:W2:Y:S04]  /*127f0*/  @!P0 LDG.E.U16 R18, [R14.64] ;  /* 0x000000080e128981 */ /* 0x000ea8000c1e1500 */
[----:B------:R0:W-:Y:S04]  /*12800*/  STL [R1+0x48], R2 ;  /* 0x0000480201007387 */ /* 0x0001e80000100800 */
[----:B0-----:R-:W3:Y:S04]  /*12810*/  LDL R2, [R1+0x598] ;  /* 0x0005980001027983 */ /* 0x001ee80000100800 */
[----:B--2---:R0:W-:Y:S04]  /*12820*/  STL [R1+0x40], R18 ;  /* 0x0000401201007387 */ /* 0x0041e80000100800 */
[----:B0-----:R-:W2:Y:S04]  /*12830*/  LDL.LU R18, [R1+0x14ac] ;  /* 0x0014ac0001127983 */ /* 0x001ea80000300800 */
[----:B------:R-:W2:Y:S01]  /*12840*/  LDL R15, [R1+0x614] ;  /* 0x00061400010f7983 */ /* 0x000ea20000100800 */
[----:B------:R-:W-:-:S03]  /*12850*/  @!P0 IMAD.MOV.U32 R14, RZ, RZ, R26 ;  /* 0x000000ffff0e8224 */ /* 0x000fc600078e001a */
[----:B------:R0:W-:Y:S02]  /*12860*/  STS.U16 [R5+0x8400], R13 ;  /* 0x0084000d05007388 */ /* 0x0001e40000000400 */
[----:B0-----:R-:W-:Y:S02]  /*12870*/  PRMT R13, RZ, 0x7610, R13 ;  /* 0x00007610ff0d7816 */ /* 0x001fe4000000000d */
[----:B------:R-:W-:Y:S01]  /*12880*/  PRMT R10, RZ, 0x7610, R10 ;  /* 0x00007610ff0a7816 */ /* 0x000fe2000000000a */
[----:B------:R-:W-:Y:S04]  /*12890*/  STS.U16 [R5+0x8800], R17 ;  /* 0x0088001105007388 */ /* 0x000fe80000000400 */
[----:B--2---:R0:W2:Y:S02]  /*128a0*/  @!P0 LDG.E.U16 R13, [R14.64] ;  /* 0x000000080e0d8981 */ /* 0x0040a4000c1e1500 */
[----:B0-----:R-:W-:-:S02]  /*128b0*/  @!P0 IMAD.MOV.U32 R14, RZ, RZ, R4 ;  /* 0x000000ffff0e8224 */ /* 0x001fc400078e0004 */
[----:B---3--:R-:W-:Y:S01]  /*128c0*/  @!P0 IMAD.MOV.U32 R15, RZ, RZ, R8 ;  /* 0x000000ffff0f8224 */ /* 0x008fe200078e0008 */
[----:B------:R-:W3:Y:S04]  /*128d0*/  LDL R4, [R1+0x558] ;  /* 0x0005580001047983 */ /* 0x000ee80000100800 */
[----:B------:R-:W2:Y:S04]  /*128e0*/  LDL R8, [R1+0x554] ;  /* 0x0005540001087983 */ /* 0x000ea80000100800 */
[----:B------:R0:W2:Y:S02]  /*128f0*/  @!P0 LDG.E.U16 R10, [R14.64] ;  /* 0x000000080e0a8981 */ /* 0x0000a4000c1e1500 */
[----:B0-----:R-:W-:-:S02]  /*12900*/  @!P0 IMAD.MOV.U32 R14, RZ, RZ, R2 ;  /* 0x000000ffff0e8224 */ /* 0x001fc400078e0002 */
[----:B----4-:R-:W-:Y:S01]  /*12910*/  @!P0 IMAD.MOV.U32 R15, RZ, RZ, R3 ;  /* 0x000000ffff0f8224 */ /* 0x010fe200078e0003 */
[----:B------:R-:W4:Y:S04]  /*12920*/  LDL R2, [R1+0x518] ;  /* 0x0005180001027983 */ /* 0x000f280000100800 */
[----:B------:R-:W4:Y:S04]  /*12930*/  LDL R3, [R1+0x514] ;  /* 0x0005140001037983 */ /* 0x000f280000100800 */
[----:B------:R-:W-:Y:S04]  /*12940*/  STS.U16 [R5+0x8c00], R18 ;  /* 0x008c001205007388 */ /* 0x000fe80000000400 */
[----:B------:R-:W-:Y:S04]  /*12950*/  STS.U16 [R5+0x9000], R19 ;  /* 0x0090001305007388 */ /* 0x000fe80000000400 */
[----:B------:R0:W-:Y:S02]  /*12960*/  STS.U16 [R5+0x9400], R20 ;  /* 0x0094001405007388 */ /* 0x0001e40000000400 */
[----:B0-----:R-:W-:-:S06]  /*12970*/  PRMT R20, RZ, 0x7610, R20 ;  /* 0x00007610ff147816 */ /* 0x001fcc0000000014 */
[----:B------:R3:W4:Y:S01]  /*12980*/  @!P0 LDG.E.U16 R20, [R14.64] ;  /* 0x000000080e148981 */ /* 0x000722000c1e1500 */
[----:B------:R-:W-:Y:S02]  /*12990*/  PRMT R19, RZ, 0x7610, R19 ;  /* 0x00007610ff137816 */ /* 0x000fe40000000013 */
[----:B------:R-:W-:Y:S01]  /*129a0*/  PRMT R18, RZ, 0x7610, R18 ;  /* 0x00007610ff127816 */ /* 0x000fe20000000012 */
[----:B---3--:R-:W-:Y:S02]  /*129b0*/  @!P0 IMAD.MOV.U32 R14, RZ, RZ, R4 ;  /* 0x000000ffff0e8224 */ /* 0x008fe400078e0004 */
[----:B--2---:R-:W-:-:S05]  /*129c0*/  @!P0 IMAD.MOV.U32 R15, RZ, RZ, R8 ;  /* 0x000000ffff0f8224 */ /* 0x004fca00078e0008 */
[----:B------:R4:W2:Y:S02]  /*129d0*/  @!P0 LDG.E.U16 R19, [R14.64] ;  /* 0x000000080e138981 */ /* 0x0008a4000c1e1500 */
[----:B----4-:R-:W-:Y:S02]  /*129e0*/  @!P0 IMAD.MOV.U32 R14, RZ, RZ, R2 ;  /* 0x000000ffff0e8224 */ /* 0x010fe400078e0002 */
[----:B------:R-:W-:-:S05]  /*129f0*/  @!P0 IMAD.MOV.U32 R15, RZ, RZ, R3 ;  /* 0x000000ffff0f8224 */ /* 0x000fca00078e0003 */
[----:B------:R-:W3:Y:S04]  /*12a00*/  @!P0 LDG.E.U16 R18, [R14.64] ;  /* 0x000000080e128981 */ /* 0x000ee8000c1e1500 */
[----:B------:R-:W-:Y:S04]  /*12a10*/  STL [R1+0x13c8], R20 ;  /* 0x0013c81401007387 */ /* 0x000fe80000100800 */
[----:B------:R-:W-:Y:S04]  /*12a20*/  STL [R1+0x13cc], R20 ;  /* 0x0013cc1401007387 */ /* 0x000fe80000100800 */
[----:B------:R-:W-:Y:S04]  /*12a30*/  STL [R1+0x1428], R20 ;  /* 0x0014281401007387 */ /* 0x000fe80000100800 */
[----:B------:R-:W-:Y:S04]  /*12a40*/  STL [R1+0x1474], R20 ;  /* 0x0014741401007387 */ /* 0x000fe80000100800 */
[----:B------:R-:W-:Y:S04]  /*12a50*/  STL [R1+0x1478], R20 ;  /* 0x0014781401007387 */ /* 0x000fe80000100800 */
[----:B------:R-:W-:Y:S04]  /*12a60*/  STL [R1+0x147c], R20 ;  /* 0x00147c1401007387 */ /* 0x000fe80000100800 */
[----:B------:R-:W-:Y:S04]  /*12a70*/  STL [R1+0x1480], R20 ;  /* 0x0014801401007387 */ /* 0x000fe80000100800 */
[----:B------:R-:W4:Y:S04]  /*12a80*/  LDL R8, [R1+0x4d4] ;  /* 0x0004d40001087983 */ /* 0x000f280000100800 */
[----:B------:R-:W4:Y:S04]  /*12a90*/  LDL R4, [R1+0x4d8] ;  /* 0x0004d80001047983 */ /* 0x000f280000100800 */
[----:B--2---:R-:W-:Y:S04]  /*12aa0*/  STL [R1+0x13c4], R19 ;  /* 0x0013c41301007387 */ /* 0x004fe80000100800 */
[----:B------:R-:W-:Y:S04]  /*12ab0*/  STL [R1+0x13d0], R19 ;  /* 0x0013d01301007387 */ /* 0x000fe80000100800 */
[----:B------:R-:W-:Y:S04]  /*12ac0*/  STL [R1+0x142c], R19 ;  /* 0x00142c1301007387 */ /* 0x000fe80000100800 */
[----:B------:R-:W-:Y:S04]  /*12ad0*/  STL [R1+0x1430], R19 ;  /* 0x0014301301007387 */ /* 0x000fe80000100800 */
[----:B------:R-:W-:Y:S04]  /*12ae0*/  STL [R1+0x1434], R19 ;  /* 0x0014341301007387 */ /* 0x000fe80000100800 */
[----:B------:R-:W-:Y:S04]  /*12af0*/  STL [R1+0x1438], R19 ;  /* 0x0014381301007387 */ /* 0x000fe80000100800 */
[----:B------:R-:W-:Y:S04]  /*12b00*/  STL [R1+0x3c], R13 ;  /* 0x00003c0d01007387 */ /* 0x000fe80000100800 */
[----:B------:R-:W-:Y:S04]  /*12b10*/  STL [R1+0x143c], R19 ;  /* 0x00143c1301007387 */ /* 0x000fe80000100800 */
[----:B------:R-:W2:Y:S04]  /*12b20*/  LDL R3, [R1+0x494] ;  /* 0x0004940001037983 */ /* 0x000ea80000100800 */
[----:B------:R-:W2:Y:S04]  /*12b30*/  LDL R2, [R1+0x498] ;  /* 0x0004980001027983 */ /* 0x000ea80000100800 */
[----:B------:R0:W-:Y:S04]  /*12b40*/  STL [R1+0x20], R10 ;  /* 0x0000200a01007387 */ /* 0x0001e80000100800 */
[----:B---3--:R-:W-:Y:S04]  /*12b50*/  STL [R1+0x13c0], R18 ;  /* 0x0013c01201007387 */ /* 0x008fe80000100800 */
[----:B------:R-:W-:Y:S04]  /*12b60*/  STL [R1+0x13d4], R18 ;  /* 0x0013d41201007387 */ /* 0x000fe80000100800 */
[----:B------:R-:W3:Y:S04]  /*12b70*/  LDL R26, [R1+0x23c] ;  /* 0x00023c00011a7983 */ /* 0x000ee80000100800 */
[----:B0-----:R-:W3:Y:S01]  /*12b80*/  LDL R10, [R1+0x458] ;  /* 0x00045800010a7983 */ /* 0x001ee20000100800 */
[----:B------:R-:W-:Y:S01]  /*12b90*/  PRMT R17, RZ, 0x7610, R17 ;  /* 0x00007610ff117816 */ /* 0x000fe20000000011 */
[----:B----4-:R-:W-:-:S02]  /*12ba0*/  @!P0 IMAD.MOV.U32 R15, RZ, RZ, R8 ;  /* 0x000000ffff0f8224 */ /* 0x010fc400078e0008 */
[----:B------:R-:W4:Y:S01]  /*12bb0*/  LDL R8, [R1+0x80c] ;  /* 0x00080c0001087983 */ /* 0x000f220000100800 */
[----:B------:R-:W-:-:S03]  /*12bc0*/  @!P0 IMAD.MOV.U32 R14, RZ, RZ, R4 ;  /* 0x000000ffff0e8224 */ /* 0x000fc600078e0004 */
[----:B------:R-:W4:Y:S04]  /*12bd0*/  LDL R4, [R1+0x810] ;  /* 0x0008100001047983 */ /* 0x000f280000100800 */
[----:B------:R0:W4:Y:S04]  /*12be0*/  @!P0 LDG.E.U16 R17, [R14.64] ;  /* 0x000000080e118981 */ /* 0x000128000c1e1500 */
[----:B------:R-:W-:Y:S04]  /*12bf0*/  STS.U16 [R5+0x9800], R21 ;  /* 0x0098001505007388 */ /* 0x000fe80000000400 */
[----:B------:R-:W-:Y:S01]  /*12c00*/  STS.U16 [R5+0x9c00], R22 ;  /* 0x009c001605007388 */ /* 0x000fe20000000400 */
[----:B0-----:R-:W-:-:S03]  /*12c10*/  PRMT R14, RZ, 0x7610, R14 ;  /* 0x00007610ff0e7816 */ /* 0x001fc6000000000e */
[----:B------:R-:W-:Y:S04]  /*12c20*/  STS.U16 [R5+0xa000], R23 ;  /* 0x00a0001705007388 */ /* 0x000fe80000000400 */
[----:B------:R0:W-:Y:S01]  /*12c30*/  STS.U16 [R5+0xa400], R12 ;  /* 0x00a4000c05007388 */ /* 0x0001e20000000400 */
[----:B------:R-:W-:Y:S01]  /*12c40*/  PRMT R9, RZ, 0x7610, R9 ;  /* 0x00007610ff097816 */ /* 0x000fe20000000009 */
[----:B--2---:R-:W-:Y:S02]  /*12c50*/  @!P0 IMAD.MOV.U32 R13, RZ, RZ, R3 ;  /* 0x000000ffff0d8224 */ /* 0x004fe400078e0003 */
[----:B0-----:R-:W-:-:S05]  /*12c60*/  @!P0 IMAD.MOV.U32 R12, RZ, RZ, R2 ;  /* 0x000000ffff0c8224 */ /* 0x001fca00078e0002 */
[----:B------:R3:W2:Y:S02]  /*12c70*/  @!P0 LDG.E.U16 R14, [R12.64] ;  /* 0x000000080c0e8981 */ /* 0x0006a4000c1e1500 */
[----:B---3--:R-:W-:Y:S02]  /*12c80*/  @!P0 IMAD.MOV.U32 R13, RZ, RZ, R26 ;  /* 0x000000ffff0d8224 */ /* 0x008fe400078e001a */
[----:B------:R-:W-:-:S05]  /*12c90*/  @!P0 IMAD.MOV.U32 R12, RZ, RZ, R10 ;  /* 0x000000ffff0c8224 */ /* 0x000fca00078e000a */
[----:B------:R4:W3:Y:S04]  /*12ca0*/  @!P0 LDG.E.U16 R9, [R12.64] ;  /* 0x000000080c098981 */ /* 0x0008e8000c1e1500 */
[----:B------:R0:W-:Y:S01]  /*12cb0*/  STS.U16 [R5+0xa800], R24 ;  /* 0x00a8001805007388 */ /* 0x0001e20000000400 */
[----:B----4-:R-:W-:Y:S01]  /*12cc0*/  @!P0 IMAD.MOV.U32 R13, RZ, RZ, R8 ;  /* 0x000000ffff0d8224 */ /* 0x010fe200078e0008 */
[----:B0-----:R-:W-:Y:S01]  /*12cd0*/  PRMT R24, RZ, 0x7610, R24 ;  /* 0x00007610ff187816 */ /* 0x001fe20000000018 */
[----:B------:R-:W-:Y:S01]  /*12ce0*/  @!P0 IMAD.MOV.U32 R12, RZ, RZ, R4 ;  /* 0x000000ffff0c8224 */ /* 0x000fe200078e0004 */
[----:B------:R-:W-:Y:S04]  /*12cf0*/  STL [R1+0x13bc], R17 ;  /* 0x0013bc1101007387 */ /* 0x000fe80000100800 */
[----:B------:R-:W-:Y:S04]  /*12d00*/  STL [R1+0x13d8], R17 ;  /* 0x0013d81101007387 */ /* 0x000fe80000100800 */
[----:B------:R-:W-:Y:S04]  /*12d10*/  STL [R1+0x1400], R17 ;  /* 0x0014001101007387 */ /* 0x000fe80000100800 */
[----:B------:R-:W-:Y:S04]  /*12d20*/  STL [R1+0x1404], R17 ;  /* 0x0014041101007387 */ /* 0x000fe80000100800 */
[----:B------:R-:W-:Y:S04]  /*12d30*/  STL [R1+0x1408], R17 ;  /* 0x0014081101007387 */ /* 0x000fe80000100800 */
[----:B------:R-:W-:Y:S04]  /*12d40*/  STL [R1+0x140c], R17 ;  /* 0x00140c1101007387 */ /* 0x000fe80000100800 */
[----:B------:R-:W-:Y:S04]  /*12d50*/  STL [R1+0x1410], R17 ;  /* 0x0014101101007387 */ /* 0x000fe80000100800 */
[----:B------:R-:W4:Y:S04]  /*12d60*/  @!P0 LDG.E.U16 R24, [R12.64] ;  /* 0x000000080c188981 */ /* 0x000f28000c1e1500 */
[----:B------:R-:W4:Y:S04]  /*12d70*/  LDL R3, [R1+0x7cc] ;  /* 0x0007cc0001037983 */ /* 0x000f280000100800 */
[----:B------:R-:W4:Y:S04]  /*12d80*/  LDL R2, [R1+0x7d0] ;  /* 0x0007d00001027983 */ /* 0x000f280000100800 */
[----:B--2---:R-:W-:Y:S04]  /*12d90*/  STL [R1+0x13dc], R14 ;  /* 0x0013dc0e01007387 */ /* 0x004fe80000100800 */
[----:B------:R-:W-:Y:S04]  /*12da0*/  STL [R1+0x13e0], R14 ;  /* 0x0013e00e01007387 */ /* 0x000fe80000100800 */
[----:B------:R-:W-:Y:S04]  /*12db0*/  STL [R1+0x1420], R14 ;  /* 0x0014200e01007387 */ /* 0x000fe80000100800 */
[----:B---3--:R0:W-:Y:S04]  /*12dc0*/  STL [R1+0x88], R9 ;  /* 0x0000880901007387 */ /* 0x0081e80000100800 */
[----:B------:R-:W2:Y:S04]  /*12dd0*/  LDL R8, [R1+0x790] ;  /* 0x0007900001087983 */ /* 0x000ea80000100800 */
[----:B0-----:R-:W3:Y:S01]  /*12de0*/  LDL R9, [R1+0x78c] ;  /* 0x00078c0001097983 */ /* 0x001ee20000100800 */
[----:B------:R-:W-:-:S02]  /*12df0*/  PRMT R23, RZ, 0x7610, R23 ;  /* 0x00007610ff177816 */ /* 0x000fc40000000017 */
[----:B------:R-:W-:Y:S01]  /*12e00*/  PRMT R22, RZ, 0x7610, R22 ;  /* 0x00007610ff167816 */ /* 0x000fe20000000016 */
[----:B----4-:R-:W-:Y:S04]  /*12e10*/  STL [R1+0x13b0], R24 ;  /* 0x0013b01801007387 */ /* 0x010fe80000100800 */
[----:B------:R-:W-:Y:S01]  /*12e20*/  STL [R1+0x13b4], R24 ;  /* 0x0013b41801007387 */ /* 0x000fe20000100800 */
[----:B------:R-:W-:Y:S02]  /*12e30*/  @!P0 IMAD.MOV.U32 R13, RZ, RZ, R3 ;  /* 0x000000ffff0d8224 */ /* 0x000fe400078e0003 */
[----:B------:R-:W-:Y:S01]  /*12e40*/  @!P0 IMAD.MOV.U32 R12, RZ, RZ, R2 ;  /* 0x000000ffff0c8224 */ /* 0x000fe200078e0002 */
[----:B------:R-:W4:Y:S04]  /*12e50*/  LDL R3, [R1+0x74c] ;  /* 0x00074c0001037983 */ /* 0x000f280000100800 */
[----:B------:R-:W4:Y:S04]  /*12e60*/  LDL R2, [R1+0x750] ;  /* 0x0007500001027983 */ /* 0x000f280000100800 */
[----:B------:R2:W4:Y:S01]  /*12e70*/  @!P0 LDG.E.U16 R23, [R12.64] ;  /* 0x000000080c178981 */ /* 0x000522000c1e1500 */
[----:B------:R-:W-:-:S03]  /*12e80*/  PRMT R21, RZ, 0x7610, R21 ;  /* 0x00007610ff157816 */ /* 0x000fc60000000015 */
[----:B------:R-:W4:Y:S01]  /*12e90*/  LDL.LU R4, [R1+0x64] ;  /* 0x0000640001047983 */ /* 0x000f220000300800 */
[----:B--2---:R-:W-:Y:S02]  /*12ea0*/  @!P0 IMAD.MOV.U32 R12, RZ, RZ, R8 ;  /* 0x000000ffff0c8224 */ /* 0x004fe400078e0008 */
[----:B---3--:R-:W-:-:S05]  /*12eb0*/  @!P0 IMAD.MOV.U32 R13, RZ, RZ, R9 ;  /* 0x000000ffff0d8224 */ /* 0x008fca00078e0009 */
[----:B------:R4:W2:Y:S04]  /*12ec0*/  @!P0 LDG.E.U16 R22, [R12.64] ;  /* 0x000000080c168981 */ /* 0x0008a8000c1e1500 */
[----:B------:R-:W-:Y:S01]  /*12ed0*/  STS.U16 [R5+0xac00], R25 ;  /* 0x00ac001905007388 */ /* 0x000fe20000000400 */
[----:B----4-:R-:W-:Y:S02]  /*12ee0*/  @!P0 IMAD.MOV.U32 R13, RZ, RZ, R3 ;  /* 0x000000ffff0d8224 */ /* 0x010fe400078e0003 */
[----:B------:R-:W-:-:S05]  /*12ef0*/  @!P0 IMAD.MOV.U32 R12, RZ, RZ, R2 ;  /* 0x000000ffff0c8224 */ /* 0x000fca00078e0002 */
[----:B------:R0:W3:Y:S04]  /*12f00*/  @!P0 LDG.E.U16 R21, [R12.64] ;  /* 0x000000080c158981 */ /* 0x0000e8000c1e1500 */
[----:B0-----:R-:W0:Y:S04]  /*12f10*/  S2R R13, SR_TID.X ;  /* 0x00000000000d7919 */ /* 0x001e280000002100 */
[----:B------:R-:W1:Y:S04]  /*12f20*/  S2R R12, SR_TID.X ;  /* 0x00000000000c7919 */ /* 0x000e680000002100 */
[----:B------:R-:W-:Y:S04]  /*12f30*/  STL [R1+0x13b8], R23 ;  /* 0x0013b81701007387 */ /* 0x000fe80000100800 */
[----:B------:R-:W-:Y:S04]  /*12f40*/  STL [R1+0x13e4], R23 ;  /* 0x0013e41701007387 */ /* 0x000fe80000100800 */
[----:B------:R-:W-:Y:S04]  /*12f50*/  STL [R1+0x13e8], R23 ;  /* 0x0013e81701007387 */ /* 0x000fe80000100800 */
[----:B------:R-:W-:Y:S04]  /*12f60*/  STL [R1+0x1424], R23 ;  /* 0x0014241701007387 */ /* 0x000fe80000100800 */
[----:B------:R-:W4:Y:S01]  /*12f70*/  LDL R9, [R1+0x710] ;  /* 0x0007100001097983 */ /* 0x000f220000100800 */
[----:B0-----:R-:W-:-:S03]  /*12f80*/  LOP3.LUT R13, R13, 0x3f, RZ, 0xc0, !PT ;  /* 0x0000003f0d0d7812 */ /* 0x001fc600078ec0ff */
[----:B------:R-:W3:Y:S01]  /*12f90*/  LDL.LU R10, [R1+0x5c] ;  /* 0x00005c00010a7983 */ /* 0x000ee20000300800 */
[----:B-1----:R-:W-:-:S03]  /*12fa0*/  LOP3.LUT P1, RZ, R12, 0x40, RZ, 0xc0, !PT ;  /* 0x000000400cff7812 */ /* 0x002fc6000782c0ff */
[----:B------:R-:W3:Y:S01]  /*12fb0*/  LDL.LU R8, [R1+0x54] ;  /* 0x0000540001087983 */ /* 0x000ee20000300800 */
[----:B------:R-:W-:Y:S01]  /*12fc0*/  IMAD.SHL.U32 R13, R13, 0x2, RZ ;  /* 0x000000020d0d7824 */ /* 0x000fe200078e00ff */
[----:B------:R-:W-:Y:S02]  /*12fd0*/  SEL R12, RZ, 0x90, !P1 ;  /* 0x00000090ff0c7807 */ /* 0x000fe40004800000 */
[----:B------:R0:W-:Y:S02]  /*12fe0*/  STS.U16 [R5+0xb000], R11 ;  /* 0x00b0000b05007388 */ /* 0x0001e40000000400 */
[----:B------:R-:W-:Y:S02]  /*12ff0*/  LOP3.LUT R12, R12, R13, RZ, 0x3c, !PT ;  /* 0x0000000d0c0c7212 */ /* 0x000fe400078e3cff */
[----:B------:R-:W-:Y:S04]  /*13000*/  STS.U16 [R5+0xb400], R29 ;  /* 0x00b4001d05007388 */ /* 0x000fe80000000400 */
[----:B------:R1:W-:Y:S04]  /*13010*/  STS.U16 [R5+0xb800], R28 ;  /* 0x00b8001c05007388 */ /* 0x0003e80000000400 */
[----:B--2---:R-:W-:Y:S04]  /*13020*/  STL [R1+0x13ec], R22 ;  /* 0x0013ec1601007387 */ /* 0x004fe80000100800 */
[----:B------:R-:W-:Y:S04]  /*13030*/  STL [R1+0x13f0], R22 ;  /* 0x0013f01601007387 */ /* 0x000fe80000100800 */
[----:B------:R-:W-:Y:S04]  /*13040*/  STL [R1+0x13f4], R22 ;  /* 0x0013f41601007387 */ /* 0x000fe80000100800 */
[----:B------:R-:W-:Y:S04]  /*13050*/  STL [R1+0x1414], R22 ;  /* 0x0014141601007387 */ /* 0x000fe80000100800 */
[----:B------:R-:W-:Y:S04]  /*13060*/  STL [R1+0x1418], R22 ;  /* 0x0014181601007387 */ /* 0x000fe80000100800 */
[----:B------:R-:W-:Y:S04]  /*13070*/  STL [R1+0x141c], R22 ;  /* 0x00141c1601007387 */ /* 0x000fe80000100800 */
[----:B------:R-:W2:Y:S04]  /*13080*/  LDL R26, [R1+0x6cc] ;  /* 0x0006cc00011a7983 */ /* 0x000ea80000100800 */
[----:B0-----:R-:W2:Y:S04]  /*13090*/  LDL R11, [R1+0x6d0] ;  /* 0x0006d000010b7983 */ /* 0x001ea80000100800 */
[----:B-1----:R-:W2:Y:S04]  /*130a0*/  LDL.LU R5, [R1+0x4c] ;  /* 0x00004c0001057983 */ /* 0x002ea80000300800 */
[----:B------:R-:W2:Y:S04]  /*130b0*/  LDL R13, [R1+0x70c] ;  /* 0x00070c00010d7983 */ /* 0x000ea80000100800 */
[----:B------:R-:W0:Y:S04]  /*130c0*/  S2R R2, SR_TID.X ;  /* 0x0000000000027919 */ /* 0x000e280000002100 */
[----:B------:R-:W1:Y:S04]  /*130d0*/  S2R R3, SR_TID.X ;  /* 0x0000000000037919 */ /* 0x000e680000002100 */
[----:B------:R0:W-:Y:S01]  /*130e0*/  STS.U16 [R12+0xbc00], R27 ;  /* 0x00bc001b0c007388 */ /* 0x0001e20000000400 */
[----:B------:R-:W-:-:S02]  /*130f0*/  PRMT R15, RZ, 0x7610, R15 ;  /* 0x00007610ff0f7816 */ /* 0x000fc4000000000f */
[----:B0-----:R-:W-:Y:S02]  /*13100*/  LOP3.LUT R2, R2, 0x3f, RZ, 0xc0, !PT ;  /* 0x0000003f02027812 */ /* 0x001fe400078ec0ff */
[----:B-1----:R-:W-:-:S03]  /*13110*/  LOP3.LUT P1, RZ, R3, 0x40, RZ, 0xc0, !PT ;  /* 0x0000004003ff7812 */ /* 0x002fc6000782c0ff */
[----:B------:R-:W-:Y:S01]  /*13120*/  IMAD.SHL.U32 R12, R2, 0x2, RZ ;  /* 0x00000002020c7824 */ /* 0x000fe200078e00ff */
[----:B------:R-:W-:-:S04]  /*13130*/  SEL R2, RZ, 0x90, !P1 ;  /* 0x00000090ff027807 */ /* 0x000fc80004800000 */
[----:B------:R-:W-:Y:S01]  /*13140*/  LOP3.LUT R2, R2, R12, RZ, 0x3c, !PT ;  /* 0x0000000c02027212 */ /* 0x000fe200078e3cff */
[----:B----4-:R-:W-:-:S03]  /*13150*/  @!P0 IMAD.MOV.U32 R12, RZ, RZ, R9 ;  /* 0x000000ffff0c8224 */ /* 0x010fc600078e0009 */
[----:B------:R-:W-:Y:S01]  /*13160*/  LOP3.LUT R2, R2, 0x20, RZ, 0x3c, !PT ;  /* 0x0000002002027812 */ /* 0x000fe200078e3cff */
[----:B------:R-:W4:Y:S04]  /*13170*/  LDL.LU R9, [R1+0x2c] ;  /* 0x00002c0001097983 */ /* 0x000f280000300800 */
[----:B--2---:R0:W2:Y:S01]  /*13180*/  @!P0 LDG.E.U16 R15, [R12.64] ;  /* 0x000000080c0f8981 */ /* 0x0040a2000c1e1500 */
[----:B------:R-:W-:-:S03]  /*13190*/  PRMT R25, RZ, 0x7610, R25 ;  /* 0x00007610ff197816 */ /* 0x000fc60000000019 */
[----:B------:R1:W-:Y:S01]  /*131a0*/  STS.U16 [R2+0x8100], R4 ;  /* 0x0081000402007388 */ /* 0x0003e20000000400 */
[----:B0-----:R-:W-:Y:S02]  /*131b0*/  @!P0 IMAD.MOV.U32 R12, RZ, RZ, R11 ;  /* 0x000000ffff0c8224 */ /* 0x001fe400078e000b */
[----:B------:R-:W-:-:S05]  /*131c0*/  @!P0 IMAD.MOV.U32 R13, RZ, RZ, R26 ;  /* 0x000000ffff0d8224 */ /* 0x000fca00078e001a */
[----:B------:R0:W3:Y:S04]  /*131d0*/  @!P0 LDG.E.U16 R25, [R12.64] ;  /* 0x000000080c198981 */ /* 0x0000e8000c1e1500 */
[----:B--2---:R-:W-:Y:S04]  /*131e0*/  STL [R1+0x13ac], R15 ;  /* 0x0013ac0f01007387 */ /* 0x004fe80000100800 */
[----:B-1----:R-:W2:Y:S04]  /*131f0*/  LDL.LU R4, [R1+0xc] ;  /* 0x00000c0001047983 */ /* 0x002ea80000300800 */
[----:B0-----:R-:W2:Y:S04]  /*13200*/  LDL R12, [R1+0x68c] ;  /* 0x00068c00010c7983 */ /* 0x001ea80000100800 */
[----:B------:R-:W2:Y:S01]  /*13210*/  LDL R13, [R1+0x690] ;  /* 0x00069000010d7983 */ /* 0x000ea20000100800 */
[----:B------:R-:W-:-:S03]  /*13220*/  PRMT R27, RZ, 0x7610, R27 ;  /* 0x00007610ff1b7816 */ /* 0x000fc6000000001b */
[----:B------:R-:W4:Y:S04]  /*13230*/  LDL R26, [R1+0x5cc] ;  /* 0x0005cc00011a7983 */ /* 0x000f280000100800 */
[----:B------:R-:W4:Y:S04]  /*13240*/  LDL R11, [R1+0x5d0] ;  /* 0x0005d000010b7983 */ /* 0x000f280000100800 */
[----:B---3--:R0:W-:Y:S04]  /*13250*/  STS.U16 [R2+0x8500], R10 ;  /* 0x0085000a02007388 */ /* 0x0081e80000000400 */
[----:B0-----:R-:W3:Y:S01]  /*13260*/  LDL.LU R10, [R1+0x14] ;  /* 0x00001400010a7983 */ /* 0x001ee20000300800 */
[----:B--2---:R-:W-:-:S04]  /*13270*/  @!P0 LOP3.LUT R13, R13, R12, RZ, 0x3c, !PT ;  /* 0x0000000c0d0d8212 */ /* 0x004fc800078e3cff */
[----:B------:R-:W-:-:S04]  /*13280*/  @!P0 LOP3.LUT R12, R13, R12, RZ, 0x3c, !PT ;  /* 0x0000000c0d0c8212 */ /* 0x000fc800078e3cff */
[----:B------:R-:W-:-:S05]  /*13290*/  @!P0 LOP3.LUT R13, R13, R12, RZ, 0x3c, !PT ;  /* 0x0000000c0d0d8212 */ /* 0x000fca00078e3cff */
[----:B------:R0:W2:Y:S04]  /*132a0*/  @!P0 LDG.E.U16 R27, [R12.64] ;  /* 0x000000080c1b8981 */ /* 0x0000a8000c1e1500 */
[----:B0-----:R-:W2:Y:S04]  /*132b0*/  LDL R12, [R1+0x64c] ;  /* 0x00064c00010c7983 */ /* 0x001ea80000100800 */
[----:B------:R-:W2:Y:S01]  /*132c0*/  LDL R13, [R1+0x650] ;  /* 0x00065000010d7983 */ /* 0x000ea20000100800 */
[----:B------:R-:W-:Y:S02]  /*132d0*/  PRMT R24, RZ, 0x7610, R24 ;  /* 0x00007610ff187816 */ /* 0x000fe40000000018 */
[----:B--2---:R-:W-:-:S04]  /*132e0*/  @!P0 LOP3.LUT R13, R13, R12, RZ, 0x3c, !PT ;  /* 0x0000000c0d0d8212 */ /* 0x004fc800078e3cff */
[----:B------:R-:W-:-:S04]  /*132f0*/  @!P0 LOP3.LUT R12, R13, R12, RZ, 0x3c, !PT ;  /* 0x0000000c0d0c8212 */ /* 0x000fc800078e3cff */
[----:B------:R-:W-:-:S05]  /*13300*/  @!P0 LOP3.LUT R13, R13, R12, RZ, 0x3c, !PT ;  /* 0x0000000c0d0d8212 */ /* 0x000fca00078e3cff */
[----:B------:R0:W2:Y:S04]  /*13310*/  @!P0 LDG.E.U16 R24, [R12.64] ;  /* 0x000000080c188981 */ /* 0x0000a8000c1e1500 */
[----:B------:R1:W-:Y:S04]  /*13320*/  STS.U16 [R2+0x8900], R8 ;  /* 0x0089000802007388 */ /* 0x0003e80000000400 */
[----:B-1----:R-:W3:Y:S04]  /*13330*/  LDL.LU R8, [R1+0x14a8] ;  /* 0x0014a80001087983 */ /* 0x002ee80000300800 */
[----:B0-----:R-:W3:Y:S04]  /*13340*/  LDL R12, [R1+0x60c] ;  /* 0x00060c00010c7983 */ /* 0x001ee80000100800 */
[----:B------:R-:W3:Y:S04]  /*13350*/  LDL R13, [R1+0x610] ;  /* 0x00061000010d7983 */ /* 0x000ee80000100800 */
[----:B------:R-:W-:Y:S04]  /*13360*/  STS.U16 [R2+0x8d00], R5 ;  /* 0x008d000502007388 */ /* 0x000fe80000000400 */
[----:B--2---:R0:W-:Y:S04]  /*13370*/  STL [R1+0x1a0], R24 ;  /* 0x0001a01801007387 */ /* 0x0041e80000100800 */
[----:B0-----:R-:W2:Y:S04]  /*13380*/  LDL.LU R24, [R1+0x4] ;  /* 0x0000040001187983 */ /* 0x001ea80000300800 */
[----:B------:R-:W2:Y:S01]  /*13390*/  LDL.LU R5, [R1+0x14a4] ;  /* 0x0014a40001057983 */ /* 0x000ea20000300800 */
[----:B---3--:R-:W-:-:S04]  /*133a0*/  @!P0 LOP3.LUT R13, R13, R12, RZ, 0x3c, !PT ;  /* 0x0000000c0d0d8212 */ /* 0x008fc800078e3cff */
[----:B------:R-:W-:-:S04]  /*133b0*/  @!P0 LOP3.LUT R12, R13, R12, RZ, 0x3c, !PT ;  /* 0x0000000c0d0c8212 */ /* 0x000fc800078e3cff */
[----:B------:R-:W-:Y:S02]  /*133c0*/  @!P0 LOP3.LUT R13, R13, R12, RZ, 0x3c, !PT ;  /* 0x0000000c0d0d8212 */ /* 0x000fe400078e3cff */
[----:B--2---:R-:W-:-:S06]  /*133d0*/  PRMT R5, RZ, 0x7610, R5 ;  /* 0x00007610ff057816 */ /* 0x004fcc0000000005 */
[----:B------:R-:W2:Y:S04]  /*133e0*/  @!P0 LDG.E.U16 R5, [R12.64] ;  /* 0x000000080c058981 */ /* 0x000ea8000c1e1500 */
[----:B--2---:R0:W-:Y:S04]  /*133f0*/  STL [R1+0x19c], R5 ;  /* 0x00019c0501007387 */ /* 0x0041e80000100800 */
[----:B0-----:R-:W2:Y:S04]  /*13400*/  LDL.LU R5, [R1+0x14a0] ;  /* 0x0014a00001057983 */ /* 0x001ea80000300800 */
[----:B------:R-:W3:Y:S01]  /*13410*/  LDL.LU R13, [R1+0x44] ;  /* 0x00004400010d7983 */ /* 0x000ee20000300800 */
[----:B----4-:R-:W-:Y:S01]  /*13420*/  @!P0 IMAD.MOV.U32 R12, RZ, RZ, R11 ;  /* 0x000000ffff0c8224 */ /* 0x010fe200078e000b */
[----:B------:R-:W-:-:S02]  /*13430*/  PRMT R16, RZ, 0x7610, R16 ;  /* 0x00007610ff107816 */ /* 0x000fc40000000010 */
[----:B------:R-:W4:Y:S01]  /*13440*/  LDL R11, [R1+0x4cc] ;  /* 0x0004cc00010b7983 */ /* 0x000f220000100800 */
[----:B--2---:R-:W-:-:S03]  /*13450*/  PRMT R5, RZ, 0x7610, R5 ;  /* 0x00007610ff057816 */ /* 0x004fc60000000005 */
[----:B---3--:R0:W-:Y:S02]  /*13460*/  STS.U16 [R2+0x9100], R13 ;  /* 0x0091000d02007388 */ /* 0x0081e40000000400 */
[----:B0-----:R-:W-:-:S05]  /*13470*/  @!P0 IMAD.MOV.U32 R13, RZ, RZ, R26 ;  /* 0x000000ffff0d8224 */ /* 0x001fca00078e001a */
[----:B------:R0:W2:Y:S04]  /*13480*/  @!P0 LDG.E.U16 R5, [R12.64] ;  /* 0x000000080c058981 */ /* 0x0000a8000c1e1500 */
[----:B0-----:R-:W3:Y:S04]  /*13490*/  LDL R12, [R1+0x58c] ;  /* 0x00058c00010c7983 */ /* 0x001ee80000100800 */
[----:B------:R-:W3:Y:S04]  /*134a0*/  LDL R13, [R1+0x590] ;  /* 0x00059000010d7983 */ /* 0x000ee80000100800 */
[----:B------:R-:W-:Y:S04]  /*134b0*/  STS.U16 [R2+0x9500], R9 ;  /* 0x0095000902007388 */ /* 0x000fe80000000400 */
[----:B--2---:R0:W-:Y:S04]  /*134c0*/  STL [R1+0x198], R5 ;  /* 0x0001980501007387 */ /* 0x0041e80000100800 */
[----:B0-----:R-:W2:Y:S01]  /*134d0*/  LDL R5, [R1+0x4d0] ;  /* 0x0004d00001057983 */ /* 0x001ea20000100800 */
[----:B---3--:R-:W-:-:S03]  /*134e0*/  @!P0 LOP3.LUT R13, R13, R12, RZ, 0x3c, !PT ;  /* 0x0000000c0d0d8212 */ /* 0x008fc600078e3cff */
[----:B------:R-:W3:Y:S01]  /*134f0*/  LDL.LU R26, [R1] ;  /* 0x00000000011a7983 */ /* 0x000ee20000300800 */
[----:B------:R-:W-:-:S03]  /*13500*/  @!P0 LOP3.LUT R12, R13, R12, RZ, 0x3c, !PT ;  /* 0x0000000c0d0c8212 */ /* 0x000fc600078e3cff */
[----:B------:R-:W2:Y:S01]  /*13510*/  LDL.LU R9, [R1+0x149c] ;  /* 0x00149c0001097983 */ /* 0x000ea20000300800 */
[----:B------:R-:W-:-:S05]  /*13520*/  @!P0 LOP3.LUT R13, R13, R12, RZ, 0x3c, !PT ;  /* 0x0000000c0d0d8212 */ /* 0x000fca00078e3cff */
[----:B------:R0:W3:Y:S04]  /*13530*/  @!P0 LDG.E.U16 R16, [R12.64] ;  /* 0x000000080c108981 */ /* 0x0000e8000c1e1500 */
[----:B0-----:R-:W3:Y:S04]  /*13540*/  LDL R12, [R1+0x54c] ;  /* 0x00054c00010c7983 */ /* 0x001ee80000100800 */
[----:B------:R-:W3:Y:S01]  /*13550*/  LDL R13, [R1+0x550] ;  /* 0x00055000010d7983 */ /* 0x000ee20000100800 */
[----:B--2---:R-:W-:Y:S02]  /*13560*/  PRMT R9, RZ, 0x7610, R9 ;  /* 0x00007610ff097816 */ /* 0x004fe40000000009 */
[----:B---3--:R-:W-:-:S04]  /*13570*/  @!P0 LOP3.LUT R13, R13, R12, RZ, 0x3c, !PT ;  /* 0x0000000c0d0d8212 */ /* 0x008fc800078e3cff */
[----:B------:R-:W-:-:S04]  /*13580*/  @!P0 LOP3.LUT R12, R13, R12, RZ, 0x3c, !PT ;  /* 0x0000000c0d0c8212 */ /* 0x000fc800078e3cff */
[----:B------:R-:W-:-:S05]  /*13590*/  @!P0 LOP3.LUT R13, R13, R12, RZ, 0x3c, !PT ;  /* 0x0000000c0d0d8212 */ /* 0x000fca00078e3cff */
[----:B------:R-:W2:Y:S04]  /*135a0*/  @!P0 LDG.E.U16 R9, [R12.64] ;  /* 0x000000080c098981 */ /* 0x000ea8000c1e1500 */
[----:B------:R0:W-:Y:S04]  /*135b0*/  STS.U16 [R2+0x9900], R4 ;  /* 0x0099000402007388 */ /* 0x0001e80000000400 */
[----:B------:R1:W-:Y:S04]  /*135c0*/  STL [R1+0x194], R16 ;  /* 0x0001941001007387 */ /* 0x0003e80000100800 */
[----:B0-----:R-:W3:Y:S04]  /*135d0*/  LDL R4, [R1+0x490] ;  /* 0x0004900001047983 */ /* 0x001ee80000100800 */
[----:B-1----:R-:W3:Y:S04]  /*135e0*/  LDL R16, [R1+0x48c] ;  /* 0x00048c0001107983 */ /* 0x002ee80000100800 */
[----:B------:R-:W-:Y:S04]  /*135f0*/  STS.U16 [R2+0x9d00], R10 ;  /* 0x009d000a02007388 */ /* 0x000fe80000000400 */
[----:B--2---:R0:W-:Y:S04]  /*13600*/  STL [R1+0x2c], R9 ;  /* 0x00002c0901007387 */ /* 0x0041e80000100800 */
[----:B0-----:R-:W2:Y:S04]  /*13610*/  LDL.LU R9, [R1+0x1498] ;  /* 0x0014980001097983 */ /* 0x001ea80000300800 */
[----:B------:R-:W2:Y:S04]  /*13620*/  LDL R12, [R1+0x50c] ;  /* 0x00050c00010c7983 */ /* 0x000ea80000100800 */
[----:B------:R-:W2:Y:S04]  /*13630*/  LDL R13, [R1+0x510] ;  /* 0x00051000010d7983 */ /* 0x000ea80000100800 */
[----:B------:R-:W3:Y:S01]  /*13640*/  LDL.LU R10, [R1+0x1494] ;  /* 0x00149400010a7983 */ /* 0x000ee20000300800 */
[----:B--2---:R-:W-:-:S04]  /*13650*/  @!P0 LOP3.LUT R13, R13, R12, RZ, 0x3c, !PT ;  /* 0x0000000c0d0d8212 */ /* 0x004fc800078e3cff */
[C---:B------:R-:W-:Y:S02]  /*13660*/  @!P0 LOP3.LUT R12, R13.reuse, R12, RZ, 0x3c, !PT ;  /* 0x0000000c0d0c8212 */ /* 0x040fe400078e3cff */
[----:B---3--:R-:W-:Y:S02]  /*13670*/  PRMT R10, RZ, 0x7610, R10 ;  /* 0x00007610ff0a7816 */ /* 0x008fe4000000000a */
[----:B------:R-:W-:-:S05]  /*13680*/  @!P0 LOP3.LUT R13, R13, R12, RZ, 0x3c, !PT ;  /* 0x0000000c0d0d8212 */ /* 0x000fca00078e3cff */
[----:B------:R-:W2:Y:S04]  /*13690*/  @!P0 LDG.E.U16 R10, [R12.64] ;  /* 0x000000080c0a8981 */ /* 0x000ea8000c1e1500 */
[----:B--2---:R0:W-:Y:S04]  /*136a0*/  STL [R1+0xc], R10 ;  /* 0x00000c0a01007387 */ /* 0x0041e80000100800 */
[----:B0-----:R-:W2:Y:S04]  /*136b0*/  LDL.LU R10, [R1+0x1490] ;  /* 0x00149000010a7983 */ /* 0x001ea80000300800 */
[----:B------:R-:W3:Y:S01]  /*136c0*/  LDL.LU R13, [R1+0x10] ;  /* 0x00001000010d7983 */ /* 0x000ee20000300800 */
[----:B------:R-:W-:Y:S01]  /*136d0*/  PRMT R29, RZ, 0x7610, R29 ;  /* 0x00007610ff1d7816 */ /* 0x000fe2000000001d */
[----:B------:R-:W-:Y:S01]  /*136e0*/  @!P0 IMAD.MOV.U32 R12, RZ, RZ, R5 ;  /* 0x000000ffff0c8224 */ /* 0x000fe200078e0005 */
[----:B------:R-:W-:Y:S01]  /*136f0*/  PRMT R28, RZ, 0x7610, R28 ;  /* 0x00007610ff1c7816 */ /* 0x000fe2000000001c */
[----:B------:R-:W2:Y:S04]  /*13700*/  LDL R5, [R1+0x808] ;  /* 0x0008080001057983 */ /* 0x000ea80000100800 */
[----:B---3--:R4:W-:Y:S02]  /*13710*/  STS.U16 [R2+0xa100], R13 ;  /* 0x00a1000d02007388 */ /* 0x0089e40000000400 */
[----:B----4-:R-:W-:-:S02]  /*13720*/  @!P0 IMAD.MOV.U32 R13, RZ, RZ, R11 ;  /* 0x000000ffff0d8224 */ /* 0x010fc400078e000b */
[----:B------:R-:W3:Y:S04]  /*13730*/  LDL R11, [R1+0x804] ;  /* 0x00080400010b7983 */ /* 0x000ee80000100800 */
[----:B------:R0:W4:Y:S02]  /*13740*/  @!P0 LDG.E.U16 R29, [R12.64] ;  /* 0x000000080c1d8981 */ /* 0x000124000c1e1500 */
[----:B0-----:R-:W-:Y:S02]  /*13750*/  @!P0 IMAD.MOV.U32 R12, RZ, RZ, R4 ;  /* 0x000000ffff0c8224 */ /* 0x001fe400078e0004 */
[----:B------:R-:W-:-:S05]  /*13760*/  @!P0 IMAD.MOV.U32 R13, RZ, RZ, R16 ;  /* 0x000000ffff0d8224 */ /* 0x000fca00078e0010 */
[----:B------:R0:W2:Y:S04]  /*13770*/  @!P0 LDG.E.U16 R28, [R12.64] ;  /* 0x000000080c1c8981 */ /* 0x0000a8000c1e1500 */
[----:B------:R1:W-:Y:S04]  /*13780*/  STS.U16 [R2+0xa500], R24 ;  /* 0x00a5001802007388 */ /* 0x0003e80000000400 */
[----:B------:R0:W-:Y:S04]  /*13790*/  STS.U16 [R2+0xa900], R26 ;  /* 0x00a9001a02007388 */ /* 0x0001e80000000400 */
[----:B----4-:R-:W-:Y:S04]  /*137a0*/  STL [R1+0x138c], R29 ;  /* 0x00138c1d01007387 */ /* 0x010fe80000100800 */
[----:B0-----:R-:W4:Y:S04]  /*137b0*/  LDL R12, [R1+0x454] ;  /* 0x00045400010c7983 */ /* 0x001f280000100800 */
[----:B------:R-:W4:Y:S04]  /*137c0*/  LDL R13, [R1+0x830] ;  /* 0x00083000010d7983 */ /* 0x000f280000100800 */
[----:B-1----:R-:W3:Y:S04]  /*137d0*/  LDL R24, [R1+0x7c8] ;  /* 0x0007c80001187983 */ /* 0x002ee80000100800 */
[----:B------:R-:W3:Y:S04]  /*137e0*/  LDL R16, [R1+0x784] ;  /* 0x0007840001107983 */ /* 0x000ee80000100800 */
[----:B------:R-:W3:Y:S04]  /*137f0*/  LDL R4, [R1+0x788] ;  /* 0x0007880001047983 */ /* 0x000ee80000100800 */
[----:B--2---:R-:W-:Y:S04]  /*13800*/  STL [R1+0x1390], R28 ;  /* 0x0013901c01007387 */ /* 0x004fe80000100800 */
[----:B------:R-:W-:Y:S04]  /*13810*/  STL [R1+0x1394], R28 ;  /* 0x0013941c01007387 */ /* 0x000fe80000100800 */
[----:B------:R-:W2:Y:S01]  /*13820*/  LDL.LU R26, [R1+0x148c] ;  /* 0x00148c00011a7983 */ /* 0x000ea20000300800 */
[----:B----4-:R-:W-:-:S04]  /*13830*/  @!P0 LOP3.LUT R13, R13, R12, RZ, 0x3c, !PT ;  /* 0x0000000c0d0d8212 */ /* 0x010fc800078e3cff */
[----:B------:R-:W-:-:S04]  /*13840*/  @!P0 LOP3.LUT R12, R13, R12, RZ, 0x3c, !PT ;  /* 0x0000000c0d0c8212 */ /* 0x000fc800078e3cff */
[----:B------:R-:W-:Y:S02]  /*13850*/  @!P0 LOP3.LUT R13, R13, R12, RZ, 0x3c, !PT ;  /* 0x0000000c0d0d8212 */ /* 0x000fe400078e3cff */
[----:B--2---:R-:W-:-:S06]  /*13860*/  PRMT R26, RZ, 0x7610, R26 ;  /* 0x00007610ff1a7816 */ /* 0x004fcc000000001a */
[----:B------:R-:W2:Y:S04]  /*13870*/  @!P0 LDG.E.U16 R26, [R12.64] ;  /* 0x000000080c1a8981 */ /* 0x000ea8000c1e1500 */
[----:B--2---:R0:W-:Y:S04]  /*13880*/  STL [R1+0x1b4], R26 ;  /* 0x0001b41a01007387 */ /* 0x0041e80000100800 */
[----:B0-----:R-:W2:Y:S04]  /*13890*/  LDL.LU R26, [R1+0x1488] ;  /* 0x00148800011a7983 */ /* 0x001ea80000300800 */
[----:B------:R0:W-:Y:S02]  /*138a0*/  STS.U16 [R2+0xad00], R10 ;  /* 0x00ad000a02007388 */ /* 0x0001e40000000400 */
[----:B0-----:R-:W-:-:S02]  /*138b0*/  @!P0 IMAD.MOV.U32 R10, RZ, RZ, R5 ;  /* 0x000000ffff0a8224 */ /* 0x001fc400078e0005 */
[----:B------:R-:W4:Y:S01]  /*138c0*/  LDL.LU R5, [R1+0x1bc] ;  /* 0x0001bc0001057983 */ /* 0x000f220000300800 */
[----:B--2---:R-:W-:-:S06]  /*138d0*/  PRMT R26, RZ, 0x7610, R26 ;  /* 0x00007610ff1a7816 */ /* 0x004fcc000000001a */
[----:B---3--:R-:W2:Y:S04]  /*138e0*/  @!P0 LDG.E.U16 R26, [R10.64] ;  /* 0x000000080a1a8981 */ /* 0x008ea8000c1e1500 */
[----:B--2---:R0:W-:Y:S04]  /*138f0*/  STL [R1+0x1b0], R26 ;  /* 0x0001b01a01007387 */ /* 0x0041e80000100800 */
[----:B0-----:R-:W2:Y:S04]  /*13900*/  LDL.LU R26, [R1+0x1484] ;  /* 0x00148400011a7983 */ /* 0x001ea80000300800 */
[----:B------:R-:W3:Y:S01]  /*13910*/  LDL R11, [R1+0x7c4] ;  /* 0x0007c400010b7983 */ /* 0x000ee20000100800 */
[----:B------:R-:W-:Y:S01]  /*13920*/  @!P0 IMAD.MOV.U32 R10, RZ, RZ, R24 ;  /* 0x000000ffff0a8224 */ /* 0x000fe200078e0018 */
[----:B------:R-:W-:-:S02]  /*13930*/  PRMT R0, RZ, 0x7610, R0 ;  /* 0x00007610ff007816 */ /* 0x000fc40000000000 */
[----:B------:R0:W-:Y:S04]  /*13940*/  STS.U16 [R2+0xb100], R9 ;  /* 0x00b1000902007388 */ /* 0x0001e80000000400 */
[----:B------:R1:W-:Y:S04]  /*13950*/  STS.U16 [R2+0xb500], R8 ;  /* 0x00b5000802007388 */ /* 0x0003e80000000400 */
[----:B------:R-:W4:Y:S01]  /*13960*/  LDL.LU R24, [R1+0x1b8] ;  /* 0x0001b80001187983 */ /* 0x000f220000300800 */
[----:B0-----:R-:W-:Y:S02]  /*13970*/  @!P0 IMAD.MOV.U32 R9, RZ, RZ, R16 ;  /* 0x000000ffff098224 */ /* 0x001fe400078e0010 */
[----:B-1----:R-:W-:-:S02]  /*13980*/  @!P0 IMAD.MOV.U32 R8, RZ, RZ, R4 ;  /* 0x000000ffff088224 */ /* 0x002fc400078e0004 */
[----:B------:R-:W4:Y:S04]  /*13990*/  LDL R4, [R1+0x708] ;  /* 0x0007080001047983 */ /* 0x000f280000100800 */
[----:B------:R0:W4:Y:S01]  /*139a0*/  @!P0 LDG.E.U16 R0, [R8.64] ;  /* 0x0000000808008981 */ /* 0x000122000c1e1500 */
[----:B--2---:R-:W-:-:S06]  /*139b0*/  PRMT R26, RZ, 0x7610, R26 ;  /* 0x00007610ff1a7816 */ /* 0x004fcc000000001a */
[----:B---3--:R-:W2:Y:S04]  /*139c0*/  @!P0 LDG.E.U16 R26, [R10.64] ;  /* 0x000000080a1a8981 */ /* 0x008ea8000c1e1500 */
[----:B------:R-:W-:Y:S04]  /*139d0*/  STS.U16 [R2+0xb900], R7 ;  /* 0x00b9000702007388 */ /* 0x000fe80000000400 */
[----:B--2---:R1:W-:Y:S04]  /*139e0*/  STL [R1+0x1ac], R26 ;  /* 0x0001ac1a01007387 */ /* 0x0043e80000100800 */
[----:B-1----:R-:W2:Y:S04]  /*139f0*/  LDL.LU R26, [R1+0x190] ;  /* 0x00019000011a7983 */ /* 0x002ea80000300800 */
[----:B0-----:R-:W3:Y:S04]  /*13a00*/  LDL R8, [R1+0x744] ;  /* 0x0007440001087983 */ /* 0x001ee80000100800 */
[----:B------:R-:W3:Y:S04]  /*13a10*/  LDL R9, [R1+0x748] ;  /* 0x0007480001097983 */ /* 0x000ee80000100800 */
[----:B----4-:R0:W-:Y:S04]  /*13a20*/  STL [R1+0x1a8], R0 ;  /* 0x0001a80001007387 */ /* 0x0101e80000100800 */
[----:B0-----:R-:W4:Y:S04]  /*13a30*/  LDL.LU R0, [R1+0x84] ;  /* 0x0000840001007983 */ /* 0x001f280000300800 */
[----:B------:R-:W2:Y:S01]  /*13a40*/  LDL R7, [R1+0x704] ;  /* 0x0007040001077983 */ /* 0x000ea20000100800 */
[----:B------:R-:W-:-:S02]  /*13a50*/  PRMT R17, RZ, 0x7610, R17 ;  /* 0x00007610ff117816 */ /* 0x000fc40000000011 */
[----:B------:R-:W-:Y:S01]  /*13a60*/  PRMT R20, RZ, 0x7610, R20 ;  /* 0x00007610ff147816 */ /* 0x000fe20000000014 */
[----:B------:R0:W-:Y:S02]  /*13a70*/  STS.U16 [R2+0xbd00], R6 ;  /* 0x00bd000602007388 */ /* 0x0001e40000000400 */
[----:B0-----:R-:W-:Y:S02]  /*13a80*/  @!P0 IMAD.MOV.U32 R6, RZ, RZ, R4 ;  /* 0x000000ffff068224 */ /* 0x001fe400078e0004 */
[----:B------:R-:W0:Y:S01]  /*13a90*/  S2R R16, SR_TID.X ;  /* 0x0000000000107919 */ /* 0x000e220000002100 */
[----:B------:R-:W-:-:S03]  /*13aa0*/  LOP3.LUT R3, R3, 0x3f, RZ, 0xc0, !PT ;  /* 0x0000003f03037812 */ /* 0x000fc600078ec0ff */
[----:B------:R-:W4:Y:S01]  /*13ab0*/  LDL.LU R2, [R1+0x78] ;  /* 0x0000780001027983 */ /* 0x000f220000300800 */
[----:B---3--:R-:W-:-:S04]  /*13ac0*/  @!P0 LOP3.LUT R9, R9, R8, RZ, 0x3c, !PT ;  /* 0x0000000809098212 */ /* 0x008fc800078e3cff */
[----:B------:R-:W-:-:S04]  /*13ad0*/  @!P0 LOP3.LUT R8, R9, R8, RZ, 0x3c, !PT ;  /* 0x0000000809088212 */ /* 0x000fc800078e3cff */
[----:B------:R-:W-:-:S05]  /*13ae0*/  @!P0 LOP3.LUT R9, R9, R8, RZ, 0x3c, !PT ;  /* 0x0000000809098212 */ /* 0x000fca00078e3cff */
[----:B------:R-:W3:Y:S04]  /*13af0*/  @!P0 LDG.E.U16 R17, [R8.64] ;  /* 0x0000000808118981 */ /* 0x000ee8000c1e1500 */
[----:B--2---:R-:W2:Y:S01]  /*13b00*/  @!P0 LDG.E.U16 R20, [R6.64] ;  /* 0x0000000806148981 */ /* 0x004ea2000c1e1500 */
[----:B0-----:R-:W-:Y:S01]  /*13b10*/  LOP3.LUT P1, RZ, R16, 0x40, RZ, 0xc0, !PT ;  /* 0x0000004010ff7812 */ /* 0x001fe2000782c0ff */
[----:B------:R-:W-:Y:S02]  /*13b20*/  IMAD.SHL.U32 R3, R3, 0x2, RZ ;  /* 0x0000000203037824 */ /* 0x000fe400078e00ff */
[----:B---3--:R0:W-:Y:S02]  /*13b30*/  STL [R1+0x1a4], R17 ;  /* 0x0001a41101007387 */ /* 0x0081e40000100800 */
[----:B0-----:R-:W-:-:S04]  /*13b40*/  SEL R17, RZ, 0x90, !P1 ;  /* 0x00000090ff117807 */ /* 0x001fc80004800000 */
[----:B------:R-:W-:Y:S02]  /*13b50*/  LOP3.LUT R17, R17, R3, RZ, 0x3c, !PT ;  /* 0x0000000311117212 */ /* 0x000fe400078e3cff */
[----:B------:R-:W3:Y:S04]  /*13b60*/  LDL.LU R3, [R1+0x74] ;  /* 0x0000740001037983 */ /* 0x000ee80000300800 */
[----:B------:R-:W3:Y:S04]  /*13b70*/  LDL.LU R4, [R1+0x70] ;  /* 0x0000700001047983 */ /* 0x000ee80000300800 */
[----:B--2---:R0:W-:Y:S04]  /*13b80*/  STL [R1], R20 ;  /* 0x0000001401007387 */ /* 0x0041e80000100800 */
[----:B0-----:R-:W2:Y:S04]  /*13b90*/  LDL.LU R20, [R1+0x1480] ;  /* 0x0014800001147983 */ /* 0x001ea80000300800 */
[----:B------:R-:W3:Y:S04]  /*13ba0*/  LDL R6, [R1+0x6c4] ;  /* 0x0006c40001067983 */ /* 0x000ee80000100800 */
[----:B------:R-:W3:Y:S01]  /*13bb0*/  LDL R7, [R1+0x6c8] ;  /* 0x0006c80001077983 */ /* 0x000ee20000100800 */
[----:B--2---:R-:W-:-:S02]  /*13bc0*/  PRMT R20, RZ, 0x7610, R20 ;  /* 0x00007610ff147816 */ /* 0x004fc40000000014 */
[----:B---3--:R-:W-:-:S04]  /*13bd0*/  @!P0 LOP3.LUT R7, R7, R6, RZ, 0x3c, !PT ;  /* 0x0000000607078212 */ /* 0x008fc800078e3cff */
[----:B------:R-:W-:-:S04]  /*13be0*/  @!P0 LOP3.LUT R6, R7, R6, RZ, 0x3c, !PT ;  /* 0x0000000607068212 */ /* 0x000fc800078e3cff */
[----:B------:R-:W-:-:S05]  /*13bf0*/  @!P0 LOP3.LUT R7, R7, R6, RZ, 0x3c, !PT ;  /* 0x0000000607078212 */ /* 0x000fca00078e3cff */
[----:B------:R-:W2:Y:S01]  /*13c00*/  @!P0 LDG.E.U16 R20, [R6.64] ;  /* 0x0000000806148981 */ /* 0x000ea2000c1e1500 */
[----:B------:R-:W-:-:S05]  /*13c10*/  LOP3.LUT R17, R17, 0x40, RZ, 0x3c, !PT ;  /* 0x0000004011117812 */ /* 0x000fca00078e3cff */
[----:B------:R0:W-:Y:S04]  /*13c20*/  STS.U16 [R17+0x8200], R5 ;  /* 0x0082000511007388 */ /* 0x0001e80000000400 */
[----:B0-----:R-:W3:Y:S04]  /*13c30*/  LDL.LU R5, [R1+0x6c] ;  /* 0x00006c0001057983 */ /* 0x001ee80000300800 */
[----:B--2---:R0:W-:Y:S04]  /*13c40*/  STL [R1+0x1bc], R20 ;  /* 0x0001bc1401007387 */ /* 0x0041e80000100800 */
[----:B0-----:R-:W2:Y:S04]  /*13c50*/  LDL.LU R20, [R1+0x147c] ;  /* 0x00147c0001147983 */ /* 0x001ea80000300800 */
[----:B------:R-:W3:Y:S04]  /*13c60*/  LDL R6, [R1+0x684] ;  /* 0x0006840001067983 */ /* 0x000ee80000100800 */
[----:B------:R-:W3:Y:S01]  /*13c70*/  LDL R7, [R1+0x688] ;  /* 0x0006880001077983 */ /* 0x000ee20000100800 */
[----:B--2---:R-:W-:-:S02]  /*13c80*/  PRMT R20, RZ, 0x7610, R20 ;  /* 0x00007610ff147816 */ /* 0x004fc40000000014 */
[----:B---3--:R-:W-:-:S04]  /*13c90*/  @!P0 LOP3.LUT R7, R7, R6, RZ, 0x3c, !PT ;  /* 0x0000000607078212 */ /* 0x008fc800078e3cff */
[----:B------:R-:W-:-:S04]  /*13ca0*/  @!P0 LOP3.LUT R6, R7, R6, RZ, 0x3c, !PT ;  /* 0x0000000607068212 */ /* 0x000fc800078e3cff */
[----:B------:R-:W-:-:S05]  /*13cb0*/  @!P0 LOP3.LUT R7, R7, R6, RZ, 0x3c, !PT ;  /* 0x0000000607078212 */ /* 0x000fca00078e3cff */
[----:B------:R-:W2:Y:S04]  /*13cc0*/  @!P0 LDG.E.U16 R20, [R6.64] ;  /* 0x0000000806148981 */ /* 0x000ea8000c1e1500 */
        /* <DEDUP_REMOVED lines=13> */
[----:B----4-:R-:W-:Y:S04]  /*13da0*/  STS.U16 [R17+0x8e00], R0 ;  /* 0x008e000011007388 */ /* 0x010fe80000000400 */
[----:B--2---:R0:W-:Y:S04]  /*13db0*/  STL [R1+0x1d8], R20 ;  /* 0x0001d81401007387 */ /* 0x0041e80000100800 */
[----:B0-----:R-:W2:Y:S04]  /*13dc0*/  LDL.LU R20, [R1+0x1474] ;  /* 0x0014740001147983 */ /* 0x001ea80000300800 */
[----:B------:R-:W4:Y:S04]  /*13dd0*/  LDL R6, [R1+0x604] ;  /* 0x0006040001067983 */ /* 0x000f280000100800 */
[----:B------:R-:W4:Y:S04]  /*13de0*/  LDL R7, [R1+0x608] ;  /* 0x0006080001077983 */ /* 0x000f280000100800 */
[----:B------:R-:W2:Y:S01]  /*13df0*/  LDL.LU R0, [R1+0x1470] ;  /* 0x0014700001007983 */ /* 0x000ea20000300800 */
[----:B----4-:R-:W-:-:S04]  /*13e00*/  @!P0 LOP3.LUT R7, R7, R6, RZ, 0x3c, !PT ;  /* 0x0000000607078212 */ /* 0x010fc800078e3cff */
[C---:B------:R-:W-:Y:S02]  /*13e10*/  @!P0 LOP3.LUT R6, R7.reuse, R6, RZ, 0x3c, !PT ;  /* 0x0000000607068212 */ /* 0x040fe400078e3cff */
[----:B--2---:R-:W-:Y:S02]  /*13e20*/  PRMT R0, RZ, 0x7610, R0 ;  /* 0x00007610ff007816 */ /* 0x004fe40000000000 */
[----:B------:R-:W-:-:S05]  /*13e30*/  @!P0 LOP3.LUT R7, R7, R6, RZ, 0x3c, !PT ;  /* 0x0000000607078212 */ /* 0x000fca00078e3cff */
[----:B------:R-:W2:Y:S04]  /*13e40*/  @!P0 LDG.E.U16 R0, [R6.64] ;  /* 0x0000000806008981 */ /* 0x000ea8000c1e1500 */
[----:B------:R-:W-:Y:S04]  /*13e50*/  STS.U16 [R17+0x9200], R2 ;  /* 0x0092000211007388 */ /* 0x000fe80000000400 */
        /* <DEDUP_REMOVED lines=32> */
[----:B--2---:R0:W-:Y:S04]  /*14060*/  STL [R1+0x200], R4 ;  /* 0x0002000401007387 */ /* 0x0041e80000100800 */
[----:B0-----:R-:W2:Y:S04]  /*14070*/  LDL.LU R4, [R1+0x1454] ;  /* 0x0014540001047983 */ /* 0x001ea80000300800 */
[----:B------:R-:W4:Y:S04]  /*14080*/  LDL R6, [R1+0x504] ;  /* 0x0005040001067983 */ /* 0x000f280000100800 */
[----:B------:R-:W4:Y:S01]  /*14090*/  LDL R7, [R1+0x508] ;  /* 0x0005080001077983 */ /* 0x000f220000100800 */
[----:B------:R-:W-:-:S03]  /*140a0*/  PRMT R22, RZ, 0x7610, R22 ;  /* 0x00007610ff167816 */ /* 0x000fc60000000016 */
[----:B------:R0:W-:Y:S04]  /*140b0*/  STS.U16 [R17+0x9e00], R5 ;  /* 0x009e000511007388 */ /* 0x0001e80000000400 */
[----:B0-----:R-:W2:Y:S01]  /*140c0*/  LDL.LU R5, [R1+0x1450] ;  /* 0x0014500001057983 */ /* 0x001ea20000300800 */
[----:B----4-:R-:W-:-:S04]  /*140d0*/  @!P0 LOP3.LUT R7, R7, R6, RZ, 0x3c, !PT ;  /* 0x0000000607078212 */ /* 0x010fc800078e3cff */
[----:B------:R-:W-:-:S04]  /*140e0*/  @!P0 LOP3.LUT R6, R7, R6, RZ, 0x3c, !PT ;  /* 0x0000000607068212 */ /* 0x000fc800078e3cff */
[----:B------:R-:W-:-:S05]  /*140f0*/  @!P0 LOP3.LUT R7, R7, R6, RZ, 0x3c, !PT ;  /* 0x0000000607078212 */ /* 0x000fca00078e3cff */
[----:B------:R0:W4:Y:S04]  /*14100*/  @!P0 LDG.E.U16 R22, [R6.64] ;  /* 0x0000000806168981 */ /* 0x000128000c1e1500 */
        /* <DEDUP_REMOVED lines=8> */
[----:B0-----:R-:W3:Y:S04]  /*14190*/  LDL R24, [R1+0x450] ;  /* 0x0004500001187983 */ /* 0x001ee80000100800 */
[----:B----4-:R0:W-:Y:S04]  /*141a0*/  STL [R1+0x1fc], R22 ;  /* 0x0001fc1601007387 */ /* 0x0101e80000100800 */
[----:B0-----:R-:W4:Y:S04]  /*141b0*/  LDL R22, [R1+0x82c] ;  /* 0x00082c0001167983 */ /* 0x001f280000100800 */
[----:B--2---:R0:W-:Y:S04]  /*141c0*/  STL [R1+0x1f8], R5 ;  /* 0x0001f80501007387 */ /* 0x0041e80000100800 */
[----:B0-----:R-:W2:Y:S04]  /*141d0*/  LDL.LU R5, [R1+0x144c] ;  /* 0x00144c0001057983 */ /* 0x001ea80000300800 */
[----:B------:R-:W2:Y:S04]  /*141e0*/  LDL R6, [R1+0x484] ;  /* 0x0004840001067983 */ /* 0x000ea80000100800 */
[----:B------:R-:W2:Y:S01]  /*141f0*/  LDL R7, [R1+0x488] ;  /* 0x0004880001077983 */ /* 0x000ea20000100800 */
[----:B------:R-:W-:-:S03]  /*14200*/  PRMT R14, RZ, 0x7610, R14 ;  /* 0x00007610ff0e7816 */ /* 0x000fc6000000000e */
[----:B------:R0:W-:Y:S04]  /*14210*/  STS.U16 [R17+0xa600], R26 ;  /* 0x00a6001a11007388 */ /* 0x0001e80000000400 */
[----:B0-----:R-:W3:Y:S01]  /*14220*/  LDL.LU R26, [R1+0x1448] ;  /* 0x00144800011a7983 */ /* 0x001ee20000300800 */
[----:B--2---:R-:W-:-:S04]  /*14230*/  @!P0 LOP3.LUT R7, R7, R6, RZ, 0x3c, !PT ;  /* 0x0000000607078212 */ /* 0x004fc800078e3cff */
[----:B------:R-:W-:-:S04]  /*14240*/  @!P0 LOP3.LUT R6, R7, R6, RZ, 0x3c, !PT ;  /* 0x0000000607068212 */ /* 0x000fc800078e3cff */
[----:B------:R-:W-:Y:S02]  /*14250*/  @!P0 LOP3.LUT R7, R7, R6, RZ, 0x3c, !PT ;  /* 0x0000000607078212 */ /* 0x000fe400078e3cff */
[----:B------:R-:W-:-:S03]  /*14260*/  PRMT R5, RZ, 0x7610, R5 ;  /* 0x00007610ff057816 */ /* 0x000fc60000000005 */
[----:B------:R4:W2:Y:S02]  /*14270*/  @!P0 LDG.E.U16 R14, [R6.64] ;  /* 0x00000008060e8981 */ /* 0x0008a4000c1e1500 */
[----:B----4-:R-:W-:Y:S02]  /*14280*/  @!P0 IMAD.MOV.U32 R6, RZ, RZ, R22 ;  /* 0x000000ffff068224 */ /* 0x010fe400078e0016 */
[----:B---3--:R-:W-:-:S05]  /*14290*/  @!P0 IMAD.MOV.U32 R7, RZ, RZ, R24 ;  /* 0x000000ffff078224 */ /* 0x008fca00078e0018 */
[----:B------:R-:W3:Y:S04]  /*142a0*/  @!P0 LDG.E.U16 R5, [R6.64] ;  /* 0x0000000806058981 */ /* 0x000ee8000c1e1500 */
[----:B--2---:R0:W-:Y:S04]  /*142b0*/  STL [R1+0x1f4], R14 ;  /* 0x0001f40e01007387 */ /* 0x0041e80000100800 */
[----:B0-----:R-:W2:Y:S04]  /*142c0*/  LDL R14, [R1+0x7c0] ;  /* 0x0007c000010e7983 */ /* 0x001ea80000100800 */
[----:B------:R-:W-:Y:S04]  /*142d0*/  STL [R1+0x137c], R26 ;  /* 0x00137c1a01007387 */ /* 0x000fe80000100800 */
[----:B------:R-:W-:Y:S04]  /*142e0*/  STL [R1+0x1380], R26 ;  /* 0x0013801a01007387 */ /* 0x000fe80000100800 */
[----:B------:R-:W-:Y:S04]  /*142f0*/  STL [R1+0x1384], R26 ;  /* 0x0013841a01007387 */ /* 0x000fe80000100800 */
[----:B------:R-:W-:Y:S04]  /*14300*/  STL [R1+0x1388], R26 ;  /* 0x0013881a01007387 */ /* 0x000fe80000100800 */
[----:B------:R-:W-:Y:S04]  /*14310*/  STL [R1+0x1398], R26 ;  /* 0x0013981a01007387 */ /* 0x000fe80000100800 */
[----:B------:R-:W-:Y:S04]  /*14320*/  STL [R1+0x139c], R26 ;  /* 0x00139c1a01007387 */ /* 0x000fe80000100800 */
[----:B------:R-:W4:Y:S04]  /*14330*/  LDL R24, [R1+0x77c] ;  /* 0x00077c0001187983 */ /* 0x000f280000100800 */
[----:B------:R-:W2:Y:S04]  /*14340*/  LDL R22, [R1+0x780] ;  /* 0x0007800001167983 */ /* 0x000ea80000100800 */
[----:B---3--:R0:W-:Y:S04]  /*14350*/  STL [R1+0x21c], R5 ;  /* 0x00021c0501007387 */ /* 0x0081e80000100800 */
[----:B0-----:R-:W3:Y:S04]  /*14360*/  LDL.LU R5, [R1+0x1444] ;  /* 0x0014440001057983 */ /* 0x001ee80000300800 */
[----:B------:R-:W2:Y:S04]  /*14370*/  LDL R6, [R1+0x7fc] ;  /* 0x0007fc0001067983 */ /* 0x000ea80000100800 */
[----:B------:R-:W2:Y:S04]  /*14380*/  LDL R7, [R1+0x800] ;  /* 0x0008000001077983 */ /* 0x000ea80000100800 */
[----:B------:R-:W-:Y:S04]  /*14390*/  STS.U16 [R17+0xaa00], R26 ;  /* 0x00aa001a11007388 */ /* 0x000fe80000000400 */
[----:B---3--:R0:W-:Y:S04]  /*143a0*/  STS.U16 [R17+0xae00], R5 ;  /* 0x00ae000511007388 */ /* 0x0081e80000000400 */
[----:B0-----:R-:W3:Y:S01]  /*143b0*/  LDL R5, [R1+0x7bc] ;  /* 0x0007bc0001057983 */ /* 0x001ee20000100800 */
[----:B--2---:R-:W-:-:S04]  /*143c0*/  @!P0 LOP3.LUT R7, R7, R6, RZ, 0x3c, !PT ;  /* 0x0000000607078212 */ /* 0x004fc800078e3cff */
[C---:B------:R-:W-:Y:S02]  /*143d0*/  @!P0 LOP3.LUT R6, R7.reuse, R6, RZ, 0x3c, !PT ;  /* 0x0000000607068212 */ /* 0x040fe400078e3cff */
[----:B------:R-:W-:Y:S02]  /*143e0*/  PRMT R23, RZ, 0x7610, R23 ;  /* 0x00007610ff177816 */ /* 0x000fe40000000017 */
[----:B------:R-:W-:Y:S01]  /*143f0*/  @!P0 LOP3.LUT R7, R7, R6, RZ, 0x3c, !PT ;  /* 0x0000000607078212 */ /* 0x000fe200078e3cff */
[----:B------:R0:W-:Y:S01]  /*14400*/  STS.U16 [R17+0xb200], R4 ;  /* 0x00b2000411007388 */ /* 0x0001e20000000400 */
[----:B------:R-:W-:-:S03]  /*14410*/  PRMT R3, RZ, 0x7610, R3 ;  /* 0x00007610ff037816 */ /* 0x000fc60000000003 */
[----:B------:R-:W2:Y:S01]  /*14420*/  @!P0 LDG.E.U16 R23, [R6.64] ;  /* 0x0000000806178981 */ /* 0x000ea2000c1e1500 */
[----:B0-----:R-:W-:-:S05]  /*14430*/  @!P0 IMAD.MOV.U32 R4, RZ, RZ, R14 ;  /* 0x000000ffff048224 */ /* 0x001fca00078e000e */
[----:B---3--:R-:W3:Y:S04]  /*14440*/  @!P0 LDG.E.U16 R3, [R4.64] ;  /* 0x0000000804038981 */ /* 0x008ee8000c1e1500 */
[----:B--2---:R0:W-:Y:S04]  /*14450*/  STL [R1+0x218], R23 ;  /* 0x0002181701007387 */ /* 0x0041e80000100800 */
[----:B0-----:R-:W2:Y:S04]  /*14460*/  LDL.LU R23, [R1+0x220] ;  /* 0x0002200001177983 */ /* 0x001ea80000300800 */
[----:B------:R-:W-:Y:S04]  /*14470*/  STL [R1+0x13a8], R7 ;  /* 0x0013a80701007387 */ /* 0x000fe80000100800 */
[----:B------:R-:W-:Y:S04]  /*14480*/  STL [R1+0x13a4], R6 ;  /* 0x0013a40601007387 */ /* 0x000fe80000100800 */
[----:B------:R-:W2:Y:S04]  /*14490*/  LDL.LU R14, [R1+0x228] ;  /* 0x00022800010e7983 */ /* 0x000ea80000300800 */
[----:B---3--:R0:W-:Y:S04]  /*144a0*/  STL [R1+0x214], R3 ;  /* 0x0002140301007387 */ /* 0x0081e80000100800 */
[----:B0-----:R-:W3:Y:S01]  /*144b0*/  LDL.LU R3, [R1+0x1440] ;  /* 0x0014400001037983 */ /* 0x001ee20000300800 */
[----:B----4-:R-:W-:-:S02]  /*144c0*/  @!P0 IMAD.MOV.U32 R5, RZ, RZ, R24 ;  /* 0x000000ffff058224 */ /* 0x010fc400078e0018 */
[----:B------:R-:W-:Y:S01]  /*144d0*/  @!P0 IMAD.MOV.U32 R4, RZ, RZ, R22 ;  /* 0x000000ffff048224 */ /* 0x000fe200078e0016 */
[----:B------:R-:W-:-:S06]  /*144e0*/  PRMT R18, RZ, 0x7610, R18 ;  /* 0x00007610ff127816 */ /* 0x000fcc0000000012 */
[----:B------:R-:W4:Y:S04]  /*144f0*/  @!P0 LDG.E.U16 R18, [R4.64] ;  /* 0x0000000804128981 */ /* 0x000f28000c1e1500 */
[----:B---3--:R0:W-:Y:S04]  /*14500*/  STS.U16 [R17+0xb600], R3 ;  /* 0x00b6000311007388 */ /* 0x0081e80000000400 */
[----:B------:R1:W-:Y:S04]  /*14510*/  STS.U16 [R17+0xba00], R2 ;  /* 0x00ba000211007388 */ /* 0x0003e80000000400 */
[----:B0-----:R-:W3:Y:S04]  /*14520*/  LDL R3, [R1+0x740] ;  /* 0x0007400001037983 */ /* 0x001ee80000100800 */
[----:B------:R-:W2:Y:S04]  /*14530*/  LDL.LU R22, [R1+0x22c] ;  /* 0x00022c0001167983 */ /* 0x000ea80000300800 */
[----:B------:R-:W2:Y:S04]  /*14540*/  LDL.LU R24, [R1+0x230] ;  /* 0x0002300001187983 */ /* 0x000ea80000300800 */
[----:B------:R-:W-:Y:S04]  /*14550*/  STL [R1+0x13a0], R5 ;  /* 0x0013a00501007387 */ /* 0x000fe80000100800 */
[----:B-1----:R-:W3:Y:S01]  /*14560*/  LDL R2, [R1+0x73c] ;  /* 0x00073c0001027983 */ /* 0x002ee20000100800 */
[----:B------:R-:W-:-:S03]  /*14570*/  PRMT R20, RZ, 0x7610, R20 ;  /* 0x00007610ff147816 */ /* 0x000fc60000000014 */
[----:B----4-:R0:W-:Y:S01]  /*14580*/  STL [R1+0x210], R18 ;  /* 0x0002101201007387 */ /* 0x0101e20000100800 */
[----:B---3--:R-:W-:-:S04]  /*14590*/  @!P0 LOP3.LUT R3, R3, R2, RZ, 0x3c, !PT ;  /* 0x0000000203038212 */ /* 0x008fc800078e3cff */
[----:B------:R-:W-:-:S04]  /*145a0*/  @!P0 LOP3.LUT R2, R3, R2, RZ, 0x3c, !PT ;  /* 0x0000000203028212 */ /* 0x000fc800078e3cff */
[----:B------:R-:W-:-:S05]  /*145b0*/  @!P0 LOP3.LUT R3, R3, R2, RZ, 0x3c, !PT ;  /* 0x0000000203038212 */ /* 0x000fca00078e3cff */
[----:B------:R1:W3:Y:S04]  /*145c0*/  @!P0 LDG.E.U16 R20, [R2.64] ;  /* 0x0000000802148981 */ /* 0x0002e8000c1e1500 */
[----:B-1----:R-:W4:Y:S04]  /*145d0*/  LDL R2, [R1+0x6fc] ;  /* 0x0006fc0001027983 */ /* 0x002f280000100800 */
[----:B------:R-:W4:Y:S01]  /*145e0*/  LDL R3, [R1+0x700] ;  /* 0x0007000001037983 */ /* 0x000f220000100800 */
[----:B------:R-:W-:-:S03]  /*145f0*/  PRMT R19, RZ, 0x7610, R19 ;  /* 0x00007610ff137816 */ /* 0x000fc60000000013 */
[----:B0-----:R-:W0:Y:S01]  /*14600*/  S2R R18, SR_TID.X ;  /* 0x0000000000127919 */ /* 0x001e220000002100 */
[----:B----4-:R-:W-:-:S04]  /*14610*/  @!P0 LOP3.LUT R3, R3, R2, RZ, 0x3c, !PT ;  /* 0x0000000203038212 */ /* 0x010fc800078e3cff */
[----:B------:R-:W-:-:S04]  /*14620*/  @!P0 LOP3.LUT R2, R3, R2, RZ, 0x3c, !PT ;  /* 0x0000000203028212 */ /* 0x000fc800078e3cff */
[----:B------:R-:W-:-:S05]  /*14630*/  @!P0 LOP3.LUT R3, R3, R2, RZ, 0x3c, !PT ;  /* 0x0000000203038212 */ /* 0x000fca00078e3cff */
[----:B------:R-:W4:Y:S01]  /*14640*/  @!P0 LDG.E.U16 R19, [R2.64] ;  /* 0x0000000802138981 */ /* 0x000f22000c1e1500 */
[----:B------:R-:W-:Y:S02]  /*14650*/  LOP3.LUT R16, R16, 0x3f, RZ, 0xc0, !PT ;  /* 0x0000003f10107812 */ /* 0x000fe400078ec0ff */
[----:B0-----:R-:W-:Y:S01]  /*14660*/  LOP3.LUT P1, RZ, R18, 0x40, RZ, 0xc0, !PT ;  /* 0x0000004012ff7812 */ /* 0x001fe2000782c0ff */
[----:B---3--:R0:W-:Y:S04]  /*14670*/  STL [R1+0x20c], R20 ;  /* 0x00020c1401007387 */ /* 0x0081e80000100800 */
[----:B------:R1:W-:Y:S01]  /*14680*/  STS.U16 [R17+0xbe00], R0 ;  /* 0x00be000011007388 */ /* 0x0003e20000000400 */
[----:B0-----:R-:W-:Y:S01]  /*14690*/  IMAD.SHL.U32 R20, R16, 0x2, RZ ;  /* 0x0000000210147824 */ /* 0x001fe200078e00ff */
[----:B------:R-:W-:-:S02]  /*146a0*/  SEL R16, RZ, 0x90, !P1 ;  /* 0x00000090ff107807 */ /* 0x000fc40004800000 */
[----:B-1----:R-:W3:Y:S02]  /*146b0*/  LDL.LU R17, [R1+0x224] ;  /* 0x0002240001117983 */ /* 0x002ee40000300800 */
[----:B------:R-:W-:Y:S02]  /*146c0*/  LOP3.LUT R16, R16, R20, RZ, 0x3c, !PT ;  /* 0x0000001410107212 */ /* 0x000fe400078e3cff */
[----:B------:R-:W2:Y:S04]  /*146d0*/  LDL.LU R20, [R1+0x204] ;  /* 0x0002040001147983 */ /* 0x000ea80000300800 */
[----:B----4-:R0:W-:Y:S04]  /*146e0*/  STL [R1+0x208], R19 ;  /* 0x0002081301007387 */ /* 0x0101e80000100800 */
[----:B0-----:R-:W4:Y:S04]  /*146f0*/  LDL.LU R19, [R1+0x143c] ;  /* 0x00143c0001137983 */ /* 0x001f280000300800 */
[----:B------:R-:W2:Y:S04]  /*14700*/  LDL R2, [R1+0x6bc] ;  /* 0x0006bc0001027983 */ /* 0x000ea80000100800 */
[----:B------:R-:W2:Y:S01]  /*14710*/  LDL R3, [R1+0x6c0] ;  /* 0x0006c00001037983 */ /* 0x000ea20000100800 */
[----:B----4-:R-:W-:-:S02]  /*14720*/  PRMT R19, RZ, 0x7610, R19 ;  /* 0x00007610ff137816 */ /* 0x010fc40000000013 */
[----:B--2---:R-:W-:-:S04]  /*14730*/  @!P0 LOP3.LUT R3, R3, R2, RZ, 0x3c, !PT ;  /* 0x0000000203038212 */ /* 0x004fc800078e3cff */
[----:B------:R-:W-:-:S04]  /*14740*/  @!P0 LOP3.LUT R2, R3, R2, RZ, 0x3c, !PT ;  /* 0x0000000203028212 */ /* 0x000fc800078e3cff */
[----:B------:R-:W-:-:S05]  /*14750*/  @!P0 LOP3.LUT R3, R3, R2, RZ, 0x3c, !PT ;  /* 0x0000000203038212 */ /* 0x000fca00078e3cff */
[----:B------:R-:W2:Y:S01]  /*14760*/  @!P0 LDG.E.U16 R19, [R2.64] ;  /* 0x0000000802138981 */ /* 0x000ea2000c1e1500 */
[----:B------:R-:W-:-:S05]  /*14770*/  LOP3.LUT R16, R16, 0x60, RZ, 0x3c, !PT ;  /* 0x0000006010107812 */ /* 0x000fca00078e3cff */
[----:B------:R0:W-:Y:S04]  /*14780*/  STS.U16 [R16+0x8300], R23 ;  /* 0x0083001710007388 */ /* 0x0001e80000000400 */
[----:B0-----:R-:W4:Y:S04]  /*14790*/  LDL.LU R23, [R1+0x1ec] ;  /* 0x0001ec0001177983 */ /* 0x001f280000300800 */
        /* <DEDUP_REMOVED lines=54> */
[----:B------:R0:W2:Y:S04]  /*14b00*/  @!P0 LDG.E.U16 R20, [R2.64] ;  /* 0x0000000802148981 */ /* 0x0000a8000c1e1500 */
[----:B----4-:R-:W-:Y:S04]  /*14b10*/  STS.U16 [R16+0x9b00], R23 ;  /* 0x009b001710007388 */ /* 0x010fe80000000400 */
[----:B0-----:R-:W3:Y:S04]  /*14b20*/  LDL R2, [R1+0x53c] ;  /* 0x00053c0001027983 */ /* 0x001ee80000100800 */
[----:B------:R-:W3:Y:S04]  /*14b30*/  LDL R3, [R1+0x540] ;  /* 0x0005400001037983 */ /* 0x000ee80000100800 */
[----:B--2---:R0:W-:Y:S04]  /*14b40*/  STL [R1+0x204], R20 ;  /* 0x0002041401007387 */ /* 0x0041e80000100800 */
[----:B0-----:R-:W2:Y:S04]  /*14b50*/  LDL.LU R20, [R1+0x68] ;  /* 0x0000680001147983 */ /* 0x001ea80000300800 */
[----:B------:R-:W4:Y:S01]  /*14b60*/  LDL.LU R23, [R1+0x1424] ;  /* 0x0014240001177983 */ /* 0x000f220000300800 */
[----:B---3--:R-:W-:-:S04]  /*14b70*/  @!P0 LOP3.LUT R3, R3, R2, RZ, 0x3c, !PT ;  /* 0x0000000203038212 */ /* 0x008fc800078e3cff */
[----:B------:R-:W-:-:S04]  /*14b80*/  @!P0 LOP3.LUT R2, R3, R2, RZ, 0x3c, !PT ;  /* 0x0000000203028212 */ /* 0x000fc800078e3cff */
[----:B------:R-:W-:Y:S02]  /*14b90*/  @!P0 LOP3.LUT R3, R3, R2, RZ, 0x3c, !PT ;  /* 0x0000000203038212 */ /* 0x000fe400078e3cff */
[----:B----4-:R-:W-:-:S06]  /*14ba0*/  PRMT R23, RZ, 0x7610, R23 ;  /* 0x00007610ff177816 */ /* 0x010fcc0000000017 */
[----:B------:R0:W3:Y:S04]  /*14bb0*/  @!P0 LDG.E.U16 R23, [R2.64] ;  /* 0x0000000802178981 */ /* 0x0000e8000c1e1500 */
[----:B------:R-:W-:Y:S04]  /*14bc0*/  STS.U16 [R16+0x9f00], R14 ;  /* 0x009f000e10007388 */ /* 0x000fe80000000400 */
[----:B0-----:R-:W4:Y:S04]  /*14bd0*/  LDL R2, [R1+0x4fc] ;  /* 0x0004fc0001027983 */ /* 0x001f280000100800 */
[----:B------:R-:W4:Y:S04]  /*14be0*/  LDL R3, [R1+0x500] ;  /* 0x0005000001037983 */ /* 0x000f280000100800 */
[----:B---3--:R0:W-:Y:S04]  /*14bf0*/  STL [R1+0x1ec], R23 ;  /* 0x0001ec1701007387 */ /* 0x0081e80000100800 */
[----:B0-----:R-:W3:Y:S04]  /*14c00*/  LDL.LU R23, [R1+0x34] ;  /* 0x0000340001177983 */ /* 0x001ee80000300800 */
[----:B------:R-:W2:Y:S01]  /*14c10*/  LDL.LU R14, [R1+0x1420] ;  /* 0x00142000010e7983 */ /* 0x000ea20000300800 */
[----:B----4-:R-:W-:-:S04]  /*14c20*/  @!P0 LOP3.LUT R3, R3, R2, RZ, 0x3c, !PT ;  /* 0x0000000203038212 */ /* 0x010fc800078e3cff */
[----:B------:R-:W-:-:S04]  /*14c30*/  @!P0 LOP3.LUT R2, R3, R2, RZ, 0x3c, !PT ;  /* 0x0000000203028212 */ /* 0x000fc800078e3cff */
[----:B------:R-:W-:Y:S02]  /*14c40*/  @!P0 LOP3.LUT R3, R3, R2, RZ, 0x3c, !PT ;  /* 0x0000000203038212 */ /* 0x000fe400078e3cff */
[----:B--2---:R-:W-:-:S06]  /*14c50*/  PRMT R14, RZ, 0x7610, R14 ;  /* 0x00007610ff0e7816 */ /* 0x004fcc000000000e */
[----:B------:R0:W2:Y:S04]  /*14c60*/  @!P0 LDG.E.U16 R14, [R2.64] ;  /* 0x00000008020e8981 */ /* 0x0000a8000c1e1500 */
[----:B------:R-:W-:Y:S04]  /*14c70*/  STS.U16 [R16+0xa300], R22 ;  /* 0x00a3001610007388 */ /* 0x000fe80000000400 */
[----:B0-----:R-:W4:Y:S04]  /*14c80*/  LDL R2, [R1+0x4bc] ;  /* 0x0004bc0001027983 */ /* 0x001f280000100800 */
[----:B------:R-:W4:Y:S04]  /*14c90*/  LDL R3, [R1+0x4c0] ;  /* 0x0004c00001037983 */ /* 0x000f280000100800 */
[----:B--2---:R0:W-:Y:S04]  /*14ca0*/  STL [R1+0x1dc], R14 ;  /* 0x0001dc0e01007387 */ /* 0x0041e80000100800 */
[----:B0-----:R-:W2:Y:S04]  /*14cb0*/  LDL.LU R14, [R1+0x28] ;  /* 0x00002800010e7983 */ /* 0x001ea80000300800 */
        /* <DEDUP_REMOVED lines=8> */
[----:B------:R-:W4:Y:S04]  /*14d40*/  LDL R2, [R1+0x47c] ;  /* 0x00047c0001027983 */ /* 0x000f280000100800 */
[----:B------:R-:W4:Y:S01]  /*14d50*/  LDL R3, [R1+0x480] ;  /* 0x0004800001037983 */ /* 0x000f220000100800 */
[----:B--2---:R-:W-:-:S02]  /*14d60*/  PRMT R22, RZ, 0x7610, R22 ;  /* 0x00007610ff167816 */ /* 0x004fc40000000016 */
[----:B----4-:R-:W-:-:S04]  /*14d70*/  @!P0 LOP3.LUT R3, R3, R2, RZ, 0x3c, !PT ;  /* 0x0000000203038212 */ /* 0x010fc800078e3cff */
[----:B------:R-:W-:-:S04]  /*14d80*/  @!P0 LOP3.LUT R2, R3, R2, RZ, 0x3c, !PT ;  /* 0x0000000203028212 */ /* 0x000fc800078e3cff */
[----:B------:R-:W-:-:S05]  /*14d90*/  @!P0 LOP3.LUT R3, R3, R2, RZ, 0x3c, !PT ;  /* 0x0000000203038212 */ /* 0x000fca00078e3cff */
[----:B------:R-:W2:Y:S04]  /*14da0*/  @!P0 LDG.E.U16 R22, [R2.64] ;  /* 0x0000000802168981 */ /* 0x000ea8000c1e1500 */
[----:B------:R0:W-:Y:S04]  /*14db0*/  STS.U16 [R16+0xa700], R24 ;  /* 0x00a7001810007388 */ /* 0x0001e80000000400 */
[----:B0-----:R-:W4:Y:S04]  /*14dc0*/  LDL.LU R24, [R1+0x1c] ;  /* 0x00001c0001187983 */ /* 0x001f280000300800 */
        /* <DEDUP_REMOVED lines=57> */
[----:B----4-:R-:W-:Y:S04]  /*15160*/  STS.U16 [R16+0xbf00], R24 ;  /* 0x00bf001810007388 */ /* 0x010fe80000000400 */
[----:B--2---:R0:W-:Y:S04]  /*15170*/  STL [R1+0x7c], R17 ;  /* 0x00007c1101007387 */ /* 0x0041e80000100800 */
[----:B0-----:R-:W2:Y:S04]  /*15180*/  LDL.LU R17, [R1+0x58] ;  /* 0x0000580001117983 */ /* 0x001ea80000300800 */
[----:B------:R-:W4:Y:S04]  /*15190*/  LDL.LU R16, [R1+0x13fc] ;  /* 0x0013fc0001107983 */ /* 0x000f280000300800 */
[----:B------:R-:W2:Y:S01]  /*151a0*/  LDL R24, [R1+0x638] ;  /* 0x0006380001187983 */ /* 0x000ea20000100800 */
[----:B---3--:R-:W-:-:S04]  /*151b0*/  @!P0 LOP3.LUT R3, R3, R2, RZ, 0x3c, !PT ;  /* 0x0000000203038212 */ /* 0x008fc800078e3cff */
[----:B------:R-:W-:-:S04]  /*151c0*/  @!P0 LOP3.LUT R2, R3, R2, RZ, 0x3c, !PT ;  /* 0x0000000203028212 */ /* 0x000fc800078e3cff */
[----:B------:R-:W-:Y:S02]  /*151d0*/  @!P0 LOP3.LUT R3, R3, R2, RZ, 0x3c, !PT ;  /* 0x0000000203038212 */ /* 0x000fe400078e3cff */
[----:B----4-:R-:W-:-:S06]  /*151e0*/  PRMT R16, RZ, 0x7610, R16 ;  /* 0x00007610ff107816 */ /* 0x010fcc0000000010 */
[----:B------:R-:W3:Y:S04]  /*151f0*/  @!P0 LDG.E.U16 R16, [R2.64] ;  /* 0x0000000802108981 */ /* 0x000ee8000c1e1500 */
[----:B---3--:R0:W-:Y:S04]  /*15200*/  STL [R1+0x78], R16 ;  /* 0x0000781001007387 */ /* 0x0081e80000100800 */
[----:B0-----:R-:W3:Y:S04]  /*15210*/  LDL.LU R16, [R1+0x13f8] ;  /* 0x0013f80001107983 */ /* 0x001ee80000300800 */
[----:B------:R-:W4:Y:S04]  /*15220*/  LDL R2, [R1+0x6b4] ;  /* 0x0006b40001027983 */ /* 0x000f280000100800 */
[----:B------:R-:W4:Y:S01]  /*15230*/  LDL R3, [R1+0x6b8] ;  /* 0x0006b80001037983 */ /* 0x000f220000100800 */
[----:B------:R-:W-:-:S02]  /*15240*/  PRMT R22, RZ, 0x7610, R22 ;  /* 0x00007610ff167816 */ /* 0x000fc40000000016 */
[----:B----4-:R-:W-:-:S04]  /*15250*/  @!P0 LOP3.LUT R3, R3, R2, RZ, 0x3c, !PT ;  /* 0x0000000203038212 */ /* 0x010fc800078e3cff */
[----:B------:R-:W-:-:S04]  /*15260*/  @!P0 LOP3.LUT R2, R3, R2, RZ, 0x3c, !PT ;  /* 0x0000000203028212 */ /* 0x000fc800078e3cff */
[----:B------:R-:W-:-:S05]  /*15270*/  @!P0 LOP3.LUT R3, R3, R2, RZ, 0x3c, !PT ;  /* 0x0000000203038212 */ /* 0x000fca00078e3cff */
[----:B------:R-:W4:Y:S04]  /*15280*/  @!P0 LDG.E.U16 R22, [R2.64] ;  /* 0x0000000802168981 */ /* 0x000f28000c1e1500 */
        /* <DEDUP_REMOVED lines=10> */
[----:B------:R-:W-:-:S05]  /*15330*/  IMAD.SHL.U32 R18, R18, 0x2, RZ ;  /* 0x0000000212127824 */ /* 0x000fca00078e00ff */
[----:B---3--:R-:W-:Y:S04]  /*15340*/  STS.U16 [R18], R16 ;  /* 0x0000001012007388 */ /* 0x008fe80000000400 */
[----:B------:R0:W-:Y:S04]  /*15350*/  STS.U16 [R18+0x800], R19 ;  /* 0x0008001312007388 */ /* 0x0001e80000000400 */
[----:B0-----:R-:W3:Y:S04]  /*15360*/  LDL.LU R19, [R1+0x48] ;  /* 0x0000480001137983 */ /* 0x001ee80000300800 */
[----:B--2---:R0:W-:Y:S04]  /*15370*/  STL [R1+0x54], R22 ;  /* 0x0000541601007387 */ /* 0x0041e80000100800 */
[----:B0-----:R-:W2:Y:S04]  /*15380*/  LDL.LU R22, [R1+0x13f0] ;  /* 0x0013f00001167983 */ /* 0x001ea80000300800 */
[----:B------:R-:W4:Y:S01]  /*15390*/  LDL R3, [R1+0x634] ;  /* 0x0006340001037983 */ /* 0x000f220000100800 */
[----:B------:R-:W-:Y:S01]  /*153a0*/  @!P0 IMAD.MOV.U32 R2, RZ, RZ, R24 ;  /* 0x000000ffff028224 */ /* 0x000fe200078e0018 */
[----:B--2---:R-:W-:-:S06]  /*153b0*/  PRMT R22, RZ, 0x7610, R22 ;  /* 0x00007610ff167816 */ /* 0x004fcc0000000016 */
[----:B----4-:R-:W2:Y:S04]  /*153c0*/  @!P0 LDG.E.U16 R22, [R2.64] ;  /* 0x0000000802168981 */ /* 0x010ea8000c1e1500 */
[----:B------:R0:W-:Y:S04]  /*153d0*/  STS.U16 [R18+0x1000], R20 ;  /* 0x0010001412007388 */ /* 0x0001e80000000400 */
[----:B0-----:R-:W4:Y:S04]  /*153e0*/  LDL.LU R20, [R1+0x40] ;  /* 0x0000400001147983 */ /* 0x001f280000300800 */
[----:B------:R-:W3:Y:S04]  /*153f0*/  LDL R24, [R1+0x538] ;  /* 0x0005380001187983 */ /* 0x000ee80000100800 */
        /* <DEDUP_REMOVED lines=11> */
[----:B------:R-:W-:Y:S04]  /*154b0*/  STS.U16 [R18+0x2000], R14 ;  /* 0x0020000e12007388 */ /* 0x000fe80000000400 */
[----:B--2---:R0:W-:Y:S04]  /*154c0*/  STL [R1+0x44], R23 ;  /* 0x0000441701007387 */ /* 0x0041e80000100800 */
[----:B0-----:R-:W2:Y:S04]  /*154d0*/  LDL.LU R23, [R1+0x13e4] ;  /* 0x0013e40001177983 */ /* 0x001ea80000300800 */
[----:B------:R-:W3:Y:S04]  /*154e0*/  LDL R2, [R1+0x5b4] ;  /* 0x0005b40001027983 */ /* 0x000ee80000100800 */
[----:B------:R-:W3:Y:S04]  /*154f0*/  LDL R3, [R1+0x5b8] ;  /* 0x0005b80001037983 */ /* 0x000ee80000100800 */
[----:B------:R-:W2:Y:S01]  /*15500*/  LDL.LU R14, [R1+0x13e0] ;  /* 0x0013e000010e7983 */ /* 0x000ea20000300800 */
[----:B---3--:R-:W-:-:S04]  /*15510*/  @!P0 LOP3.LUT R3, R3, R2, RZ, 0x3c, !PT ;  /* 0x0000000203038212 */ /* 0x008fc800078e3cff */
[C---:B------:R-:W-:Y:S02]  /*15520*/  @!P0 LOP3.LUT R2, R3.reuse, R2, RZ, 0x3c, !PT ;  /* 0x0000000203028212 */ /* 0x040fe400078e3cff */
[----:B--2---:R-:W-:Y:S02]  /*15530*/  PRMT R14, RZ, 0x7610, R14 ;  /* 0x00007610ff0e7816 */ /* 0x004fe4000000000e */
[----:B------:R-:W-:-:S05]  /*15540*/  @!P0 LOP3.LUT R3, R3, R2, RZ, 0x3c, !PT ;  /* 0x0000000203038212 */ /* 0x000fca00078e3cff */
[----:B------:R-:W2:Y:S04]  /*15550*/  @!P0 LDG.E.U16 R14, [R2.64] ;  /* 0x00000008020e8981 */ /* 0x000ea8000c1e1500 */
[----:B--2---:R0:W-:Y:S04]  /*15560*/  STL [R1+0x14], R14 ;  /* 0x0000140e01007387 */ /* 0x0041e80000100800 */
[----:B0-----:R-:W2:Y:S04]  /*15570*/  LDL.LU R14, [R1+0x13dc] ;  /* 0x0013dc00010e7983 */ /* 0x001ea80000300800 */
[----:B------:R-:W3:Y:S04]  /*15580*/  LDL R2, [R1+0x574] ;  /* 0x0005740001027983 */ /* 0x000ee80000100800 */
[----:B------:R-:W3:Y:S01]  /*15590*/  LDL R3, [R1+0x578] ;  /* 0x0005780001037983 */ /* 0x000ee20000100800 */
[----:B------:R-:W-:-:S02]  /*155a0*/  PRMT R28, RZ, 0x7610, R28 ;  /* 0x00007610ff1c7816 */ /* 0x000fc4000000001c */
[----:B---3--:R-:W-:-:S04]  /*155b0*/  @!P0 LOP3.LUT R3, R3, R2, RZ, 0x3c, !PT ;  /* 0x0000000203038212 */ /* 0x008fc800078e3cff */
[----:B------:R-:W-:-:S04]  /*155c0*/  @!P0 LOP3.LUT R2, R3, R2, RZ, 0x3c, !PT ;  /* 0x0000000203028212 */ /* 0x000fc800078e3cff */
[----:B------:R-:W-:-:S05]  /*155d0*/  @!P0 LOP3.LUT R3, R3, R2, RZ, 0x3c, !PT ;  /* 0x0000000203038212 */ /* 0x000fca00078e3cff */
[----:B------:R0:W3:Y:S04]  /*155e0*/  @!P0 LDG.E.U16 R28, [R2.64] ;  /* 0x00000008021c8981 */ /* 0x0000e8000c1e1500 */
[----:B------:R1:W-:Y:S04]  /*155f0*/  STS.U16 [R18+0x2800], R17 ;  /* 0x0028001112007388 */ /* 0x0003e80000000400 */
[----:B-1----:R-:W2:Y:S04]  /*15600*/  LDL.LU R17, [R1+0x13d8] ;  /* 0x0013d80001117983 */ /* 0x002ea80000300800 */
[----:B0-----:R-:W2:Y:S04]  /*15610*/  LDL.LU R2, [R1+0x50] ;  /* 0x0000500001027983 */ /* 0x001ea80000300800 */
[----:B---3--:R-:W-:Y:S04]  /*15620*/  STL [R1+0x8], R28 ;  /* 0x0000081c01007387 */ /* 0x008fe80000100800 */
[----:B------:R-:W3:Y:S01]  /*15630*/  LDL R3, [R1+0x534] ;  /* 0x0005340001037983 */ /* 0x000ee20000100800 */
[----:B------:R-:W-:-:S03]  /*15640*/  PRMT R13, RZ, 0x7610, R13 ;  /* 0x00007610ff0d7816 */ /* 0x000fc6000000000d */
[----:B--2---:R0:W-:Y:S02]  /*15650*/  STS.U16 [R18+0x3000], R2 ;  /* 0x0030000212007388 */ /* 0x0041e40000000400 */
[----:B0-----:R-:W-:Y:S02]  /*15660*/  @!P0 IMAD.MOV.U32 R2, RZ, RZ, R24 ;  /* 0x000000ffff028224 */ /* 0x001fe400078e0018 */
[----:B------:R-:W2:Y:S04]  /*15670*/  LDL.LU R18, [R1+0x13d4] ;  /* 0x0013d40001127983 */ /* 0x000ea80000300800 */
[----:B------:R-:W0:Y:S01]  /*15680*/  S2R R28, SR_TID.X ;  /* 0x00000000001c7919 */ /* 0x000e220000002100 */
[----:B------:R-:W-:-:S03]  /*15690*/  PRMT R12, RZ, 0x7610, R12 ;  /* 0x00007610ff0c7816 */ /* 0x000fc6000000000c */
[----:B------:R-:W2:Y:S04]  /*156a0*/  LDL R24, [R1+0x478] ;  /* 0x0004780001187983 */ /* 0x000ea80000100800 */
[----:B---3--:R1:W3:Y:S04]  /*156b0*/  @!P0 LDG.E.U16 R13, [R2.64] ;  /* 0x00000008020d8981 */ /* 0x0082e8000c1e1500 */
[----:B-1----:R-:W2:Y:S04]  /*156c0*/  LDL R2, [R1+0x4f4] ;  /* 0x0004f40001027983 */ /* 0x002ea80000100800 */
[----:B------:R-:W2:Y:S01]  /*156d0*/  LDL R3, [R1+0x4f8] ;  /* 0x0004f80001037983 */ /* 0x000ea20000100800 */
[----:B0-----:R-:W-:-:S03]  /*156e0*/  LOP3.LUT R28, R28, 0x7f, RZ, 0xc0, !PT ;  /* 0x0000007f1c1c7812 */ /* 0x001fc600078ec0ff */
[----:B---3--:R0:W-:Y:S01]  /*156f0*/  STL [R1+0x1368], R13 ;  /* 0x0013680d01007387 */ /* 0x0081e20000100800 */
[----:B--2---:R-:W-:Y:S01]  /*15700*/  @!P0 LOP3.LUT R3, R3, R2, RZ, 0x3c, !PT ;  /* 0x0000000203038212 */ /* 0x004fe200078e3cff */
[----:B0-----:R-:W-:-:S03]  /*15710*/  IMAD.SHL.U32 R13, R28, 0x2, RZ ;  /* 0x000000021c0d7824 */ /* 0x001fc600078e00ff */
[----:B------:R-:W-:-:S04]  /*15720*/  @!P0 LOP3.LUT R2, R3, R2, RZ, 0x3c, !PT ;  /* 0x0000000203028212 */ /* 0x000fc800078e3cff */
[----:B------:R-:W-:Y:S01]  /*15730*/  @!P0 LOP3.LUT R3, R3, R2, RZ, 0x3c, !PT ;  /* 0x0000000203038212 */ /* 0x000fe200078e3cff */
[----:B------:R0:W-:Y:S04]  /*15740*/  STS.U16 [R13+0x3800], R19 ;  /* 0x003800130d007388 */ /* 0x0001e80000000400 */
[----:B------:R1:W2:Y:S04]  /*15750*/  @!P0 LDG.E.U16 R12, [R2.64] ;  /* 0x00000008020c8981 */ /* 0x0002a8000c1e1500 */
[----:B0-----:R-:W3:Y:S04]  /*15760*/  LDL.LU R19, [R1+0x13d0] ;  /* 0x0013d00001137983 */ /* 0x001ee80000300800 */
[----:B-1----:R-:W3:Y:S04]  /*15770*/  LDL R2, [R1+0x4b4] ;  /* 0x0004b40001027983 */ /* 0x002ee80000100800 */
[----:B------:R-:W3:Y:S01]  /*15780*/  LDL R3, [R1+0x4b8] ;  /* 0x0004b80001037983 */ /* 0x000ee20000100800 */
[----:B------:R-:W-:-:S03]  /*15790*/  PRMT R11, RZ, 0x7610, R11 ;  /* 0x00007610ff0b7816 */ /* 0x000fc6000000000b */
[----:B----4-:R0:W-:Y:S04]  /*157a0*/  STS.U16 [R13+0x4000], R20 ;  /* 0x004000140d007388 */ /* 0x0101e80000000400 */
[----:B--2---:R-:W-:Y:S04]  /*157b0*/  STL [R1+0x136c], R12 ;  /* 0x00136c0c01007387 */ /* 0x004fe80000100800 */
[----:B0-----:R-:W2:Y:S01]  /*157c0*/  LDL.LU R20, [R1+0x13cc] ;  /* 0x0013cc0001147983 */ /* 0x001ea20000300800 */
[----:B---3--:R-:W-:-:S04]  /*157d0*/  @!P0 LOP3.LUT R3, R3, R2, RZ, 0x3c, !PT ;  /* 0x0000000203038212 */ /* 0x008fc800078e3cff */
[----:B------:R-:W-:-:S04]  /*157e0*/  @!P0 LOP3.LUT R2, R3, R2, RZ, 0x3c, !PT ;  /* 0x0000000203028212 */ /* 0x000fc800078e3cff */
[----:B------:R-:W-:-:S05]  /*157f0*/  @!P0 LOP3.LUT R3, R3, R2, RZ, 0x3c, !PT ;  /* 0x0000000203038212 */ /* 0x000fca00078e3cff */
[----:B------:R0:W3:Y:S04]  /*15800*/  @!P0 LDG.E.U16 R11, [R2.64] ;  /* 0x00000008020b8981 */ /* 0x0000e8000c1e1500 */
[----:B0-----:R-:W4:Y:S04]  /*15810*/  LDL.LU R2, [R1+0x3c] ;  /* 0x00003c0001027983 */ /* 0x001f280000300800 */
[----:B------:R-:W2:Y:S01]  /*15820*/  LDL R3, [R1+0x474] ;  /* 0x0004740001037983 */ /* 0x000ea20000100800 */
[----:B------:R-:W-:-:S03]  /*15830*/  PRMT R10, RZ, 0x7610, R10 ;  /* 0x00007610ff0a7816 */ /* 0x000fc6000000000a */
[----:B---3--:R0:W-:Y:S04]  /*15840*/  STL [R1+0x1370], R11 ;  /* 0x0013700b01007387 */ /* 0x0081e80000100800 */
[----:B----4-:R1:W-:Y:S04]  /*15850*/  STS.U16 [R13+0x4800], R2 ;  /* 0x004800020d007388 */ /* 0x0103e80000000400 */
[----:B0-----:R-:W3:Y:S01]  /*15860*/  LDL.LU R11, [R1+0x20] ;  /* 0x00002000010b7983 */ /* 0x001ee20000300800 */
[----:B-1----:R-:W-:-:S03]  /*15870*/  @!P0 IMAD.MOV.U32 R2, RZ, RZ, R24 ;  /* 0x000000ffff028224 */ /* 0x002fc600078e0018 */
[----:B------:R-:W4:Y:S04]  /*15880*/  LDL.LU R24, [R1+0x88] ;  /* 0x0000880001187983 */ /* 0x000f280000300800 */
[----:B--2---:R0:W2:Y:S04]  /*15890*/  @!P0 LDG.E.U16 R10, [R2.64] ;  /* 0x00000008020a8981 */ /* 0x0040a8000c1e1500 */
[----:B0-----:R-:W2:Y:S04]  /*158a0*/  LDL R2, [R1+0x448] ;  /* 0x0004480001027983 */ /* 0x001ea80000100800 */
[----:B------:R-:W2:Y:S01]  /*158b0*/  LDL R3, [R1+0x824] ;  /* 0x0008240001037983 */ /* 0x000ea20000100800 */
[----:B------:R-:W-:-:S02]  /*158c0*/  PRMT R20, RZ, 0x7610, R20 ;  /* 0x00007610ff147816 */ /* 0x000fc40000000014 */
[----:B--2---:R-:W-:-:S04]  /*158d0*/  @!P0 LOP3.LUT R3, R3, R2, RZ, 0x3c, !PT ;  /* 0x0000000203038212 */ /* 0x004fc800078e3cff */
[----:B------:R-:W-:-:S04]  /*158e0*/  @!P0 LOP3.LUT R2, R3, R2, RZ, 0x3c, !PT ;  /* 0x0000000203028212 */ /* 0x000fc800078e3cff */
[----:B------:R-:W-:-:S05]  /*158f0*/  @!P0 LOP3.LUT R3, R3, R2, RZ, 0x3c, !PT ;  /* 0x0000000203038212 */ /* 0x000fca00078e3cff */
[----:B------:R-:W2:Y:S04]  /*15900*/  @!P0 LDG.E.U16 R20, [R2.64] ;  /* 0x0000000802148981 */ /* 0x000ea8000c1e1500 */
[----:B------:R-:W-:Y:S04]  /*15910*/  STL [R1+0x1374], R10 ;  /* 0x0013740a01007387 */ /* 0x000fe80000100800 */
[----:B---3--:R0:W-:Y:S04]  /*15920*/  STS.U16 [R13+0x5000], R11 ;  /* 0x0050000b0d007388 */ /* 0x0081e80000000400 */
[----:B0-----:R-:W3:Y:S04]  /*15930*/  LDL R11, [R1+0x730] ;  /* 0x00073000010b7983 */ /* 0x001ee80000100800 */
[----:B--2---:R0:W-:Y:S04]  /*15940*/  STL [R1+0x74], R20 ;  /* 0x0000741401007387 */ /* 0x0041e80000100800 */
[----:B0-----:R-:W2:Y:S04]  /*15950*/  LDL.LU R20, [R1+0x13c8] ;  /* 0x0013c80001147983 */ /* 0x001ea80000300800 */
[----:B------:R-:W2:Y:S04]  /*15960*/  LDL R2, [R1+0x7ec] ;  /* 0x0007ec0001027983 */ /* 0x000ea80000100800 */
[----:B------:R-:W2:Y:S01]  /*15970*/  LDL R3, [R1+0x7f0] ;  /* 0x0007f00001037983 */ /* 0x000ea20000100800 */
[----:B------:R-:W-:-:S02]  /*15980*/  PRMT R19, RZ, 0x7610, R19 ;  /* 0x00007610ff137816 */ /* 0x000fc40000000013 */
[----:B--2---:R-:W-:-:S04]  /*15990*/  @!P0 LOP3.LUT R3, R3, R2, RZ, 0x3c, !PT ;  /* 0x0000000203038212 */ /* 0x004fc800078e3cff */
[----:B------:R-:W-:-:S04]  /*159a0*/  @!P0 LOP3.LUT R2, R3, R2, RZ, 0x3c, !PT ;  /* 0x0000000203028212 */ /* 0x000fc800078e3cff */
[----:B------:R-:W-:-:S05]  /*159b0*/  @!P0 LOP3.LUT R3, R3, R2, RZ, 0x3c, !PT ;  /* 0x0000000203038212 */ /* 0x000fca00078e3cff */
[----:B------:R-:W2:Y:S04]  /*159c0*/  @!P0 LDG.E.U16 R19, [R2.64] ;  /* 0x0000000802138981 */ /* 0x000ea8000c1e1500 */
        /* <DEDUP_REMOVED lines=17> */
[----:B------:R-:W2:Y:S01]  /*15ae0*/  @!P0 LDG.E.U16 R17, [R2.64] ;  /* 0x0000000802118981 */ /* 0x000ea2000c1e1500 */
[----:B------:R-:W-:-:S03]  /*15af0*/  PRMT R10, RZ, 0x7610, R10 ;  /* 0x00007610ff0a7816 */ /* 0x000fc6000000000a */
[----:B--2---:R0:W-:Y:S04]  /*15b00*/  STL [R1+0x68], R17 ;  /* 0x0000681101007387 */ /* 0x0041e80000100800 */
[----:B0-----:R-:W2:Y:S04]  /*15b10*/  LDL.LU R17, [R1+0x13bc] ;  /* 0x0013bc0001117983 */ /* 0x001ea80000300800 */
[----:B------:R-:W2:Y:S01]  /*15b20*/  LDL R3, [R1+0x72c] ;  /* 0x00072c0001037983 */ /* 0x000ea20000100800 */
[----:B---3--:R-:W-:-:S05]  /*15b30*/  @!P0 IMAD.MOV.U32 R2, RZ, RZ, R11 ;  /* 0x000000ffff028224 */ /* 0x008fca00078e000b */
[----:B--2---:R0:W2:Y:S04]  /*15b40*/  @!P0 LDG.E.U16 R10, [R2.64] ;  /* 0x00000008020a8981 */ /* 0x0040a8000c1e1500 */
[----:B0-----:R-:W3:Y:S04]  /*15b50*/  LDL R2, [R1+0x6ec] ;  /* 0x0006ec0001027983 */ /* 0x001ee80000100800 */
[----:B------:R-:W3:Y:S01]  /*15b60*/  LDL R3, [R1+0x6f0] ;  /* 0x0006f00001037983 */ /* 0x000ee20000100800 */
[----:B------:R-:W-:Y:S02]  /*15b70*/  PRMT R23, RZ, 0x7610, R23 ;  /* 0x00007610ff177816 */ /* 0x000fe40000000017 */
[----:B---3--:R-:W-:-:S04]  /*15b80*/  @!P0 LOP3.LUT R3, R3, R2, RZ, 0x3c, !PT ;  /* 0x0000000203038212 */ /* 0x008fc800078e3cff */
[----:B------:R-:W-:-:S04]  /*15b90*/  @!P0 LOP3.LUT R2, R3, R2, RZ, 0x3c, !PT ;  /* 0x0000000203028212 */ /* 0x000fc800078e3cff */
[----:B------:R-:W-:-:S05]  /*15ba0*/  @!P0 LOP3.LUT R3, R3, R2, RZ, 0x3c, !PT ;  /* 0x0000000203038212 */ /* 0x000fca00078e3cff */
[----:B------:R-:W3:Y:S04]  /*15bb0*/  @!P0 LDG.E.U16 R23, [R2.64] ;  /* 0x0000000802178981 */ /* 0x000ee8000c1e1500 */
[----:B--2---:R0:W-:Y:S04]  /*15bc0*/  STL [R1+0x64], R10 ;  /* 0x0000640a01007387 */ /* 0x0041e80000100800 */
[----:B------:R-:W2:Y:S01]  /*15bd0*/  LDL R11, [R1+0x630] ;  /* 0x00063000010b7983 */ /* 0x000ea20000100800 */
[----:B0-----:R-:W-:-:S03]  /*15be0*/  IMAD.SHL.U32 R10, R28, 0x2, RZ ;  /* 0x000000021c0a7824 */ /* 0x001fc600078e00ff */
[----:B------:R-:W2:Y:S02]  /*15bf0*/  LDL R28, [R1+0x62c] ;  /* 0x00062c00011c7983 */ /* 0x000ea40000100800 */
[----:B------:R-:W-:Y:S02]  /*15c00*/  LOP3.LUT R10, R10, 0x10, RZ, 0x3c, !PT ;  /* 0x000000100a0a7812 */ /* 0x000fe400078e3cff */
[----:B------:R-:W-:Y:S04]  /*15c10*/  STS.U16 [R13+0x5800], R20 ;  /* 0x005800140d007388 */ /* 0x000fe80000000400 */
[----:B------:R-:W-:Y:S04]  /*15c20*/  STS.U16 [R13+0x6000], R19 ;  /* 0x006000130d007388 */ /* 0x000fe80000000400 */
[----:B------:R-:W-:Y:S04]  /*15c30*/  STS.U16 [R13+0x6800], R18 ;  /* 0x006800120d007388 */ /* 0x000fe80000000400 */
[----:B------:R-:W-:Y:S04]  /*15c40*/  STS.U16 [R13+0x7000], R17 ;  /* 0x007000110d007388 */ /* 0x000fe80000000400 */
[----:B------:R-:W-:Y:S04]  /*15c50*/  STS.U16 [R13+0x7800], R14 ;  /* 0x0078000e0d007388 */ /* 0x000fe80000000400 */
[----:B----4-:R-:W-:Y:S04]  /*15c60*/  STS.U16 [R10+0x100], R24 ;  /* 0x000100180a007388 */ /* 0x010fe80000000400 */
[----:B---3--:R0:W-:Y:S04]  /*15c70*/  STL [R1+0x60], R23 ;  /* 0x0000601701007387 */ /* 0x0081e80000100800 */
[----:B0-----:R-:W3:Y:S04]  /*15c80*/  LDL.LU R23, [R1+0x13b8] ;  /* 0x0013b80001177983 */ /* 0x001ee80000300800 */
        /* <DEDUP_REMOVED lines=12> */
[----:B------:R-:W-:-:S02]  /*15d50*/  PRMT R29, RZ, 0x7610, R29 ;  /* 0x00007610ff1d7816 */ /* 0x000fc4000000001d */
[----:B----4-:R-:W-:-:S04]  /*15d60*/  @!P0 LOP3.LUT R3, R3, R2, RZ, 0x3c, !PT ;  /* 0x0000000203038212 */ /* 0x010fc800078e3cff */
[----:B------:R-:W-:-:S04]  /*15d70*/  @!P0 LOP3.LUT R2, R3, R2, RZ, 0x3c, !PT ;  /* 0x0000000203028212 */ /* 0x000fc800078e3cff */
[----:B------:R-:W-:-:S05]  /*15d80*/  @!P0 LOP3.LUT R3, R3, R2, RZ, 0x3c, !PT ;  /* 0x0000000203038212 */ /* 0x000fca00078e3cff */
[----:B------:R0:W4:Y:S01]  /*15d90*/  @!P0 LDG.E.U16 R29, [R2.64] ;  /* 0x00000008021d8981 */ /* 0x000122000c1e1500 */
[----:B------:R-:W-:Y:S01]  /*15da0*/  PRMT R7, RZ, 0x7610, R7 ;  /* 0x00007610ff077816 */ /* 0x000fe20000000007 */
[----:B0-----:R-:W-:Y:S02]  /*15db0*/  @!P0 IMAD.MOV.U32 R2, RZ, RZ, R11 ;  /* 0x000000ffff028224 */ /* 0x001fe400078e000b */
[----:B------:R-:W-:-:S05]  /*15dc0*/  @!P0 IMAD.MOV.U32 R3, RZ, RZ, R28 ;  /* 0x000000ffff038224 */ /* 0x000fca00078e001c */
[----:B------:R0:W2:Y:S04]  /*15dd0*/  @!P0 LDG.E.U16 R7, [R2.64] ;  /* 0x0000000802078981 */ /* 0x0000a8000c1e1500 */
[----:B----4-:R1:W-:Y:S04]  /*15de0*/  STL [R1+0x50], R29 ;  /* 0x0000501d01007387 */ /* 0x0103e80000100800 */
[----:B0-----:R-:W4:Y:S04]  /*15df0*/  LDL R2, [R1+0x5ec] ;  /* 0x0005ec0001027983 */ /* 0x001f280000100800 */
[----:B------:R-:W4:Y:S01]  /*15e00*/  LDL R3, [R1+0x5f0] ;  /* 0x0005f00001037983 */ /* 0x000f220000100800 */
[----:B------:R-:W-:-:S03]  /*15e10*/  PRMT R6, RZ, 0x7610, R6 ;  /* 0x00007610ff067816 */ /* 0x000fc60000000006 */
[----:B-1----:R-:W3:Y:S04]  /*15e20*/  LDL R29, [R1+0x570] ;  /* 0x00057000011d7983 */ /* 0x002ee80000100800 */
[----:B------:R-:W3:Y:S04]  /*15e30*/  LDL R28, [R1+0x52c] ;  /* 0x00052c00011c7983 */ /* 0x000ee80000100800 */
[----:B------:R-:W3:Y:S04]  /*15e40*/  LDL R11, [R1+0x530] ;  /* 0x00053000010b7983 */ /* 0x000ee80000100800 */
[----:B--2---:R0:W-:Y:S04]  /*15e50*/  STL [R1+0x48], R7 ;  /* 0x0000480701007387 */ /* 0x0041e80000100800 */
[----:B0-----:R-:W2:Y:S01]  /*15e60*/  LDL.LU R7, [R1+0x1a0] ;  /* 0x0001a00001077983 */ /* 0x001ea20000300800 */
[----:B----4-:R-:W-:-:S04]  /*15e70*/  @!P0 LOP3.LUT R3, R3, R2, RZ, 0x3c, !PT ;  /* 0x0000000203038212 */ /* 0x010fc800078e3cff */
[----:B------:R-:W-:-:S04]  /*15e80*/  @!P0 LOP3.LUT R2, R3, R2, RZ, 0x3c, !PT ;  /* 0x0000000203028212 */ /* 0x000fc800078e3cff */
[----:B------:R-:W-:-:S05]  /*15e90*/  @!P0 LOP3.LUT R3, R3, R2, RZ, 0x3c, !PT ;  /* 0x0000000203038212 */ /* 0x000fca00078e3cff */
[----:B------:R0:W4:Y:S04]  /*15ea0*/  @!P0 LDG.E.U16 R6, [R2.64] ;  /* 0x0000000802068981 */ /* 0x000128000c1e1500 */
[----:B0-----:R-:W2:Y:S04]  /*15eb0*/  LDL R2, [R1+0x5ac] ;  /* 0x0005ac0001027983 */ /* 0x001ea80000100800 */
[----:B------:R-:W2:Y:S01]  /*15ec0*/  LDL R3, [R1+0x5b0] ;  /* 0x0005b00001037983 */ /* 0x000ea20000100800 */
[----:B------:R-:W-:Y:S02]  /*15ed0*/  PRMT R15, RZ, 0x7610, R15 ;  /* 0x00007610ff0f7816 */ /* 0x000fe4000000000f */
[----:B--2---:R-:W-:-:S04]  /*15ee0*/  @!P0 LOP3.LUT R3, R3, R2, RZ, 0x3c, !PT ;  /* 0x0000000203038212 */ /* 0x004fc800078e3cff */
[----:B------:R-:W-:-:S04]  /*15ef0*/  @!P0 LOP3.LUT R2, R3, R2, RZ, 0x3c, !PT ;  /* 0x0000000203028212 */ /* 0x000fc800078e3cff */
[----:B------:R-:W-:-:S05]  /*15f00*/  @!P0 LOP3.LUT R3, R3, R2, RZ, 0x3c, !PT ;  /* 0x0000000203038212 */ /* 0x000fca00078e3cff */
[----:B------:R-:W2:Y:S04]  /*15f10*/  @!P0 LDG.E.U16 R15, [R2.64] ;  /* 0x00000008020f8981 */ /* 0x000ea8000c1e1500 */
[----:B----4-:R0:W-:Y:S04]  /*15f20*/  STL [R1+0x40], R6 ;  /* 0x0000400601007387 */ /* 0x0101e80000100800 */
[----:B0-----:R-:W4:Y:S04]  /*15f30*/  LDL.LU R6, [R1+0x19c] ;  /* 0x00019c0001067983 */ /* 0x001f280000300800 */
[----:B--2---:R0:W-:Y:S04]  /*15f40*/  STL [R1+0x10], R15 ;  /* 0x0000100f01007387 */ /* 0x0041e80000100800 */
[----:B0-----:R-:W2:Y:S04]  /*15f50*/  LDL.LU R15, [R1+0x13ac] ;  /* 0x0013ac00010f7983 */ /* 0x001ea80000300800 */
[----:B------:R-:W2:Y:S01]  /*15f60*/  LDL R3, [R1+0x56c] ;  /* 0x00056c0001037983 */ /* 0x000ea20000100800 */
[----:B------:R-:W-:Y:S01]  /*15f70*/  PRMT R26, RZ, 0x7610, R26 ;  /* 0x00007610ff1a7816 */ /* 0x000fe2000000001a */
[----:B---3--:R-:W-:-:S05]  /*15f80*/  @!P0 IMAD.MOV.U32 R2, RZ, RZ, R29 ;  /* 0x000000ffff028224 */ /* 0x008fca00078e001d */
[----:B--2---:R0:W2:Y:S01]  /*15f90*/  @!P0 LDG.E.U16 R26, [R2.64] ;  /* 0x00000008021a8981 */ /* 0x0040a2000c1e1500 */
[----:B------:R-:W-:-:S03]  /*15fa0*/  PRMT R9, RZ, 0x7610, R9 ;  /* 0x00007610ff097816 */ /* 0x000fc60000000009 */
[----:B------:R-:W-:Y:S04]  /*15fb0*/  STS.U16 [R10+0x900], R24 ;  /* 0x000900180a007388 */ /* 0x000fe80000000400 */
[----:B------:R-:W-:Y:S01]  /*15fc0*/  STS.U16 [R10+0x1100], R23 ;  /* 0x001100170a007388 */ /* 0x000fe20000000400 */
[----:B0-----:R-:W-:-:S03]  /*15fd0*/  @!P0 IMAD.MOV.U32 R2, RZ, RZ, R11 ;  /* 0x000000ffff028224 */ /* 0x001fc600078e000b */
[----:B------:R-:W-:Y:S01]  /*15fe0*/  STS.U16 [R10+0x1900], R22 ;  /* 0x001900160a007388 */ /* 0x000fe20000000400 */
[----:B------:R-:W-:-:S03]  /*15ff0*/  @!P0 IMAD.MOV.U32 R3, RZ, RZ, R28 ;  /* 0x000000ffff038224 */ /* 0x000fc600078e001c */
[----:B------:R-:W-:Y:S04]  /*16000*/  STS.U16 [R10+0x2100], R21 ;  /* 0x002100150a007388 */ /* 0x000fe80000000400 */
[----:B------:R-:W-:Y:S04]  /*16010*/  STS.U16 [R10+0x2900], R15 ;  /* 0x0029000f0a007388 */ /* 0x000fe80000000400 */
[----:B------:R0:W3:Y:S04]  /*16020*/  @!P0 LDG.E.U16 R9, [R2.64] ;  /* 0x0000000802098981 */ /* 0x0000e8000c1e1500 */
[----:B--2---:R1:W-:Y:S04]  /*16030*/  STL [R1+0x4], R26 ;  /* 0x0000041a01007387 */ /* 0x0043e80000100800 */
[----:B-1----:R-:W2:Y:S04]  /*16040*/  LDL.LU R26, [R1+0x194] ;  /* 0x00019400011a7983 */ /* 0x002ea80000300800 */
[----:B------:R-:W2:Y:S04]  /*16050*/  LDL R15, [R1+0x444] ;  /* 0x00044400010f7983 */ /* 0x000ea80000100800 */
[----:B------:R-:W2:Y:S04]  /*16060*/  LDL R11, [R1+0x820] ;  /* 0x00082000010b7983 */ /* 0x000ea80000100800 */
[----:B------:R-:W2:Y:S04]  /*16070*/  LDL.LU R28, [R1+0x2c] ;  /* 0x00002c00011c7983 */ /* 0x000ea80000300800 */
[----:B------:R-:W2:Y:S04]  /*16080*/  LDL.LU R29, [R1+0xc] ;  /* 0x00000c00011d7983 */ /* 0x000ea80000300800 */
[----:B0-----:R-:W2:Y:S04]  /*16090*/  LDL R2, [R1+0x4ec] ;  /* 0x0004ec0001027983 */ /* 0x001ea80000100800 */
[----:B------:R-:W2:Y:S01]  /*160a0*/  LDL R3, [R1+0x4f0] ;  /* 0x0004f00001037983 */ /* 0x000ea20000100800 */
[----:B------:R-:W-:-:S02]  /*160b0*/  PRMT R8, RZ, 0x7610, R8 ;  /* 0x00007610ff087816 */ /* 0x000fc40000000008 */
[----:B--2---:R-:W-:-:S04]  /*160c0*/  @!P0 LOP3.LUT R3, R3, R2, RZ, 0x3c, !PT ;  /* 0x0000000203038212 */ /* 0x004fc800078e3cff */
[----:B------:R-:W-:-:S04]  /*160d0*/  @!P0 LOP3.LUT R2, R3, R2, RZ, 0x3c, !PT ;  /* 0x0000000203028212 */ /* 0x000fc800078e3cff */
[----:B------:R-:W-:-:S05]  /*160e0*/  @!P0 LOP3.LUT R3, R3, R2, RZ, 0x3c, !PT ;  /* 0x0000000203038212 */ /* 0x000fca00078e3cff */
[----:B------:R0:W2:Y:S04]  /*160f0*/  @!P0 LDG.E.U16 R8, [R2.64] ;  /* 0x0000000802088981 */ /* 0x0000a8000c1e1500 */
[----:B---3--:R1:W-:Y:S04]  /*16100*/  STL [R1+0x1348], R9 ;  /* 0x0013480901007387 */ /* 0x0083e80000100800 */
[----:B------:R-:W-:Y:S04]  /*16110*/  STS.U16 [R10+0x3100], R25 ;  /* 0x003100190a007388 */ /* 0x000fe80000000400 */
[----:B-1----:R-:W3:Y:S04]  /*16120*/  LDL.LU R9, [R1+0x198] ;  /* 0x0001980001097983 */ /* 0x002ee80000300800 */
[----:B0-----:R-:W3:Y:S04]  /*16130*/  LDL R2, [R1+0x4ac] ;  /* 0x0004ac0001027983 */ /* 0x001ee80000100800 */
[----:B------:R-:W3:Y:S04]  /*16140*/  LDL R3, [R1+0x4b0] ;  /* 0x0004b00001037983 */ /* 0x000ee80000100800 */
[----:B------:R-:W-:Y:S04]  /*16150*/  STS.U16 [R10+0x3900], R27 ;  /* 0x0039001b0a007388 */ /* 0x000fe80000000400 */
[----:B------:R0:W-:Y:S04]  /*16160*/  STS.U16 [R10+0x4100], R7 ;  /* 0x004100070a007388 */ /* 0x0001e80000000400 */
[----:B--2---:R-:W-:Y:S04]  /*16170*/  STL [R1+0x134c], R8 ;  /* 0x00134c0801007387 */ /* 0x004fe80000100800 */
[----:B0-----:R-:W2:Y:S01]  /*16180*/  LDL.LU R7, [R1+0x13a8] ;  /* 0x0013a80001077983 */ /* 0x001ea20000300800 */
[----:B---3--:R-:W-:-:S04]  /*16190*/  @!P0 LOP3.LUT R3, R3, R2, RZ, 0x3c, !PT ;  /* 0x0000000203038212 */ /* 0x008fc800078e3cff */
[----:B------:R-:W-:-:S04]  /*161a0*/  @!P0 LOP3.LUT R2, R3, R2, RZ, 0x3c, !PT ;  /* 0x0000000203028212 */ /* 0x000fc800078e3cff */
[----:B------:R-:W-:Y:S02]  /*161b0*/  @!P0 LOP3.LUT R3, R3, R2, RZ, 0x3c, !PT ;  /* 0x0000000203038212 */ /* 0x000fe400078e3cff */
[----:B--2---:R-:W-:-:S06]  /*161c0*/  PRMT R7, RZ, 0x7610, R7 ;  /* 0x00007610ff077816 */ /* 0x004fcc0000000007 */
[----:B------:R0:W2:Y:S04]  /*161d0*/  @!P0 LDG.E.U16 R7, [R2.64] ;  /* 0x0000000802078981 */ /* 0x0000a8000c1e1500 */
[----:B----4-:R1:W-:Y:S04]  /*161e0*/  STS.U16 [R10+0x4900], R6 ;  /* 0x004900060a007388 */ /* 0x0103e80000000400 */
[----:B0-----:R-:W3:Y:S04]  /*161f0*/  LDL R2, [R1+0x46c] ;  /* 0x00046c0001027983 */ /* 0x001ee80000100800 */
[----:B------:R-:W3:Y:S04]  /*16200*/  LDL R3, [R1+0x470] ;  /* 0x0004700001037983 */ /* 0x000ee80000100800 */
[----:B--2---:R-:W-:Y:S04]  /*16210*/  STL [R1+0x1350], R7 ;  /* 0x0013500701007387 */ /* 0x004fe80000100800 */
[----:B-1----:R-:W2:Y:S01]  /*16220*/  LDL.LU R6, [R1+0x13a4] ;  /* 0x0013a40001067983 */ /* 0x002ea20000300800 */
[----:B---3--:R-:W-:-:S04]  /*16230*/  @!P0 LOP3.LUT R3, R3, R2, RZ, 0x3c, !PT ;  /* 0x0000000203038212 */ /* 0x008fc800078e3cff */
[----:B------:R-:W-:-:S04]  /*16240*/  @!P0 LOP3.LUT R2, R3, R2, RZ, 0x3c, !PT ;  /* 0x0000000203028212 */ /* 0x000fc800078e3cff */
[----:B------:R-:W-:Y:S02]  /*16250*/  @!P0 LOP3.LUT R3, R3, R2, RZ, 0x3c, !PT ;  /* 0x0000000203038212 */ /* 0x000fe400078e3cff */
[----:B------:R-:W-:Y:S02]  /*16260*/  PRMT R5, RZ, 0x7610, R5 ;  /* 0x00007610ff057816 */ /* 0x000fe40000000005 */
[----:B--2---:R-:W-:-:S06]  /*16270*/  PRMT R6, RZ, 0x7610, R6 ;  /* 0x00007610ff067816 */ /* 0x004fcc0000000006 */
[----:B------:R0:W2:Y:S02]  /*16280*/  @!P0 LDG.E.U16 R6, [R2.64] ;  /* 0x0000000802068981 */ /* 0x0000a4000c1e1500 */
[----:B0-----:R-:W-:Y:S02]  /*16290*/  @!P0 IMAD.MOV.U32 R2, RZ, RZ, R11 ;  /* 0x000000ffff028224 */ /* 0x001fe400078e000b */
[----:B------:R-:W-:-:S05]  /*162a0*/  @!P0 IMAD.MOV.U32 R3, RZ, RZ, R15 ;  /* 0x000000ffff038224 */ /* 0x000fca00078e000f */
[----:B------:R-:W3:Y:S04]  /*162b0*/  @!P0 LDG.E.U16 R5, [R2.64] ;  /* 0x0000000802058981 */ /* 0x000ee8000c1e1500 */
[----:B------:R0:W-:Y:S04]  /*162c0*/  STS.U16 [R10+0x5100], R9 ;  /* 0x005100090a007388 */ /* 0x0001e80000000400 */
[----:B------:R-:W-:Y:S04]  /*162d0*/  STS.U16 [R10+0x5900], R26 ;  /* 0x0059001a0a007388 */ /* 0x000fe80000000400 */
[----:B--2---:R-:W-:Y:S04]  /*162e0*/  STL [R1+0x1354], R6 ;  /* 0x0013540601007387 */ /* 0x004fe80000100800 */
[----:B0-----:R-:W2:Y:S04]  /*162f0*/  LDL.LU R9, [R1+0x1b4] ;  /* 0x0001b40001097983 */ /* 0x001ea80000300800 */
[----:B------:R-:W4:Y:S04]  /*16300*/  LDL R15, [R1+0x724] ;  /* 0x00072400010f7983 */ /* 0x000f280000100800 */
[----:B------:R-:W2:Y:S04]  /*16310*/  LDL R11, [R1+0x728] ;  /* 0x00072800010b7983 */ /* 0x000ea80000100800 */
[----:B---3--:R0:W-:Y:S04]  /*16320*/  STL [R1+0x3c], R5 ;  /* 0x00003c0501007387 */ /* 0x0081e80000100800 */
[----:B0-----:R-:W3:Y:S04]  /*16330*/  LDL.LU R5, [R1+0x13a0] ;  /* 0x0013a00001057983 */ /* 0x001ee80000300800 */
        /* <DEDUP_REMOVED lines=27> */
[----:B------:R0:W3:Y:S01]  /*164f0*/  @!P0 LDG.E.U16 R12, [R2.64] ;  /* 0x00000008020c8981 */ /* 0x0000e2000c1e1500 */
[----:B------:R-:W-:-:S03]  /*16500*/  PRMT R6, RZ, 0x7610, R6 ;  /* 0x00007610ff067816 */ /* 0x000fc60000000006 */
[----:B------:R1:W-:Y:S01]  /*16510*/  STS.U16 [R10+0x6900], R29 ;  /* 0x0069001d0a007388 */ /* 0x0003e20000000400 */
[----:B0-----:R-:W-:Y:S02]  /*16520*/  @!P0 IMAD.MOV.U32 R2, RZ, RZ, R11 ;  /* 0x000000ffff028224 */ /* 0x001fe400078e000b */
[----:B----4-:R-:W-:Y:S01]  /*16530*/  @!P0 IMAD.MOV.U32 R3, RZ, RZ, R15 ;  /* 0x000000ffff038224 */ /* 0x010fe200078e000f */
[----:B-1----:R-:W4:Y:S04]  /*16540*/  LDL.LU R29, [R1+0x138c] ;  /* 0x00138c00011d7983 */ /* 0x002f280000300800 */
[----:B------:R0:W2:Y:S04]  /*16550*/  @!P0 LDG.E.U16 R6, [R2.64] ;  /* 0x0000000802068981 */ /* 0x0000a8000c1e1500 */
[----:B---3--:R1:W-:Y:S04]  /*16560*/  STL [R1+0x30], R12 ;  /* 0x0000300c01007387 */ /* 0x0083e80000100800 */
[----:B------:R-:W3:Y:S04]  /*16570*/  LDL R15, [R1+0x668] ;  /* 0x00066800010f7983 */ /* 0x000ee80000100800 */
[----:B------:R-:W3:Y:S04]  /*16580*/  LDL.LU R11, [R1+0x1a4] ;  /* 0x0001a400010b7983 */ /* 0x000ee80000300800 */
[----:B0-----:R-:W3:Y:S04]  /*16590*/  LDL R2, [R1+0x6e4] ;  /* 0x0006e40001027983 */ /* 0x001ee80000100800 */
[----:B------:R-:W3:Y:S04]  /*165a0*/  LDL R3, [R1+0x6e8] ;  /* 0x0006e80001037983 */ /* 0x000ee80000100800 */
[----:B-1----:R-:W0:Y:S01]  /*165b0*/  S2R R12, SR_TID.X ;  /* 0x00000000000c7919 */ /* 0x002e220000002100 */
[----:B------:R-:W-:-:S03]  /*165c0*/  PRMT R8, RZ, 0x7610, R8 ;  /* 0x00007610ff087816 */ /* 0x000fc60000000008 */
[----:B--2---:R1:W-:Y:S04]  /*165d0*/  STL [R1+0x2c], R6 ;  /* 0x00002c0601007387 */ /* 0x0043e80000100800 */
[----:B----4-:R-:W-:Y:S04]  /*165e0*/  STS.U16 [R10+0x7100], R29 ;  /* 0x0071001d0a007388 */ /* 0x010fe80000000400 */
[----:B------:R2:W-:Y:S01]  /*165f0*/  STS.U16 [R10+0x7900], R28 ;  /* 0x0079001c0a007388 */ /* 0x0005e20000000400 */
[----:B0-----:R-:W-:-:S05]  /*16600*/  LOP3.LUT R12, R12, 0x7f, RZ, 0xc0, !PT ;  /* 0x0000007f0c0c7812 */ /* 0x001fca00078ec0ff */
[----:B------:R-:W-:-:S05]  /*16610*/  IMAD.SHL.U32 R12, R12, 0x2, RZ ;  /* 0x000000020c0c7824 */ /* 0x000fca00078e00ff */
[----:B-1----:R-:W-:Y:S02]  /*16620*/  LOP3.LUT R6, R12, 0x20, RZ, 0x3c, !PT ;  /* 0x000000200c067812 */ /* 0x002fe400078e3cff */
[----:B------:R-:W4:Y:S04]  /*16630*/  LDL R12, [R1+0x628] ;  /* 0x00062800010c7983 */ /* 0x000f280000100800 */
[----:B--2---:R-:W2:Y:S01]  /*16640*/  LDL.LU R10, [R1] ;  /* 0x00000000010a7983 */ /* 0x004ea20000300800 */
[----:B---3--:R-:W-:-:S04]  /*16650*/  @!P0 LOP3.LUT R3, R3, R2, RZ, 0x3c, !PT ;  /* 0x0000000203038212 */ /* 0x008fc800078e3cff */
[----:B------:R-:W-:-:S04]  /*16660*/  @!P0 LOP3.LUT R2, R3, R2, RZ, 0x3c, !PT ;  /* 0x0000000203028212 */ /* 0x000fc800078e3cff */
[----:B------:R-:W-:-:S05]  /*16670*/  @!P0 LOP3.LUT R3, R3, R2, RZ, 0x3c, !PT ;  /* 0x0000000203038212 */ /* 0x000fca00078e3cff */
[----:B------:R0:W3:Y:S04]  /*16680*/  @!P0 LDG.E.U16 R8, [R2.64] ;  /* 0x0000000802088981 */ /* 0x0000e8000c1e1500 */
[----:B0-----:R-:W2:Y:S04]  /*16690*/  LDL R2, [R1+0x6a4] ;  /* 0x0006a40001027983 */ /* 0x001ea80000100800 */
[----:B------:R-:W2:Y:S01]  /*166a0*/  LDL R3, [R1+0x6a8] ;  /* 0x0006a80001037983 */ /* 0x000ea20000100800 */
[----:B------:R-:W-:Y:S02]  /*166b0*/  PRMT R26, RZ, 0x7610, R26 ;  /* 0x00007610ff1a7816 */ /* 0x000fe4000000001a */
[----:B--2---:R-:W-:-:S04]  /*166c0*/  @!P0 LOP3.LUT R3, R3, R2, RZ, 0x3c, !PT ;  /* 0x0000000203038212 */ /* 0x004fc800078e3cff */
[----:B------:R-:W-:-:S04]  /*166d0*/  @!P0 LOP3.LUT R2, R3, R2, RZ, 0x3c, !PT ;  /* 0x0000000203028212 */ /* 0x000fc800078e3cff */
[----:B------:R-:W-:-:S05]  /*166e0*/  @!P0 LOP3.LUT R3, R3, R2, RZ, 0x3c, !PT ;  /* 0x0000000203038212 */ /* 0x000fca00078e3cff */
[----:B------:R-:W2:Y:S04]  /*166f0*/  @!P0 LDG.E.U16 R26, [R2.64] ;  /* 0x00000008021a8981 */ /* 0x000ea8000c1e1500 */
[----:B------:R0:W-:Y:S04]  /*16700*/  STS.U16 [R6+0x200], R9 ;  /* 0x0002000906007388 */ /* 0x0001e80000000400 */
[----:B0-----:R-:W4:Y:S04]  /*16710*/  LDL R9, [R1+0x5e4] ;  /* 0x0005e40001097983 */ /* 0x001f280000100800 */
[----:B---3--:R0:W-:Y:S04]  /*16720*/  STL [R1+0x28], R8 ;  /* 0x0000280801007387 */ /* 0x0081e80000100800 */
[----:B0-----:R-:W3:Y:S04]  /*16730*/  LDL R8, [R1+0x5e8] ;  /* 0x0005e80001087983 */ /* 0x001ee80000100800 */
[----:B--2---:R0:W-:Y:S04]  /*16740*/  STL [R1+0x24], R26 ;  /* 0x0000241a01007387 */ /* 0x0041e80000100800 */
[----:B0-----:R-:W2:Y:S04]  /*16750*/  LDL.LU R26, [R1+0x1388] ;  /* 0x00138800011a7983 */ /* 0x001ea80000300800 */
[----:B------:R-:W3:Y:S04]  /*16760*/  LDL.LU R2, [R1+0x1b0] ;  /* 0x0001b00001027983 */ /* 0x000ee80000300800 */
[----:B------:R-:W4:Y:S01]  /*16770*/  LDL R3, [R1+0x664] ;  /* 0x0006640001037983 */ /* 0x000f220000100800 */
[----:B--2---:R-:W-:-:S03]  /*16780*/  PRMT R26, RZ, 0x7610, R26 ;  /* 0x00007610ff1a7816 */ /* 0x004fc6000000001a */
[----:B---3--:R0:W-:Y:S02]  /*16790*/  STS.U16 [R6+0xa00], R2 ;  /* 0x000a000206007388 */ /* 0x0081e40000000400 */
[----:B0-----:R-:W-:Y:S02]  /*167a0*/  @!P0 IMAD.MOV.U32 R2, RZ, RZ, R15 ;  /* 0x000000ffff028224 */ /* 0x001fe400078e000f */
[----:B------:R-:W2:Y:S04]  /*167b0*/  LDL.LU R15, [R1+0x1d4] ;  /* 0x0001d400010f7983 */ /* 0x000ea80000300800 */
[----:B----4-:R-:W3:Y:S04]  /*167c0*/  @!P0 LDG.E.U16 R26, [R2.64] ;  /* 0x00000008021a8981 */ /* 0x010ee8000c1e1500 */
[----:B---3--:R0:W-:Y:S04]  /*167d0*/  STL [R1+0x20], R26 ;  /* 0x0000201a01007387 */ /* 0x0081e80000100800 */
[----:B0-----:R-:W3:Y:S04]  /*167e0*/  LDL.LU R26, [R1+0x1384] ;  /* 0x00138400011a7983 */ /* 0x001ee80000300800 */
[----:B------:R-:W4:Y:S04]  /*167f0*/  LDL.LU R2, [R1+0x1ac] ;  /* 0x0001ac0001027983 */ /* 0x000f280000300800 */
[----:B------:R-:W2:Y:S01]  /*16800*/  LDL R3, [R1+0x624] ;  /* 0x0006240001037983 */ /* 0x000ea20000100800 */
[----:B------:R-:W-:-:S03]  /*16810*/  PRMT R7, RZ, 0x7610, R7 ;  /* 0x00007610ff077816 */ /* 0x000fc60000000007 */
[----:B----4-:R0:W-:Y:S02]  /*16820*/  STS.U16 [R6+0x1200], R2 ;  /* 0x0012000206007388 */ /* 0x0101e40000000400 */
[----:B0-----:R-:W-:-:S05]  /*16830*/  @!P0 IMAD.MOV.U32 R2, RZ, RZ, R12 ;  /* 0x000000ffff028224 */ /* 0x001fca00078e000c */
[----:B--2---:R0:W2:Y:S04]  /*16840*/  @!P0 LDG.E.U16 R7, [R2.64] ;  /* 0x0000000802078981 */ /* 0x0040a8000c1e1500 */
[----:B0-----:R-:W4:Y:S01]  /*16850*/  LDL.LU R3, [R1+0x1a8] ;  /* 0x0001a80001037983 */ /* 0x001f220000300800 */
[----:B---3--:R-:W-:Y:S01]  /*16860*/  PRMT R26, RZ, 0x7610, R26 ;  /* 0x00007610ff1a7816 */ /* 0x008fe2000000001a */
[----:B------:R-:W-:Y:S02]  /*16870*/  @!P0 IMAD.MOV.U32 R2, RZ, RZ, R8 ;  /* 0x000000ffff028224 */ /* 0x000fe400078e0008 */
[----:B----4-:R0:W-:Y:S02]  /*16880*/  STS.U16 [R6+0x1a00], R3 ;  /* 0x001a000306007388 */ /* 0x0101e40000000400 */
[----:B0-----:R-:W-:-:S05]  /*16890*/  @!P0 IMAD.MOV.U32 R3, RZ, RZ, R9 ;  /* 0x000000ffff038224 */ /* 0x001fca00078e0009 */
[----:B------:R-:W3:Y:S04]  /*168a0*/  @!P0 LDG.E.U16 R26, [R2.64] ;  /* 0x00000008021a8981 */ /* 0x000ee8000c1e1500 */
[----:B--2---:R0:W-:Y:S04]  /*168b0*/  STL [R1+0x1c], R7 ;  /* 0x00001c0701007387 */ /* 0x0041e80000100800 */
[----:B0-----:R-:W2:Y:S04]  /*168c0*/  LDL R7, [R1+0x568] ;  /* 0x0005680001077983 */ /* 0x001ea80000100800 */
[----:B------:R-:W4:Y:S04]  /*168d0*/  LDL.LU R12, [R1+0x1d8] ;  /* 0x0001d800010c7983 */ /* 0x000f280000300800 */
[----:B------:R-:W2:Y:S04]  /*168e0*/  LDL R9, [R1+0x524] ;  /* 0x0005240001097983 */ /* 0x000ea80000100800 */
[----:B------:R-:W2:Y:S04]  /*168f0*/  LDL R8, [R1+0x528] ;  /* 0x0005280001087983 */ /* 0x000ea80000100800 */
[----:B---3--:R0:W-:Y:S04]  /*16900*/  STL [R1+0x18], R26 ;  /* 0x0000181a01007387 */ /* 0x0081e80000100800 */
[----:B0-----:R-:W3:Y:S04]  /*16910*/  LDL.LU R26, [R1+0x1380] ;  /* 0x00138000011a7983 */ /* 0x001ee80000300800 */
[----:B------:R-:W2:Y:S04]  /*16920*/  LDL R2, [R1+0x5a4] ;  /* 0x0005a40001027983 */ /* 0x000ea80000100800 */
[----:B------:R-:W2:Y:S01]  /*16930*/  LDL R3, [R1+0x5a8] ;  /* 0x0005a80001037983 */ /* 0x000ea20000100800 */
[----:B------:R-:W-:-:S03]  /*16940*/  PRMT R14, RZ, 0x7610, R14 ;  /* 0x00007610ff0e7816 */ /* 0x000fc6000000000e */
[----:B------:R0:W-:Y:S04]  /*16950*/  STS.U16 [R6+0x2200], R11 ;  /* 0x0022000b06007388 */ /* 0x0001e80000000400 */
[----:B0-----:R-:W3:Y:S01]  /*16960*/  LDL.LU R11, [R1+0x1e0] ;  /* 0x0001e000010b7983 */ /* 0x001ee20000300800 */
[----:B--2---:R-:W-:-:S04]  /*16970*/  @!P0 LOP3.LUT R3, R3, R2, RZ, 0x3c, !PT ;  /* 0x0000000203038212 */ /* 0x004fc800078e3cff */
[----:B------:R-:W-:-:S04]  /*16980*/  @!P0 LOP3.LUT R2, R3, R2, RZ, 0x3c, !PT ;  /* 0x0000000203028212 */ /* 0x000fc800078e3cff */
[----:B------:R-:W-:-:S05]  /*16990*/  @!P0 LOP3.LUT R3, R3, R2, RZ, 0x3c, !PT ;  /* 0x0000000203038212 */ /* 0x000fca00078e3cff */
[----:B------:R0:W2:Y:S04]  /*169a0*/  @!P0 LDG.E.U16 R14, [R2.64] ;  /* 0x00000008020e8981 */ /* 0x0000a8000c1e1500 */
[----:B0-----:R-:W3:Y:S01]  /*169b0*/  LDL R3, [R1+0x564] ;  /* 0x0005640001037983 */ /* 0x001ee20000100800 */
[----:B------:R-:W-:Y:S01]  /*169c0*/  PRMT R5, RZ, 0x7610, R5 ;  /* 0x00007610ff057816 */ /* 0x000fe20000000005 */
[----:B------:R-:W-:Y:S02]  /*169d0*/  @!P0 IMAD.MOV.U32 R2, RZ, RZ, R7 ;  /* 0x000000ffff028224 */ /* 0x000fe400078e0007 */
[----:B------:R0:W-:Y:S04]  /*169e0*/  STS.U16 [R6+0x2a00], R10 ;  /* 0x002a000a06007388 */ /* 0x0001e80000000400 */
[----:B--2---:R1:W-:Y:S04]  /*169f0*/  STL [R1+0xc], R14 ;  /* 0x00000c0e01007387 */ /* 0x0043e80000100800 */
[----:B0-----:R-:W2:Y:S04]  /*16a00*/  LDL R10, [R1+0x4e8] ;  /* 0x0004e800010a7983 */ /* 0x001ea80000100800 */
[----:B-1----:R-:W2:Y:S04]  /*16a10*/  LDL R14, [R1+0x4e4] ;  /* 0x0004e400010e7983 */ /* 0x002ea80000100800 */
[----:B------:R-:W2:Y:S04]  /*16a20*/  LDL.LU R7, [R1+0x1e4] ;  /* 0x0001e40001077983 */ /* 0x000ea80000300800 */
[----:B---3--:R0:W3:Y:S04]  /*16a30*/  @!P0 LDG.E.U16 R5, [R2.64] ;  /* 0x0000000802058981 */ /* 0x0080e8000c1e1500 */
[----:B0-----:R-:W2:Y:S01]  /*16a40*/  LDL.LU R3, [R1+0x1bc] ;  /* 0x0001bc0001037983 */ /* 0x001ea20000300800 */
[----:B------:R-:W-:Y:S01]  /*16a50*/  PRMT R4, RZ, 0x7610, R4 ;  /* 0x00007610ff047816 */ /* 0x000fe20000000004 */
[----:B------:R-:W-:-:S02]  /*16a60*/  @!P0 IMAD.MOV.U32 R2, RZ, RZ, R8 ;  /* 0x000000ffff028224 */ /* 0x000fc400078e0008 */
[----:B--2---:R0:W-:Y:S02]  /*16a70*/  STS.U16 [R6+0x3200], R3 ;  /* 0x0032000306007388 */ /* 0x0041e40000000400 */
[----:B0-----:R-:W-:-:S05]  /*16a80*/  @!P0 IMAD.MOV.U32 R3, RZ, RZ, R9 ;  /* 0x000000ffff038224 */ /* 0x001fca00078e0009 */
[----:B------:R0:W2:Y:S04]  /*16a90*/  @!P0 LDG.E.U16 R4, [R2.64] ;  /* 0x0000000802048981 */ /* 0x0000a8000c1e1500 */
[----:B---3--:R-:W-:Y:S04]  /*16aa0*/  STL [R1+0x1330], R5 ;  /* 0x0013300501007387 */ /* 0x008fe80000100800 */
[----:B------:R1:W-:Y:S01]  /*16ab0*/  STS.U16 [R6+0x3a00], R15 ;  /* 0x003a000f06007388 */ /* 0x0003e20000000400 */
[----:B0-----:R-:W-:-:S03]  /*16ac0*/  PRMT R3, RZ, 0x7610, R3 ;  /* 0x00007610ff037816 */ /* 0x001fc60000000003 */
[----:B------:R-:W3:Y:S01]  /*16ad0*/  LDL.LU R8, [R1+0x1f0] ;  /* 0x0001f00001087983 */ /* 0x000ee20000300800 */
[----:B-1----:R-:W-:Y:S02]  /*16ae0*/  @!P0 IMAD.MOV.U32 R15, RZ, RZ, R14 ;  /* 0x000000ffff0f8224 */ /* 0x002fe400078e000e */
[----:B------:R-:W-:-:S05]  /*16af0*/  @!P0 IMAD.MOV.U32 R14, RZ, RZ, R10 ;  /* 0x000000ffff0e8224 */ /* 0x000fca00078e000a */
[----:B------:R0:W3:Y:S04]  /*16b00*/  @!P0 LDG.E.U16 R3, [R14.64] ;  /* 0x000000080e038981 */ /* 0x0000e8000c1e1500 */
[----:B--2---:R1:W-:Y:S04]  /*16b10*/  STL [R1+0x1334], R4 ;  /* 0x0013340401007387 */ /* 0x0043e80000100800 */
[----:B------:R-:W2:Y:S04]  /*16b20*/  LDL R5, [R1+0x468] ;  /* 0x0004680001057983 */ /* 0x000ea80000100800 */
[----:B-1----:R-:W2:Y:S04]  /*16b30*/  LDL R4, [R1+0x4a8] ;  /* 0x0004a80001047983 */ /* 0x002ea80000100800 */
[----:B------:R-:W3:Y:S04]  /*16b40*/  LDL.LU R9, [R1+0x200] ;  /* 0x0002000001097983 */ /* 0x000ee80000300800 */
[----:B0-----:R-:W3:Y:S01]  /*16b50*/  LDL R15, [R1+0x4a4] ;  /* 0x0004a400010f7983 */ /* 0x001ee20000100800 */
[----:B------:R-:W-:Y:S01]  /*16b60*/  PRMT R2, RZ, 0x7610, R2 ;  /* 0x00007610ff027816 */ /* 0x000fe20000000002 */
[----:B--2---:R-:W-:-:S05]  /*16b70*/  @!P0 IMAD.MOV.U32 R14, RZ, RZ, R4 ;  /* 0x000000ffff0e8224 */ /* 0x004fca00078e0004 */
[----:B---3--:R0:W2:Y:S04]  /*16b80*/  @!P0 LDG.E.U16 R2, [R14.64] ;  /* 0x000000080e028981 */ /* 0x0080a8000c1e1500 */
[----:B------:R-:W-:Y:S04]  /*16b90*/  STL [R1+0x1338], R3 ;  /* 0x0013380301007387 */ /* 0x000fe80000100800 */
[----:B----4-:R1:W-:Y:S04]  /*16ba0*/  STS.U16 [R6+0x4200], R12 ;  /* 0x0042000c06007388 */ /* 0x0103e80000000400 */
[----:B-1----:R-:W3:Y:S04]  /*16bb0*/  LDL R12, [R1+0x81c] ;  /* 0x00081c00010c7983 */ /* 0x002ee80000100800 */
[----:B------:R-:W4:Y:S04]  /*16bc0*/  LDL.LU R10, [R1+0x1fc] ;  /* 0x0001fc00010a7983 */ /* 0x000f280000300800 */
[----:B0-----:R-:W3:Y:S04]  /*16bd0*/  LDL R15, [R1+0x464] ;  /* 0x00046400010f7983 */ /* 0x001ee80000100800 */
[----:B--2---:R0:W-:Y:S01]  /*16be0*/  STL [R1+0x133c], R2 ;  /* 0x00133c0201007387 */ /* 0x0041e20000100800 */
[----:B------:R-:W-:Y:S01]  /*16bf0*/  PRMT R0, RZ, 0x7610, R0 ;  /* 0x00007610ff007816 */ /* 0x000fe20000000000 */
[----:B------:R-:W-:Y:S01]  /*16c00*/  @!P0 IMAD.MOV.U32 R14, RZ, RZ, R5 ;  /* 0x000000ffff0e8224 */ /* 0x000fe200078e0005 */
[----:B------:R-:W-:Y:S01]  /*16c10*/  PRMT R26, RZ, 0x7610, R26 ;  /* 0x00007610ff1a7816 */ /* 0x000fe2000000001a */
[----:B------:R1:W-:Y:S04]  /*16c20*/  STS.U16 [R6+0x4a00], R11 ;  /* 0x004a000b06007388 */ /* 0x0003e80000000400 */
[----:B------:R-:W2:Y:S04]  /*16c30*/  LDL R4, [R1+0x7dc] ;  /* 0x0007dc0001047983 */ /* 0x000ea80000100800 */
[----:B0-----:R-:W2:Y:S04]  /*16c40*/  LDL R2, [R1+0x440] ;  /* 0x0004400001027983 */ /* 0x001ea80000100800 */
[----:B------:R-:W4:Y:S04]  /*16c50*/  LDL R3, [R1+0x7e0] ;  /* 0x0007e00001037983 */ /* 0x000f280000100800 */
[----:B-1----:R-:W4:Y:S04]  /*16c60*/  LDL.LU R11, [R1+0x1f8] ;  /* 0x0001f800010b7983 */ /* 0x002f280000300800 */
[----:B---3--:R0:W3:Y:S02]  /*16c70*/  @!P0 LDG.E.U16 R0, [R14.64] ;  /* 0x000000080e008981 */ /* 0x0080e4000c1e1500 */
[----:B0-----:R-:W-:-:S02]  /*16c80*/  @!P0 IMAD.MOV.U32 R14, RZ, RZ, R12 ;  /* 0x000000ffff0e8224 */ /* 0x001fc400078e000c */
[----:B--2---:R-:W-:-:S05]  /*16c90*/  @!P0 IMAD.MOV.U32 R15, RZ, RZ, R2 ;  /* 0x000000ffff0f8224 */ /* 0x004fca00078e0002 */
[----:B------:R-:W2:Y:S04]  /*16ca0*/  @!P0 LDG.E.U16 R26, [R14.64] ;  /* 0x000000080e1a8981 */ /* 0x000ea8000c1e1500 */
[----:B------:R0:W-:Y:S04]  /*16cb0*/  STS.U16 [R6+0x5200], R7 ;  /* 0x0052000706007388 */ /* 0x0001e80000000400 */
[----:B---3--:R1:W-:Y:S04]  /*16cc0*/  STL [R1+0x1340], R0 ;  /* 0x0013400001007387 */ /* 0x0083e80000100800 */
[----:B------:R-:W3:Y:S04]  /*16cd0*/  LDL R5, [R1+0x7a0] ;  /* 0x0007a00001057983 */ /* 0x000ee80000100800 */
[----:B0-----:R-:W3:Y:S04]  /*16ce0*/  LDL R7, [R1+0x79c] ;  /* 0x00079c0001077983 */ /* 0x001ee80000100800 */
[----:B------:R-:W3:Y:S04]  /*16cf0*/  LDL R2, [R1+0x75c] ;  /* 0x00075c0001027983 */ /* 0x000ee80000100800 */
[----:B-1----:R-:W3:Y:S04]  /*16d00*/  LDL R0, [R1+0x760] ;  /* 0x0007600001007983 */ /* 0x002ee80000100800 */
[----:B------:R-:W3:Y:S04]  /*16d10*/  LDL.LU R12, [R1+0x1f4] ;  /* 0x0001f400010c7983 */ /* 0x000ee80000300800 */
[----:B--2---:R0:W-:Y:S04]  /*16d20*/  STL [R1], R26 ;  /* 0x0000001a01007387 */ /* 0x0041e80000100800 */
[----:B0-----:R-:W2:Y:S01]  /*16d30*/  LDL.LU R26, [R1+0x137c] ;  /* 0x00137c00011a7983 */ /* 0x001ea20000300800 */
[----:B------:R-:W-:Y:S01]  /*16d40*/  PRMT R28, RZ, 0x7610, R28 ;  /* 0x00007610ff1c7816 */ /* 0x000fe2000000001c */
[----:B----4-:R-:W-:-:S02]  /*16d50*/  @!P0 IMAD.MOV.U32 R14, RZ, RZ, R3 ;  /* 0x000000ffff0e8224 */ /* 0x010fc400078e0003 */
[----:B------:R-:W-:-:S05]  /*16d60*/  @!P0 IMAD.MOV.U32 R15, RZ, RZ, R4 ;  /* 0x000000ffff0f8224 */ /* 0x000fca00078e0004 */
[----:B------:R3:W4:Y:S02]  /*16d70*/  @!P0 LDG.E.U16 R28, [R14.64] ;  /* 0x000000080e1c8981 */ /* 0x000724000c1e1500 */
[----:B---3--:R-:W-:Y:S02]  /*16d80*/  @!P0 IMAD.MOV.U32 R14, RZ, RZ, R5 ;  /* 0x000000ffff0e8224 */ /* 0x008fe400078e0005 */
[----:B------:R-:W-:Y:S01]  /*16d90*/  @!P0 IMAD.MOV.U32 R15, RZ, RZ, R7 ;  /* 0x000000ffff0f8224 */ /* 0x000fe200078e0007 */
[----:B--2---:R-:W-:-:S06]  /*16da0*/  PRMT R26, RZ, 0x7610, R26 ;  /* 0x00007610ff1a7816 */ /* 0x004fcc000000001a */
[----:B------:R0:W2:Y:S04]  /*16db0*/  @!P0 LDG.E.U16 R26, [R14.64] ;  /* 0x000000080e1a8981 */ /* 0x0000a8000c1e1500 */
[----:B----4-:R-:W-:Y:S01]  /*16dc0*/  STL [R1+0x1344], R28 ;  /* 0x0013441c01007387 */ /* 0x010fe20000100800 */
[----:B------:R-:W-:-:S03]  /*16dd0*/  PRMT R24, RZ, 0x7610, R24 ;  /* 0x00007610ff187816 */ /* 0x000fc60000000018 */
[----:B------:R-:W3:Y:S04]  /*16de0*/  LDL R4, [R1+0x71c] ;  /* 0x00071c0001047983 */ /* 0x000ee80000100800 */
[----:B------:R-:W4:Y:S01]  /*16df0*/  LDL R3, [R1+0x720] ;  /* 0x0007200001037983 */ /* 0x000f220000100800 */
[----:B0-----:R-:W-:Y:S02]  /*16e00*/  @!P0 IMAD.MOV.U32 R14, RZ, RZ, R0 ;  /* 0x000000ffff0e8224 */ /* 0x001fe400078e0000 */
[----:B------:R-:W-:Y:S01]  /*16e10*/  @!P0 IMAD.MOV.U32 R15, RZ, RZ, R2 ;  /* 0x000000ffff0f8224 */ /* 0x000fe200078e0002 */
[----:B------:R-:W-:Y:S04]  /*16e20*/  STS.U16 [R6+0x5a00], R8 ;  /* 0x005a000806007388 */ /* 0x000fe80000000400 */
[----:B------:R0:W-:Y:S04]  /*16e30*/  STS.U16 [R6+0x6200], R9 ;  /* 0x0062000906007388 */ /* 0x0001e80000000400 */
[----:B------:R3:W4:Y:S04]  /*16e40*/  @!P0 LDG.E.U16 R24, [R14.64] ;  /* 0x000000080e188981 */ /* 0x000728000c1e1500 */
[----:B0-----:R-:W4:Y:S04]  /*16e50*/  LDL.LU R9, [R1+0x21c] ;  /* 0x00021c0001097983 */ /* 0x001f280000300800 */
[----:B--2---:R0:W-:Y:S04]  /*16e60*/  STL [R1+0x1358], R26 ;  /* 0x0013581a01007387 */ /* 0x0041e80000100800 */
[----:B------:R-:W2:Y:S04]  /*16e70*/  LDL R2, [R1+0x6dc] ;  /* 0x0006dc0001027983 */ /* 0x000ea80000100800 */
[----:B------:R-:W2:Y:S01]  /*16e80*/  LDL R0, [R1+0x6e0] ;  /* 0x0006e00001007983 */ /* 0x000ea20000100800 */
[----:B------:R-:W-:Y:S01]  /*16e90*/  PRMT R22, RZ, 0x7610, R22 ;  /* 0x00007610ff167816 */ /* 0x000fe20000000016 */
[----:B---3--:R-:W-:-:S02]  /*16ea0*/  @!P0 IMAD.MOV.U32 R15, RZ, RZ, R4 ;  /* 0x000000ffff0f8224 */ /* 0x008fc400078e0004 */
[----:B----4-:R-:W-:Y:S01]  /*16eb0*/  @!P0 IMAD.MOV.U32 R14, RZ, RZ, R3 ;  /* 0x000000ffff0e8224 */ /* 0x010fe200078e0003 */
[----:B------:R-:W-:Y:S01]  /*16ec0*/  PRMT R20, RZ, 0x7610, R20 ;  /* 0x00007610ff147816 */ /* 0x000fe20000000014 */
[----:B0-----:R-:W3:Y:S04]  /*16ed0*/  LDL.LU R26, [R1+0x218] ;  /* 0x00021800011a7983 */ /* 0x001ee80000300800 */
[----:B------:R2:W4:Y:S04]  /*16ee0*/  @!P0 LDG.E.U16 R22, [R14.64] ;  /* 0x000000080e168981 */ /* 0x000528000c1e1500 */
[----:B------:R-:W-:Y:S04]  /*16ef0*/  STL [R1+0x135c], R24 ;  /* 0x00135c1801007387 */ /* 0x000fe80000100800 */
[----:B------:R-:W3:Y:S04]  /*16f00*/  LDL.LU R28, [R1+0x214] ;  /* 0x00021400011c7983 */ /* 0x000ee80000300800 */
[----:B------:R-:W3:Y:S04]  /*16f10*/  LDL R5, [R1+0x69c] ;  /* 0x00069c0001057983 */ /* 0x000ee80000100800 */
[----:B------:R-:W3:Y:S01]  /*16f20*/  LDL R4, [R1+0x6a0] ;  /* 0x0006a00001047983 */ /* 0x000ee20000100800 */
[----:B--2---:R-:W-:-:S02]  /*16f30*/  @!P0 IMAD.MOV.U32 R15, RZ, RZ, R2 ;  /* 0x000000ffff0f8224 */ /* 0x004fc400078e0002 */
[----:B------:R-:W-:-:S05]  /*16f40*/  @!P0 IMAD.MOV.U32 R14, RZ, RZ, R0 ;  /* 0x000000ffff0e8224 */ /* 0x000fca00078e0000 */
[----:B------:R3:W2:Y:S04]  /*16f50*/  @!P0 LDG.E.U16 R20, [R14.64] ;  /* 0x000000080e148981 */ /* 0x0006a8000c1e1500 */
[----:B------:R0:W-:Y:S04]  /*16f60*/  STS.U16 [R6+0x6a00], R10 ;  /* 0x006a000a06007388 */ /* 0x0001e80000000400 */
[----:B------:R1:W-:Y:S01]  /*16f70*/  STS.U16 [R6+0x7200], R11 ;  /* 0x0072000b06007388 */ /* 0x0003e20000000400 */
[----:B------:R-:W-:-:S03]  /*16f80*/  LOP3.LUT R3, R13, 0x30, RZ, 0x3c, !PT ;  /* 0x000000300d037812 */ /* 0x000fc600078e3cff */
[----:B------:R3:W-:Y:S04]  /*16f90*/  STS.U16 [R6+0x7a00], R12 ;  /* 0x007a000c06007388 */ /* 0x0007e80000000400 */
[----:B0-----:R-:W2:Y:S04]  /*16fa0*/  LDL.LU R10, [R1+0x210] ;  /* 0x00021000010a7983 */ /* 0x001ea80000300800 */
[----:B-1----:R-:W2:Y:S04]  /*16fb0*/  LDL.LU R11, [R1+0x20c] ;  /* 0x00020c00010b7983 */ /* 0x002ea80000300800 */
[----:B----4-:R-:W-:Y:S04]  /*16fc0*/  STL [R1+0x1360], R22 ;  /* 0x0013601601007387 */ /* 0x010fe80000100800 */
[----:B---3--:R-:W3:Y:S01]  /*16fd0*/  LDL.LU R12, [R1+0x208] ;  /* 0x00020800010c7983 */ /* 0x008ee20000300800 */
[----:B------:R-:W-:-:S03]  /*16fe0*/  PRMT R18, RZ, 0x7610, R18 ;  /* 0x00007610ff127816 */ /* 0x000fc60000000012 */
[----:B------:R-:W4:Y:S04]  /*16ff0*/  LDL R2, [R1+0x65c] ;  /* 0x00065c0001027983 */ /* 0x000f280000100800 */
[----:B------:R-:W3:Y:S01]  /*17000*/  LDL R0, [R1+0x660] ;  /* 0x0006600001007983 */ /* 0x000ee20000100800 */
[----:B------:R-:W-:Y:S02]  /*17010*/  @!P0 IMAD.MOV.U32 R14, RZ, RZ, R4 ;  /* 0x000000ffff0e8224 */ /* 0x000fe400078e0004 */
[----:B------:R-:W-:Y:S01]  /*17020*/  @!P0 IMAD.MOV.U32 R15, RZ, RZ, R5 ;  /* 0x000000ffff0f8224 */ /* 0x000fe200078e0005 */
[----:B------:R-:W3:Y:S04]  /*17030*/  LDL.LU R13, [R1+0x220] ;  /* 0x00022000010d7983 */ /* 0x000ee80000300800 */
[----:B------:R0:W-:Y:S04]  /*17040*/  STS.U16 [R3+0x300], R9 ;  /* 0x0003000903007388 */ /* 0x0001e80000000400 */
[----:B------:R4:W3:Y:S04]  /*17050*/  @!P0 LDG.E.U16 R18, [R14.64] ;  /* 0x000000080e128981 */ /* 0x0008e8000c1e1500 */
[----:B--2---:R-:W-:Y:S04]  /*17060*/  STL [R1+0x1364], R20 ;  /* 0x0013641401007387 */ /* 0x004fe80000100800 */
[----:B0-----:R-:W2:Y:S04]  /*17070*/  LDL R9, [R1+0x61c] ;  /* 0x00061c0001097983 */ /* 0x001ea80000100800 */
[----:B------:R-:W2:Y:S04]  /*17080*/  LDL R8, [R1+0x620] ;  /* 0x0006200001087983 */ /* 0x000ea80000100800 */
[----:B------:R-:W2:Y:S04]  /*17090*/  LDL R7, [R1+0x5dc] ;  /* 0x0005dc0001077983 */ /* 0x000ea80000100800 */
[----:B------:R-:W2:Y:S04]  /*170a0*/  LDL R6, [R1+0x5e0] ;  /* 0x0005e00001067983 */ /* 0x000ea80000100800 */
[----:B------:R-:W2:Y:S01]  /*170b0*/  LDL R4, [R1+0x5a0] ;  /* 0x0005a00001047983 */ /* 0x000ea20000100800 */
[----:B------:R-:W-:-:S02]  /*170c0*/  PRMT R16, RZ, 0x7610, R16 ;  /* 0x00007610ff107816 */ /* 0x000fc40000000010 */
[----:B------:R-:W-:Y:S01]  /*170d0*/  PRMT R17, RZ, 0x7610, R17 ;  /* 0x00007610ff117816 */ /* 0x000fe20000000011 */
[----:B------:R-:W2:Y:S01]  /*170e0*/  LDL R5, [R1+0x59c] ;  /* 0x00059c0001057983 */ /* 0x000ea20000100800 */
[----:B----4-:R-:W-:Y:S02]  /*170f0*/  @!P0 IMAD.MOV.U32 R15, RZ, RZ, R2 ;  /* 0x000000ffff0f8224 */ /* 0x010fe400078e0002 */
[----:B---3--:R-:W-:-:S05]  /*17100*/  @!P0 IMAD.MOV.U32 R14, RZ, RZ, R0 ;  /* 0x000000ffff0e8224 */ /* 0x008fca00078e0000 */
[----:B------:R2:W3:Y:S01]  /*17110*/  @!P0 LDG.E.U16 R16, [R14.64] ;  /* 0x000000080e108981 */ /* 0x0004e2000c1e1500 */
[----:B------:R-:W-:-:S03]  /*17120*/  PRMT R19, RZ, 0x7610, R19 ;  /* 0x00007610ff137816 */ /* 0x000fc60000000013 */
[----:B------:R0:W-:Y:S04]  /*17130*/  STL [R1+0x1378], R18 ;  /* 0x0013781201007387 */ /* 0x0001e80000100800 */
[----:B------:R-:W4:Y:S04]  /*17140*/  LDL R2, [R1+0x55c] ;  /* 0x00055c0001027983 */ /* 0x000f280000100800 */
[----:B------:R-:W3:Y:S01]  /*17150*/  LDL R0, [R1+0x560] ;  /* 0x0005600001007983 */ /* 0x000ee20000100800 */
[----:B--2---:R-:W-:Y:S02]  /*17160*/  @!P0 IMAD.MOV.U32 R15, RZ, RZ, R9 ;  /* 0x000000ffff0f8224 */ /* 0x004fe400078e0009 */
[----:B------:R-:W-:-:S05]  /*17170*/  @!P0 IMAD.MOV.U32 R14, RZ, RZ, R8 ;  /* 0x000000ffff0e8224 */ /* 0x000fca00078e0008 */
[----:B------:R1:W2:Y:S02]  /*17180*/  @!P0 LDG.E.U16 R17, [R14.64] ;  /* 0x000000080e118981 */ /* 0x0002a4000c1e1500 */
[----:B-1----:R-:W-:Y:S02]  /*17190*/  @!P0 IMAD.MOV.U32 R14, RZ, RZ, R6 ;  /* 0x000000ffff0e8224 */ /* 0x002fe400078e0006 */
[----:B------:R-:W-:-:S05]  /*171a0*/  @!P0 IMAD.MOV.U32 R15, RZ, RZ, R7 ;  /* 0x000000ffff0f8224 */ /* 0x000fca00078e0007 */
[----:B------:R1:W2:Y:S02]  /*171b0*/  @!P0 LDG.E.U16 R19, [R14.64] ;  /* 0x000000080e138981 */ /* 0x0002a4000c1e1500 */
[----:B-1----:R-:W-:Y:S02]  /*171c0*/  @!P0 IMAD.MOV.U32 R14, RZ, RZ, R4 ;  /* 0x000000ffff0e8224 */ /* 0x002fe400078e0004 */
[----:B------:R-:W2:Y:S04]  /*171d0*/  LDL.LU R4, [R1+0x22c] ;  /* 0x00022c0001047983 */ /* 0x000ea80000300800 */
[----:B------:R-:W2:Y:S04]  /*171e0*/  LDL R8, [R1+0x51c] ;  /* 0x00051c0001087983 */ /* 0x000ea80000100800 */
[----:B------:R-:W2:Y:S01]  /*171f0*/  LDL R7, [R1+0x520] ;  /* 0x0005200001077983 */ /* 0x000ea20000100800 */
[----:B------:R-:W-:Y:S01]  /*17200*/  PRMT R21, RZ, 0x7610, R21 ;  /* 0x00007610ff157816 */ /* 0x000fe20000000015 */
[----:B------:R-:W-:-:S02]  /*17210*/  @!P0 IMAD.MOV.U32 R15, RZ, RZ, R5 ;  /* 0x000000ffff0f8224 */ /* 0x000fc400078e0005 */
[----:B------:R-:W-:Y:S04]  /*17220*/  STS.U16 [R3+0xb00], R26 ;  /* 0x000b001a03007388 */ /* 0x000fe80000000400 */
[----:B------:R3:W2:Y:S01]  /*17230*/  @!P0 LDG.E.U16 R21, [R14.64] ;  /* 0x000000080e158981 */ /* 0x0006a2000c1e1500 */
[----:B------:R-:W-:-:S03]  /*17240*/  PRMT R23, RZ, 0x7610, R23 ;  /* 0x00007610ff177816 */ /* 0x000fc60000000017 */
[----:B------:R-:W-:Y:S04]  /*17250*/  STS.U16 [R3+0x1300], R28 ;  /* 0x0013001c03007388 */ /* 0x000fe80000000400 */
[----:B------:R-:W2:Y:S01]  /*17260*/  LDL R5, [R1+0x4e0] ;  /* 0x0004e00001057983 */ /* 0x000ea20000100800 */
[----:B---3--:R-:W-:Y:S02]  /*17270*/  @!P0 IMAD.MOV.U32 R14, RZ, RZ, R0 ;  /* 0x000000ffff0e8224 */ /* 0x008fe400078e0000 */
[----:B----4-:R-:W-:Y:S01]  /*17280*/  @!P0 IMAD.MOV.U32 R15, RZ, RZ, R2 ;  /* 0x000000ffff0f8224 */ /* 0x010fe200078e0002 */
[----:B------:R-:W3:Y:S04]  /*17290*/  LDL R0, [R1+0x4a0] ;  /* 0x0004a00001007983 */ /* 0x000ee80000100800 */
[----:B------:R-:W4:Y:S04]  /*172a0*/  LDL R2, [R1+0x49c] ;  /* 0x00049c0001027983 */ /* 0x000f280000100800 */
[----:B------:R1:W-:Y:S04]  /*172b0*/  STS.U16 [R3+0x1b00], R10 ;  /* 0x001b000a03007388 */ /* 0x0003e80000000400 */
[----:B0-----:R-:W3:Y:S04]  /*172c0*/  LDL.LU R18, [R1+0x230] ;  /* 0x0002300001127983 */ /* 0x001ee80000300800 */
[----:B------:R0:W-:Y:S04]  /*172d0*/  STS.U16 [R3+0x2300], R11 ;  /* 0x0023000b03007388 */ /* 0x0001e80000000400 */
[----:B-1----:R-:W3:Y:S04]  /*172e0*/  LDL.LU R10, [R1+0x224] ;  /* 0x00022400010a7983 */ /* 0x002ee80000300800 */
[----:B------:R1:W-:Y:S04]  /*172f0*/  STS.U16 [R3+0x2b00], R12 ;  /* 0x002b000c03007388 */ /* 0x0003e80000000400 */
[----:B0-----:R-:W3:Y:S04]  /*17300*/  LDL.LU R11, [R1+0x204] ;  /* 0x00020400010b7983 */ /* 0x001ee80000300800 */
[----:B------:R0:W-:Y:S04]  /*17310*/  STS.U16 [R3+0x3300], R13 ;  /* 0x0033000d03007388 */ /* 0x0001e80000000400 */
[----:B-1----:R-:W3:Y:S01]  /*17320*/  LDL.LU R12, [R1+0x1ec] ;  /* 0x0001ec00010c7983 */ /* 0x002ee20000300800 */
[----:B------:R-:W-:-:S03]  /*17330*/  PRMT R25, RZ, 0x7610, R25 ;  /* 0x00007610ff197816 */ /* 0x000fc60000000019 */
[----:B------:R2:W3:Y:S04]  /*17340*/  @!P0 LDG.E.U16 R23, [R14.64] ;  /* 0x000000080e178981 */ /* 0x0004e8000c1e1500 */
[----:B0-----:R-:W3:Y:S04]  /*17350*/  LDL.LU R13, [R1+0x1dc] ;  /* 0x0001dc00010d7983 */ /* 0x001ee80000300800 */
[----:B------:R-:W3:Y:S04]  /*17360*/  LDL.LU R20, [R1+0x1b8] ;  /* 0x0001b80001147983 */ /* 0x000ee80000300800 */
[----:B------:R-:W3:Y:S04]  /*17370*/  LDL.LU R22, [R1+0x190] ;  /* 0x0001900001167983 */ /* 0x000ee80000300800 */
[----:B------:R-:W3:Y:S04]  /*17380*/  LDL.LU R24, [R1+0x8c] ;  /* 0x00008c0001187983 */ /* 0x000ee80000300800 */
[----:B------:R-:W3:Y:S04]  /*17390*/  LDL.LU R26, [R1+0x84] ;  /* 0x00008400011a7983 */ /* 0x000ee80000300800 */
[----:B------:R-:W3:Y:S04]  /*173a0*/  LDL.LU R28, [R1+0x80] ;  /* 0x00008000011c7983 */ /* 0x000ee80000300800 */
[----:B------:R-:W3:Y:S01]  /*173b0*/  LDL.LU R6, [R1+0x7c] ;  /* 0x00007c0001067983 */ /* 0x000ee20000300800 */
[----:B--2---:R-:W-:-:S02]  /*173c0*/  @!P0 IMAD.MOV.U32 R15, RZ, RZ, R8 ;  /* 0x000000ffff0f8224 */ /* 0x004fc400078e0008 */
[----:B------:R-:W-:Y:S02]  /*173d0*/  @!P0 IMAD.MOV.U32 R14, RZ, RZ, R7 ;  /* 0x000000ffff0e8224 */ /* 0x000fe400078e0007 */
[----:B------:R-:W2:Y:S04]  /*173e0*/  LDL.LU R7, [R1+0x78] ;  /* 0x0000780001077983 */ /* 0x000ea80000300800 */
[----:B------:R-:W2:Y:S04]  /*173f0*/  LDL.LU R8, [R1+0x5c] ;  /* 0x00005c0001087983 */ /* 0x000ea80000300800 */
[----:B------:R-:W2:Y:S04]  /*17400*/  LDL.LU R9, [R1+0x54] ;  /* 0x0000540001097983 */ /* 0x000ea80000300800 */
[----:B------:R0:W2:Y:S04]  /*17410*/  @!P0 LDG.E.U16 R25, [R14.64] ;  /* 0x000000080e198981 */ /* 0x0000a8000c1e1500 */
[----:B0-----:R-:W2:Y:S04]  /*17420*/  LDL.LU R14, [R1+0x228] ;  /* 0x00022800010e7983 */ /* 0x001ea80000300800 */
[----:B------:R-:W3:Y:S01]  /*17430*/  LDL R15, [R1+0x4dc] ;  /* 0x0004dc00010f7983 */ /* 0x000ee20000100800 */
[----:B------:R-:W-:-:S02]  /*17440*/  PRMT R27, RZ, 0x7610, R27 ;  /* 0x00007610ff1b7816 */ /* 0x000fc4000000001b */
[----:B------:R-:W-:Y:S01]  /*17450*/  PRMT R29, RZ, 0x7610, R29 ;  /* 0x00007610ff1d7816 */ /* 0x000fe2000000001d */
[----:B--2---:R0:W-:Y:S02]  /*17460*/  STS.U16 [R3+0x3b00], R14 ;  /* 0x003b000e03007388 */ /* 0x0041e40000000400 */
[----:B0-----:R-:W-:Y:S02]  /*17470*/  @!P0 IMAD.MOV.U32 R14, RZ, RZ, R5 ;  /* 0x000000ffff0e8224 */ /* 0x001fe400078e0005 */
[----:B------:R-:W0:Y:S04]  /*17480*/  S2R R5, SR_TID.X ;  /* 0x0000000000057919 */ /* 0x000e280000002100 */
[----:B---3--:R1:W2:Y:S04]  /*17490*/  @!P0 LDG.E.U16 R27, [R14.64] ;  /* 0x000000080e1b8981 */ /* 0x0082a8000c1e1500 */
[----:B------:R3:W-:Y:S01]  /*174a0*/  STS.U16 [R3+0x4300], R4 ;  /* 0x0043000403007388 */ /* 0x0007e20000000400 */
[----:B-1----:R-:W-:-:S02]  /*174b0*/  @!P0 IMAD.MOV.U32 R14, RZ, RZ, R0 ;  /* 0x000000ffff0e8224 */ /* 0x002fc400078e0000 */
[----:B----4-:R-:W-:Y:S02]  /*174c0*/  @!P0 IMAD.MOV.U32 R15, RZ, RZ, R2 ;  /* 0x000000ffff0f8224 */ /* 0x010fe400078e0002 */
[----:B------:R-:W4:Y:S04]  /*174d0*/  LDL.LU R2, [R1+0x4c] ;  /* 0x00004c0001027983 */ /* 0x000f280000300800 */
[----:B---3--:R-:W2:Y:S01]  /*174e0*/  LDL.LU R3, [R1+0x44] ;  /* 0x0000440001037983 */ /* 0x008ea20000300800 */
[----:B0-----:R-:W-:-:S03]  /*174f0*/  LOP3.LUT R5, R5, 0x7f, RZ, 0xc0, !PT ;  /* 0x0000007f05057812 */ /* 0x001fc600078ec0ff */
[----:B------:R-:W2:Y:S02]  /*17500*/  LDL.LU R4, [R1+0x14] ;  /* 0x0000140001047983 */ /* 0x000ea40000300800 */
[----:B------:R-:W-:Y:S02]  /*17510*/  IMAD.SHL.U32 R0, R5, 0x2, RZ ;  /* 0x0000000205007824 */ /* 0x000fe400078e00ff */
[----:B------:R0:W2:Y:S04]  /*17520*/  @!P0 LDG.E.U16 R29, [R14.64] ;  /* 0x000000080e1d8981 */ /* 0x0000a8000c1e1500 */
[----:B------:R-:W2:Y:S04]  /*17530*/  LDL.LU R5, [R1+0x8] ;  /* 0x0000080001057983 */ /* 0x000ea80000300800 */
[----:B0-----:R-:W2:Y:S01]  /*17540*/  LDL.LU R14, [R1+0x1d0] ;  /* 0x0001d000010e7983 */ /* 0x001ea20000300800 */
[----:B------:R-:W-:-:S05]  /*17550*/  LOP3.LUT R15, R0, 0x30, RZ, 0x3c, !PT ;  /* 0x00000030000f7812 */ /* 0x000fca00078e3cff */
[----:B------:R0:W-:Y:S04]  /*17560*/  STS.U16 [R15+0x4b00], R18 ;  /* 0x004b00120f007388 */ /* 0x0001e80000000400 */
[----:B------:R1:W-:Y:S04]  /*17570*/  STS.U16 [R15+0x5300], R10 ;  /* 0x0053000a0f007388 */ /* 0x0003e80000000400 */
[----:B------:R1:W-:Y:S04]  /*17580*/  STS.U16 [R15+0x5b00], R11 ;  /* 0x005b000b0f007388 */ /* 0x0003e80000000400 */
[----:B0-----:R-:W2:Y:S04]  /*17590*/  LDL.LU R18, [R1+0x1378] ;  /* 0x0013780001127983 */ /* 0x001ea80000300800 */
[----:B-1----:R-:W2:Y:S04]  /*175a0*/  LDL.LU R10, [R1+0x1374] ;  /* 0x00137400010a7983 */ /* 0x002ea80000300800 */
[----:B------:R-:W2:Y:S04]  /*175b0*/  LDL.LU R11, [R1+0x1370] ;  /* 0x00137000010b7983 */ /* 0x000ea80000300800 */
[----:B------:R0:W-:Y:S04]  /*175c0*/  STS.U16 [R15+0x6300], R12 ;  /* 0x0063000c0f007388 */ /* 0x0001e80000000400 */
[----:B------:R1:W-:Y:S04]  /*175d0*/  STS.U16 [R15+0x6b00], R13 ;  /* 0x006b000d0f007388 */ /* 0x0003e80000000400 */
[----:B0-----:R-:W2:Y:S04]  /*175e0*/  LDL.LU R12, [R1+0x136c] ;  /* 0x00136c00010c7983 */ /* 0x001ea80000300800 */
[----:B-1----:R-:W2:Y:S01]  /*175f0*/  LDL.LU R13, [R1+0x1368] ;  /* 0x00136800010d7983 */ /* 0x002ea20000300800 */
[----:B------:R-:W-:-:S03]  /*17600*/  LOP3.LUT R0, R0, 0x40, RZ, 0x3c, !PT ;  /* 0x0000004000007812 */ /* 0x000fc600078e3cff */
[----:B--2---:R-:W-:Y:S04]  /*17610*/  STS.U16 [R15+0x7300], R14 ;  /* 0x0073000e0f007388 */ /* 0x004fe80000000400 */
[----:B------:R0:W-:Y:S04]  /*17620*/  STS.U16 [R15+0x7b00], R20 ;  /* 0x007b00140f007388 */ /* 0x0001e80000000400 */
[----:B------:R1:W-:Y:S04]  /*17630*/  STS.U16 [R0+0x400], R22 ;  /* 0x0004001600007388 */ /* 0x0003e80000000400 */
[----:B------:R2:W-:Y:S04]  /*17640*/  STS.U16 [R0+0xc00], R24 ;  /* 0x000c001800007388 */ /* 0x0005e80000000400 */
[----:B------:R1:W-:Y:S04]  /*17650*/  STS.U16 [R0+0x1400], R26 ;  /* 0x0014001a00007388 */ /* 0x0003e80000000400 */
[----:B------:R-:W-:Y:S04]  /*17660*/  STS.U16 [R0+0x1c00], R28 ;  /* 0x001c001c00007388 */ /* 0x000fe80000000400 */
[----:B0-----:R-:W3:Y:S04]  /*17670*/  LDL.LU R20, [R1+0x74] ;  /* 0x0000740001147983 */ /* 0x001ee80000300800 */
[----:B------:R0:W-:Y:S04]  /*17680*/  STS.U16 [R0+0x2400], R6 ;  /* 0x0024000600007388 */ /* 0x0001e80000000400 */
[----:B------:R-:W3:Y:S04]  /*17690*/  LDL.LU R14, [R1+0x6c] ;  /* 0x00006c00010e7983 */ /* 0x000ee80000300800 */
[----:B------:R-:W3:Y:S04]  /*176a0*/  LDL.LU R15, [R1+0x68] ;  /* 0x00006800010f7983 */ /* 0x000ee80000300800 */
[----:B------:R0:W-:Y:S04]  /*176b0*/  STS.U16 [R0+0x2c00], R7 ;  /* 0x002c000700007388 */ /* 0x0001e80000000400 */
[----:B------:R0:W-:Y:S04]  /*176c0*/  STS.U16 [R0+0x3400], R8 ;  /* 0x0034000800007388 */ /* 0x0001e80000000400 */
[----:B-1----:R-:W3:Y:S04]  /*176d0*/  LDL.LU R22, [R1+0x64] ;  /* 0x0000640001167983 */ /* 0x002ee80000300800 */
[----:B------:R1:W-:Y:S04]  /*176e0*/  STS.U16 [R0+0x3c00], R9 ;  /* 0x003c000900007388 */ /* 0x0003e80000000400 */
[----:B--2---:R-:W2:Y:S04]  /*176f0*/  LDL.LU R24, [R1+0x60] ;  /* 0x0000600001187983 */ /* 0x004ea80000300800 */
[----:B------:R-:W2:Y:S04]  /*17700*/  LDL.LU R26, [R1+0x58] ;  /* 0x00005800011a7983 */ /* 0x000ea80000300800 */
[----:B----4-:R-:W-:Y:S04]  /*17710*/  STS.U16 [R0+0x4400], R2 ;  /* 0x0044000200007388 */ /* 0x010fe80000000400 */
[----:B0-----:R-:W4:Y:S04]  /*17720*/  LDL.LU R6, [R1+0x50] ;  /* 0x0000500001067983 */ /* 0x001f280000300800 */
[----:B------:R-:W-:Y:S04]  /*17730*/  STS.U16 [R0+0x4c00], R3 ;  /* 0x004c000300007388 */ /* 0x000fe80000000400 */
[----:B------:R-:W2:Y:S04]  /*17740*/  LDL.LU R7, [R1+0x48] ;  /* 0x0000480001077983 */ /* 0x000ea80000300800 */
[----:B------:R-:W-:Y:S04]  /*17750*/  STS.U16 [R0+0x5400], R4 ;  /* 0x0054000400007388 */ /* 0x000fe80000000400 */
[----:B------:R-:W2:Y:S04]  /*17760*/  LDL.LU R8, [R1+0x40] ;  /* 0x0000400001087983 */ /* 0x000ea80000300800 */
[----:B------:R-:W-:Y:S04]  /*17770*/  STS.U16 [R0+0x5c00], R5 ;  /* 0x005c000500007388 */ /* 0x000fe80000000400 */
[----:B-1----:R-:W2:Y:S04]  /*17780*/  LDL.LU R9, [R1+0x10] ;  /* 0x0000100001097983 */ /* 0x002ea80000300800 */
[----:B------:R0:W-:Y:S04]  /*17790*/  STS.U16 [R0+0x6400], R13 ;  /* 0x0064000d00007388 */ /* 0x0001e80000000400 */
[----:B0-----:R-:W2:Y:S04]  /*177a0*/  LDL.LU R13, [R1+0x70] ;  /* 0x00007000010d7983 */ /* 0x001ea80000300800 */
[----:B------:R-:W0:Y:S04]  /*177b0*/  S2R R5, SR_TID.X ;  /* 0x0000000000057919 */ /* 0x000e280000002100 */
[----:B------:R-:W-:Y:S04]  /*177c0*/  STS.U16 [R0+0x6c00], R12 ;  /* 0x006c000c00007388 */ /* 0x000fe80000000400 */
[----:B------:R-:W-:Y:S04]  /*177d0*/  STS.U16 [R0+0x7400], R11 ;  /* 0x0074000b00007388 */ /* 0x000fe80000000400 */
[----:B------:R1:W-:Y:S04]  /*177e0*/  STS.U16 [R0+0x7c00], R10 ;  /* 0x007c000a00007388 */ /* 0x0003e80000000400 */
[----:B-1----:R-:W4:Y:S01]  /*177f0*/  LDL.LU R10, [R1+0x4] ;  /* 0x00000400010a7983 */ /* 0x002f220000300800 */
[----:B0-----:R-:W-:-:S03]  /*17800*/  LOP3.LUT R5, R5, 0x7f, RZ, 0xc0, !PT ;  /* 0x0000007f05057812 */ /* 0x001fc600078ec0ff */
[----:B------:R-:W4:Y:S02]  /*17810*/  LDL.LU R0, [R1+0x3c] ;  /* 0x00003c0001007983 */ /* 0x000f240000300800 */
[----:B------:R-:W-:Y:S02]  /*17820*/  IMAD.SHL.U32 R5, R5, 0x2, RZ ;  /* 0x0000000205057824 */ /* 0x000fe400078e00ff */
[----:B------:R-:W4:Y:S03]  /*17830*/  LDL.LU R2, [R1+0x38] ;  /* 0x0000380001027983 */ /* 0x000f260000300800 */
[----:B------:R-:W-:Y:S01]  /*17840*/  LOP3.LUT R28, R5, 0x50, RZ, 0x3c, !PT ;  /* 0x00000050051c7812 */ /* 0x000fe200078e3cff */
[----:B------:R-:W4:Y:S04]  /*17850*/  LDL.LU R3, [R1+0x34] ;  /* 0x0000340001037983 */ /* 0x000f280000300800 */
[----:B------:R-:W4:Y:S04]  /*17860*/  LDL.LU R4, [R1+0x30] ;  /* 0x0000300001047983 */ /* 0x000f280000300800 */
[----:B------:R-:W4:Y:S04]  /*17870*/  LDL.LU R5, [R1+0x2c] ;  /* 0x00002c0001057983 */ /* 0x000f280000300800 */
[----:B------:R-:W4:Y:S04]  /*17880*/  LDL.LU R11, [R1+0x18] ;  /* 0x00001800010b7983 */ /* 0x000f280000300800 */
[----:B------:R-:W4:Y:S04]  /*17890*/  LDL.LU R12, [R1+0xc] ;  /* 0x00000c00010c7983 */ /* 0x000f280000300800 */
[----:B---3--:R0:W-:Y:S04]  /*178a0*/  STS.U16 [R28+0x500], R20 ;  /* 0x000500141c007388 */ /* 0x0081e80000000400 */
[----:B0-----:R-:W3:Y:S04]  /*178b0*/  LDL.LU R20, [R1+0x1364] ;  /* 0x0013640001147983 */ /* 0x001ee80000300800 */
[----:B--2---:R-:W-:Y:S04]  /*178c0*/  STS.U16 [R28+0xd00], R13 ;  /* 0x000d000d1c007388 */ /* 0x004fe80000000400 */
[----:B------:R0:W-:Y:S04]  /*178d0*/  STS.U16 [R28+0x1500], R14 ;  /* 0x0015000e1c007388 */ /* 0x0001e80000000400 */
[----:B------:R1:W-:Y:S04]  /*178e0*/  STS.U16 [R28+0x1d00], R15 ;  /* 0x001d000f1c007388 */ /* 0x0003e80000000400 */
[----:B------:R2:W-:Y:S04]  /*178f0*/  STS.U16 [R28+0x2500], R22 ;  /* 0x002500161c007388 */ /* 0x0005e80000000400 */
[----:B0-----:R-:W3:Y:S04]  /*17900*/  LDL.LU R14, [R1+0x238] ;  /* 0x00023800010e7983 */ /* 0x001ee80000300800 */
[----:B-1----:R-:W3:Y:S04]  /*17910*/  LDL.LU R15, [R1] ;  /* 0x00000000010f7983 */ /* 0x002ee80000300800 */
[----:B--2---:R-:W2:Y:S04]  /*17920*/  LDL.LU R22, [R1+0x1360] ;  /* 0x0013600001167983 */ /* 0x004ea80000300800 */
[----:B------:R0:W-:Y:S04]  /*17930*/  STS.U16 [R28+0x2d00], R24 ;  /* 0x002d00181c007388 */ /* 0x0001e80000000400 */
[----:B------:R1:W-:Y:S04]  /*17940*/  STS.U16 [R28+0x3500], R26 ;  /* 0x0035001a1c007388 */ /* 0x0003e80000000400 */
[----:B----4-:R4:W-:Y:S04]  /*17950*/  STS.U16 [R28+0x3d00], R6 ;  /* 0x003d00061c007388 */ /* 0x0109e80000000400 */
[----:B0-----:R-:W2:Y:S04]  /*17960*/  LDL.LU R24, [R1+0x135c] ;  /* 0x00135c0001187983 */ /* 0x001ea80000300800 */
[----:B-1----:R-:W2:Y:S04]  /*17970*/  LDL.LU R26, [R1+0x1358] ;  /* 0x00135800011a7983 */ /* 0x002ea80000300800 */
[----:B----4-:R-:W4:Y:S04]  /*17980*/  LDL.LU R6, [R1+0x1354] ;  /* 0x0013540001067983 */ /* 0x010f280000300800 */
[----:B------:R0:W-:Y:S04]  /*17990*/  STS.U16 [R28+0x4500], R7 ;  /* 0x004500071c007388 */ /* 0x0001e80000000400 */
[----:B------:R1:W-:Y:S04]  /*179a0*/  STS.U16 [R28+0x4d00], R8 ;  /* 0x004d00081c007388 */ /* 0x0003e80000000400 */
[----:B------:R1:W-:Y:S04]  /*179b0*/  STS.U16 [R28+0x5500], R9 ;  /* 0x005500091c007388 */ /* 0x0003e80000000400 */
[----:B0-----:R-:W2:Y:S04]  /*179c0*/  LDL.LU R7, [R1+0x1350] ;  /* 0x0013500001077983 */ /* 0x001ea80000300800 */
[----:B-1----:R-:W2:Y:S04]  /*179d0*/  LDL.LU R8, [R1+0x134c] ;  /* 0x00134c0001087983 */ /* 0x002ea80000300800 */
[----:B------:R-:W2:Y:S04]  /*179e0*/  LDL.LU R9, [R1+0x1348] ;  /* 0x0013480001097983 */ /* 0x000ea80000300800 */
[----:B------:R-:W0:Y:S04]  /*179f0*/  S2R R13, SR_TID.X ;  /* 0x00000000000d7919 */ /* 0x000e280000002100 */
[----:B------:R1:W-:Y:S01]  /*17a00*/  STS.U16 [R28+0x5d00], R10 ;  /* 0x005d000a1c007388 */ /* 0x0003e20000000400 */
[----:B0-----:R-:W-:-:S05]  /*17a10*/  LOP3.LUT R13, R13, 0x7f, RZ, 0xc0, !PT ;  /* 0x0000007f0d0d7812 */ /* 0x001fca00078ec0ff */
[----:B------:R-:W-:-:S05]  /*17a20*/  IMAD.SHL.U32 R13, R13, 0x2, RZ ;  /* 0x000000020d0d7824 */ /* 0x000fca00078e00ff */
[C---:B-1----:R-:W-:Y:S01]  /*17a30*/  LOP3.LUT R10, R13.reuse, 0x60, RZ, 0x3c, !PT ;  /* 0x000000600d0a7812 */ /* 0x042fe200078e3cff */
[----:B--2---:R0:W-:Y:S04]  /*17a40*/  STS.U16 [R28+0x6500], R9 ;  /* 0x006500091c007388 */ /* 0x0041e80000000400 */
[----:B------:R1:W-:Y:S04]  /*17a50*/  STS.U16 [R28+0x6d00], R8 ;  /* 0x006d00081c007388 */ /* 0x0003e80000000400 */
[----:B------:R2:W-:Y:S04]  /*17a60*/  STS.U16 [R28+0x7500], R7 ;  /* 0x007500071c007388 */ /* 0x0005e80000000400 */
[----:B0-----:R-:W3:Y:S04]  /*17a70*/  LDL.LU R9, [R1+0x1c] ;  /* 0x00001c0001097983 */ /* 0x001ee80000300800 */
[----:B-1----:R-:W3:Y:S04]  /*17a80*/  LDL.LU R8, [R1+0x20] ;  /* 0x0000200001087983 */ /* 0x002ee80000300800 */
[----:B--2---:R-:W2:Y:S04]  /*17a90*/  LDL.LU R7, [R1+0x24] ;  /* 0x0000240001077983 */ /* 0x004ea80000300800 */
[----:B----4-:R0:W-:Y:S04]  /*17aa0*/  STS.U16 [R28+0x7d00], R6 ;  /* 0x007d00061c007388 */ /* 0x0101e80000000400 */
[----:B------:R1:W-:Y:S04]  /*17ab0*/  STS.U16 [R10+0x600], R0 ;  /* 0x000600000a007388 */ /* 0x0003e80000000400 */
[----:B0-----:R-:W4:Y:S04]  /*17ac0*/  LDL.LU R28, [R1+0x1344] ;  /* 0x00134400011c7983 */ /* 0x001f280000300800 */
[----:B------:R-:W2:Y:S04]  /*17ad0*/  LDL.LU R6, [R1+0x28] ;  /* 0x0000280001067983 */ /* 0x000ea80000300800 */
[----:B-1----:R-:W3:Y:S04]  /*17ae0*/  LDL.LU R0, [R1+0x1340] ;  /* 0x0013400001007983 */ /* 0x002ee80000300800 */
[----:B------:R0:W-:Y:S04]  /*17af0*/  STS.U16 [R10+0xe00], R2 ;  /* 0x000e00020a007388 */ /* 0x0001e80000000400 */
[----:B------:R1:W-:Y:S04]  /*17b00*/  STS.U16 [R10+0x1600], R3 ;  /* 0x001600030a007388 */ /* 0x0003e80000000400 */
[----:B------:R1:W-:Y:S04]  /*17b10*/  STS.U16 [R10+0x1e00], R4 ;  /* 0x001e00040a007388 */ /* 0x0003e80000000400 */
[----:B0-----:R-:W4:Y:S04]  /*17b20*/  LDL.LU R2, [R1+0x133c] ;  /* 0x00133c0001027983 */ /* 0x001f280000300800 */
[----:B-1----:R-:W4:Y:S04]  /*17b30*/  LDL.LU R3, [R1+0x1338] ;  /* 0x0013380001037983 */ /* 0x002f280000300800 */
[----:B------:R-:W4:Y:S04]  /*17b40*/  LDL.LU R4, [R1+0x1334] ;  /* 0x0013340001047983 */ /* 0x000f280000300800 */
[----:B------:R0:W-:Y:S04]  /*17b50*/  STS.U16 [R10+0x2600], R5 ;  /* 0x002600050a007388 */ /* 0x0001e80000000400 */
[----:B0-----:R-:W4:Y:S04]  /*17b60*/  LDL.LU R5, [R1+0x1330] ;  /* 0x0013300001057983 */ /* 0x001f280000300800 */
[----:B--2---:R0:W-:Y:S04]  /*17b70*/  STS.U16 [R10+0x2e00], R6 ;  /* 0x002e00060a007388 */ /* 0x0041e80000000400 */
[----:B------:R-:W-:Y:S04]  /*17b80*/  STS.U16 [R10+0x3600], R7 ;  /* 0x003600070a007388 */ /* 0x000fe80000000400 */
[----:B---3--:R-:W-:Y:S04]  /*17b90*/  STS.U16 [R10+0x3e00], R8 ;  /* 0x003e00080a007388 */ /* 0x008fe80000000400 */
[----:B------:R-:W-:Y:S04]  /*17ba0*/  STS.U16 [R10+0x4600], R9 ;  /* 0x004600090a007388 */ /* 0x000fe80000000400 */
[----:B------:R-:W-:Y:S04]  /*17bb0*/  STS.U16 [R10+0x4e00], R11 ;  /* 0x004e000b0a007388 */ /* 0x000fe80000000400 */
[----:B------:R-:W-:Y:S04]  /*17bc0*/  STS.U16 [R10+0x5600], R12 ;  /* 0x0056000c0a007388 */ /* 0x000fe80000000400 */
[----:B----4-:R-:W-:Y:S04]  /*17bd0*/  STS.U16 [R10+0x5e00], R5 ;  /* 0x005e00050a007388 */ /* 0x010fe80000000400 */
[----:B------:R-:W-:Y:S04]  /*17be0*/  STS.U16 [R10+0x6600], R4 ;  /* 0x006600040a007388 */ /* 0x000fe80000000400 */
[----:B------:R1:W-:Y:S04]  /*17bf0*/  STS.U16 [R10+0x6e00], R3 ;  /* 0x006e00030a007388 */ /* 0x0003e80000000400 */
[----:B------:R2:W-:Y:S04]  /*17c00*/  STS.U16 [R10+0x7600], R2 ;  /* 0x007600020a007388 */ /* 0x0005e80000000400 */
[----:B------:R3:W-:Y:S01]  /*17c10*/  STS.U16 [R10+0x7e00], R0 ;  /* 0x007e00000a007388 */ /* 0x0007e20000000400 */
[----:B0-----:R-:W-:-:S03]  /*17c20*/  LOP3.LUT R6, R13, 0x70, RZ, 0x3c, !PT ;  /* 0x000000700d067812 */ /* 0x001fc600078e3cff */
[----:B-1----:R-:W4:Y:S04]  /*17c30*/  LDL R3, [R1+0x870] ;  /* 0x0008700001037983 */ /* 0x002f280000100800 */
[----:B--2---:R-:W2:Y:S04]  /*17c40*/  LDL R2, [R1+0x1e8] ;  /* 0x0001e80001027983 */ /* 0x004ea80000100800 */
[----:B---3--:R-:W3:Y:S04]  /*17c50*/  LDL R0, [R1+0x1c8] ;  /* 0x0001c80001007983 */ /* 0x008ee80000100800 */
[----:B------:R-:W-:Y:S04]  /*17c60*/  STS.U16 [R6+0x7f00], R14 ;  /* 0x007f000e06007388 */ /* 0x000fe80000000400 */
[----:B------:R-:W-:Y:S04]  /*17c70*/  STS.U16 [R6+0x700], R15 ;  /* 0x0007000f06007388 */ /* 0x000fe80000000400 */
[----:B------:R0:W-:Y:S04]  /*17c80*/  STS.U16 [R6+0xf00], R28 ;  /* 0x000f001c06007388 */ /* 0x0001e80000000400 */
[----:B------:R-:W-:Y:S04]  /*17c90*/  STS.U16 [R6+0x1700], R26 ;  /* 0x0017001a06007388 */ /* 0x000fe80000000400 */
        /* <DEDUP_REMOVED lines=12> */
[----:B------:R-:W-:Y:S06]  /*17d60*/  BAR.SYNC.DEFER_BLOCKING 0x0 ;  /* 0x0000000000007b1d */ /* 0x000fec0000010000 */
[----:B0-----:R-:W3:Y:S04]  /*17d70*/  LDL R28, [R1+0x86c] ;  /* 0x00086c00011c7983 */ /* 0x001ee80000100800 */
[----:B----4-:R-:W-:Y:S04]  /*17d80*/  LDSM.16.MT88.4 R16, [R3+0x8000] ;  /* 0x008000000310783b */ /* 0x010fe80000004200 */
[----:B--2---:R-:W-:Y:S04]  /*17d90*/  LDSM.16.M88.4 R8, [R2] ;  /* 0x000000000208783b */ /* 0x004fe80000000200 */
[----:B---3--:R-:W0:Y:S04]  /*17da0*/  LDSM.16.MT88.4 R24, [R0+0x8000] ;  /* 0x008000000018783b */ /* 0x008e280000004200 */
[----:B------:R-:W1:Y:S04]  /*17db0*/  LDSM.16.M88.4 R12, [R2+0x4000] ;  /* 0x00400000020c783b */ /* 0x000e680000000200 */
[----:B------:R-:W2:Y:S04]  /*17dc0*/  LDSM.16.M88.4 R4, [R2+0x2000] ;  /* 0x002000000204783b */ /* 0x000ea80000000200 */
[----:B0-----:R-:W-:Y:S04]  /*17dd0*/  STL.64 [R1+0x1328], R26 ;  /* 0x0013281a01007387 */ /* 0x001fe80000100a00 */
[----:B------:R-:W-:Y:S04]  /*17de0*/  STL.64 [R1+0x1320], R24 ;  /* 0x0013201801007387 */ /* 0x000fe80000100a00 */
[----:B------:R-:W-:Y:S04]  /*17df0*/  STL.64 [R1+0x20], R8 ;  /* 0x0000200801007387 */ /* 0x000fe80000100a00 */
[----:B------:R-:W-:Y:S04]  /*17e00*/  STL.64 [R1+0x28], R10 ;  /* 0x0000280a01007387 */ /* 0x000fe80000100a00 */
[----:B------:R-:W0:Y:S04]  /*17e10*/  LDSM.16.M88.4 R8, [R2+0x6000] ;  /* 0x006000000208783b */ /* 0x000e280000000200 */
[----:B-1----:R-:W-:Y:S04]  /*17e20*/  STL [R1+0x11fc], R14 ;  /* 0x0011fc0e01007387 */ /* 0x002fe80000100800 */
[----:B--2---:R-:W-:Y:S04]  /*17e30*/  STL.64 [R1+0x10], R4 ;  /* 0x0000100401007387 */ /* 0x004fe80000100a00 */
[----:B------:R-:W-:Y:S04]  /*17e40*/  STL.64 [R1+0x18], R6 ;  /* 0x0000180601007387 */ /* 0x000fe80000100a00 */
[----:B------:R-:W-:Y:S04]  /*17e50*/  STL [R1+0x11f8], R15 ;  /* 0x0011f80f01007387 */ /* 0x000fe80000100800 */
[----:B------:R-:W-:Y:S04]  /*17e60*/  STL.64 [R1+0x12f8], R12 ;  /* 0x0012f80c01007387 */ /* 0x000fe80000100a00 */
[----:B------:R-:W-:Y:S04]  /*17e70*/  LDSM.16.MT88.4 R4, [R28+0x8000] ;  /* 0x008000001c04783b */ /* 0x000fe80000004200 */
[----:B------:R-:W-:Y:S04]  /*17e80*/  LDSM.16.MT88.4 R24, [R0+0x8800] ;  /* 0x008800000018783b */ /* 0x000fe80000004200 */
[----:B0-----:R0:W-:Y:S04]  /*17e90*/  STL [R1+0x1204], R10 ;  /* 0x0012040a01007387 */ /* 0x0011e80000100800 */
[----:B0-----:R-:W2:Y:S04]  /*17ea0*/  LDL R10, [R1+0x874] ;  /* 0x00087400010a7983 */ /* 0x001ea80000100800 */
[----:B------:R-:W-:Y:S04]  /*17eb0*/  STL [R1+0x1200], R11 ;  /* 0x0012000b01007387 */ /* 0x000fe80000100800 */
[----:B------:R-:W-:Y:S04]  /*17ec0*/  STL [R1+0xf28], R2 ;  /* 0x000f280201007387 */ /* 0x000fe80000100800 */
[----:B--2---:R-:W0:Y:S04]  /*17ed0*/  LDSM.16.MT88.4 R20, [R10+0x8000] ;  /* 0x008000000a14783b */ /* 0x004e280000004200 */
[----:B------:R-:W-:Y:S04]  /*17ee0*/  STL [R1+0x1308], R10 ;  /* 0x0013080a01007387 */ /* 0x000fe80000100800 */
[----:B------:R1:W-:Y:S04]  /*17ef0*/  STL.64 [R1+0x1300], R8 ;  /* 0x0013000801007387 */ /* 0x0003e80000100a00 */
[----:B0-----:R0:W-:Y:S04]  /*17f00*/  STL [R1+0x12f0], R23 ;  /* 0x0012f01701007387 */ /* 0x0011e80000100800 */
[----:B-1----:R-:W2:Y:S04]  /*17f10*/  LDL.LU.64 R8, [R1+0x180] ;  /* 0x0001800001087983 */ /* 0x002ea80000300a00 */
[----:B------:R-:W2:Y:S04]  /*17f20*/  LDL.LU.64 R10, [R1+0x188] ;  /* 0x00018800010a7983 */ /* 0x000ea80000300a00 */
[----:B------:R-:W3:Y:S04]  /*17f30*/  LDL.LU.64 R12, [R1+0x170] ;  /* 0x00017000010c7983 */ /* 0x000ee80000300a00 */
[----:B------:R-:W4:Y:S01]  /*17f40*/  LDL.LU.64 R14, [R1+0x178] ;  /* 0x00017800010e7983 */ /* 0x000f220000300a00 */
[----:B0-----:R-:W-:-:S03]  /*17f50*/  IMAD.MOV.U32 R23, RZ, RZ, R24 ;  /* 0x000000ffff177224 */ /* 0x001fc600078e0018 */
[----:B----4-:R-:W-:Y:S04]  /*17f60*/  STL.64 [R1+0x1318], R14 ;  /* 0x0013180e01007387 */ /* 0x010fe80000100a00 */
[----:B---3--:R0:W-:Y:S04]  /*17f70*/  STL.64 [R1+0x1310], R12 ;  /* 0x0013100c01007387 */ /* 0x0081e80000100a00 */
[----:B0-----:R-:W3:Y:S04]  /*17f80*/  LDL.64 R12, [R1+0x20] ;  /* 0x00002000010c7983 */ /* 0x001ee80000100a00 */
[----:B------:R-:W-:Y:S04]  /*17f90*/  STL.64 [R1+0x12e0], R18 ;  /* 0x0012e01201007387 */ /* 0x000fe80000100a00 */
[----:B------:R0:W-:Y:S04]  /*17fa0*/  STL.64 [R1+0x12d8], R16 ;  /* 0x0012d81001007387 */ /* 0x0001e80000100a00 */
[----:B0-----:R-:W4:Y:S04]  /*17fb0*/  LDL.LU.64 R16, [R1+0x10] ;  /* 0x0000100001107983 */ /* 0x001f280000300a00 */
[----:B------:R-:W-:Y:S04]  /*17fc0*/  STL [R1+0x1288], R5 ;  /* 0x0012880501007387 */ /* 0x000fe80000100800 */
[----:B------:R-:W-:Y:S04]  /*17fd0*/  STL [R1+0x1284], R6 ;  /* 0x0012840601007387 */ /* 0x000fe80000100800 */
[----:B------:R-:W-:Y:S04]  /*17fe0*/  STL [R1+0x1280], R7 ;  /* 0x0012800701007387 */ /* 0x000fe80000100800 */
[----:B------:R-:W-:Y:S04]  /*17ff0*/  STL [R1+0x1208], R28 ;  /* 0x0012081c01007387 */ /* 0x000fe80000100800 */
[----:B------:R-:W-:Y:S04]  /*18000*/  STL [R1+0x4], R25 ;  /* 0x0000041901007387 */ /* 0x000fe80000100800 */
[----:B------:R0:W-:Y:S04]  /*18010*/  STL.64 [R1+0x8], R26 ;  /* 0x0000081a01007387 */ /* 0x0001e80000100a00 */
[----:B0-----:R-:W2:Y:S04]  /*18020*/  LDL.LU.64 R26, [R1+0x1328] ;  /* 0x00132800011a7983 */ /* 0x001ea80000300a00 */
[----:B------:R-:W2:Y:S04]  /*18030*/  LDL.LU.64 R24, [R1+0x1320] ;  /* 0x0013200001187983 */ /* 0x000ea80000300a00 */
[----:B------:R0:W-:Y:S04]  /*18040*/  STL [R1+0x11c0], R0 ;  /* 0x0011c00001007387 */ /* 0x0001e80000100800 */
[----:B------:R-:W4:Y:S01]  /*18050*/  LDL.LU.64 R14, [R1+0x1318] ;  /* 0x00131800010e7983 */ /* 0x000f220000300a00 */
[----:B---3--:R-:W-:-:S02]  /*18060*/  IMAD.MOV.U32 R29, RZ, RZ, R12 ;  /* 0x000000ffff1d7224 */ /* 0x008fc400078e000c */
[----:B0-----:R-:W-:Y:S01]  /*18070*/  IMAD.MOV.U32 R0, RZ, RZ, R13 ;  /* 0x000000ffff007224 */ /* 0x001fe200078e000d */
[----:B--2---:R-:W-:Y:S01]  /*18080*/  HMMA.16816.F32.BF16 R8, R24, R12, R8 ;  /* 0x0000000c1808723c */ /* 0x004fe20000041808 */
[----:B------:R-:W4:Y:S11]  /*18090*/  LDL.LU.64 R12, [R1+0x1310] ;  /* 0x00131000010c7983 */ /* 0x000f360000300a00 */
[----:B------:R-:W-:Y:S11]  /*180a0*/  @!UPT UIADD3 URZ, URZ, URZ, URZ ;  /* 0x0000003f3f3ff290 */ /* 0x000ff6000fffe03f */
[----:B------:R-:W-:Y:S01]  /*180b0*/  @!UPT UIADD3 URZ, URZ, URZ, URZ ;  /* 0x0000003f3f3ff290 */ /* 0x000fe2000fffe03f */
[----:B------:R-:W-:Y:S01]  /*180c0*/  IMAD.MOV.U32 R2, RZ, RZ, R11 ;  /* 0x000000ffff027224 */ /* 0x000fe200078e000b */
[----:B------:R0:W-:Y:S01]  /*180d0*/  STL.64 [R1+0x30], R8 ;  /* 0x0000300801007387 */ /* 0x0001e20000100a00 */
[----:B------:R-:W-:-:S03]  /*180e0*/  IMAD.MOV.U32 R3, RZ, RZ, R10 ;  /* 0x000000ffff037224 */ /* 0x000fc600078e000a */
[----:B------:R-:W2:Y:S04]  /*180f0*/  LDL.LU R10, [R1+0x1308] ;  /* 0x00130800010a7983 */ /* 0x000ea80000300800 */
[----:B0-----:R-:W3:Y:S04]  /*18100*/  LDL.LU.64 R8, [R1+0x1300] ;  /* 0x0013000001087983 */ /* 0x001ee80000300a00 */
[----:B------:R-:W-:Y:S04]  /*18110*/  STL [R1+0x12a4], R2 ;  /* 0x0012a40201007387 */ /* 0x000fe80000100800 */
[----:B------:R-:W-:Y:S01]  /*18120*/  STL [R1+0x12a0], R3 ;  /* 0x0012a00301007387 */ /* 0x000fe20000100800 */
[C---:B----4-:R-:W-:Y:S11]  /*18130*/  HMMA.16816.F32.BF16 R12, R24.reuse, R16, R12 ;  /* 0x00000010180c723c */ /* 0x050ff6000004180c */
[----:B------:R-:W-:Y:S11]  /*18140*/  @!UPT UIADD3 URZ, URZ, URZ, URZ ;  /* 0x0000003f3f3ff290 */ /* 0x000ff6000fffe03f */
[----:B------:R-:W-:Y:S01]  /*18150*/  @!UPT UIADD3 URZ, URZ, URZ, URZ ;  /* 0x0000003f3f3ff290 */ /* 0x000fe2000fffe03f */
[----:B------:R-:W-:Y:S01]  /*18160*/  STL [R1+0x7c], R15 ;  /* 0x00007c0f01007387 */ /* 0x000fe20000100800 */
[----:B------:R-:W-:Y:S02]  /*18170*/  IMAD.MOV.U32 R5, RZ, RZ, R12 ;  /* 0x000000ffff057224 */ /* 0x000fe400078e000c */
[----:B------:R-:W-:Y:S02]  /*18180*/  IMAD.MOV.U32 R6, RZ, RZ, R13 ;  /* 0x000000ffff067224 */ /* 0x000fe400078e000d */
[----:B------:R-:W-:Y:S01]  /*18190*/  IMAD.MOV.U32 R7, RZ, RZ, R14 ;  /* 0x000000ffff077224 */ /* 0x000fe200078e000e */
[----:B------:R-:W4:Y:S04]  /*181a0*/  LDL.LU.64 R12, [R1+0x12f8] ;  /* 0x0012f800010c7983 */ /* 0x000f280000300a00 */
[----:B------:R0:W-:Y:S04]  /*181b0*/  STL.64 [R1+0x12e8], R16 ;  /* 0x0012e81001007387 */ /* 0x0001e80000100a00 */
[----:B0-----:R-:W4:Y:S04]  /*181c0*/  LDL.LU.64 R16, [R1+0x160] ;  /* 0x0001600001107983 */ /* 0x001f280000300a00 */
[----:B------:R-:W4:Y:S04]  /*181d0*/  LDL.LU.64 R18, [R1+0x168] ;  /* 0x0001680001127983 */ /* 0x000f280000300a00 */
[----:B------:R-:W-:Y:S04]  /*181e0*/  STL.64 [R1+0x1298], R6 ;  /* 0x0012980601007387 */ /* 0x000fe80000100a00 */
[----:B------:R0:W-:Y:S04]  /*181f0*/  STL.64 [R1+0x1290], R4 ;  /* 0x0012900401007387 */ /* 0x0001e80000100a00 */
[----:B0-----:R-:W3:Y:S04]  /*18200*/  LDL.LU.64 R4, [R1+0x130] ;  /* 0x0001300001047983 */ /* 0x001ee80000300a00 */
[----:B------:R-:W3:Y:S01]  /*18210*/  LDL.LU.64 R6, [R1+0x138] ;  /* 0x0001380001067983 */ /* 0x000ee20000300a00 */
[----:B--2---:R-:W-:Y:S01]  /*18220*/  IMAD.MOV.U32 R2, RZ, RZ, R10 ;  /* 0x000000ffff027224 */ /* 0x004fe200078e000a */
[C---:B----4-:R-:W-:Y:S08]  /*18230*/  HMMA.16816.F32.BF16 R16, R24.reuse, R12, R16 ;  /* 0x0000000c1810723c */ /* 0x050ff00000041810 */
[----:B---3--:R-:W-:Y:S01]  /*18240*/  HMMA.16816.F32.BF16 R4, R24, R8, R4 ;  /* 0x000000081804723c */ /* 0x008fe20000041804 */
[----:B------:R-:W0:Y:S11]  /*18250*/  LDSM.16.MT88.4 R24, [R2+0x8800] ;  /* 0x008800000218783b */ /* 0x000e360000004200 */
[----:B------:R-:W-:Y:S04]  /*18260*/  @!UPT UIADD3 URZ, URZ, URZ, URZ ;  /* 0x0000003f3f3ff290 */ /* 0x000fe8000fffe03f */
[----:B------:R-:W-:Y:S02]  /*18270*/  IMAD.MOV.U32 R15, RZ, RZ, R19 ;  /* 0x000000ffff0f7224 */ /* 0x000fe400078e0013 */
[----:B------:R-:W-:Y:S02]  /*18280*/  IMAD.MOV.U32 R14, RZ, RZ, R18 ;  /* 0x000000ffff0e7224 */ /* 0x000fe400078e0012 */
[----:B------:R-:W-:Y:S02]  /*18290*/  IMAD.MOV.U32 R10, RZ, RZ, R16 ;  /* 0x000000ffff0a7224 */ /* 0x000fe400078e0010 */
[----:B------:R-:W-:Y:S02]  /*182a0*/  IMAD.MOV.U32 R11, RZ, RZ, R17 ;  /* 0x000000ffff0b7224 */ /* 0x000fe400078e0011 */
[----:B------:R-:W2:Y:S04]  /*182b0*/  LDL.LU.64 R16, [R1+0x150] ;  /* 0x0001500001107983 */ /* 0x000ea80000300a00 */
[----:B------:R-:W2:Y:S04]  /*182c0*/  LDL.LU.64 R18, [R1+0x158] ;  /* 0x0001580001127983 */ /* 0x000ea80000300a00 */
[----:B------:R-:W-:Y:S04]  /*182d0*/  STL [R1+0x1218], R15 ;  /* 0x0012180f01007387 */ /* 0x000fe80000100800 */
[----:B------:R-:W-:Y:S04]  /*182e0*/  STL [R1+0x1214], R14 ;  /* 0x0012140e01007387 */ /* 0x000fe80000100800 */
[----:B------:R-:W-:Y:S01]  /*182f0*/  STL [R1+0x1210], R11 ;  /* 0x0012100b01007387 */ /* 0x000fe20000100800 */
[----:B------:R-:W-:-:S03]  /*18300*/  IMAD.MOV.U32 R28, RZ, RZ, R7 ;  /* 0x000000ffff1c7224 */ /* 0x000fc600078e0007 */
[----:B------:R-:W-:Y:S04]  /*18310*/  STL [R1+0x120c], R10 ;  /* 0x00120c0a01007387 */ /* 0x000fe80000100800 */
[----:B------:R1:W-:Y:S04]  /*18320*/  STL.64 [R1+0x60], R4 ;  /* 0x0000600401007387 */ /* 0x0003e80000100a00 */
[----:B------:R3:W-:Y:S04]  /*18330*/  STL [R1+0x68], R6 ;  /* 0x0000680601007387 */ /* 0x0007e80000100800 */
[----:B-1----:R-:W4:Y:S04]  /*18340*/  LDL.LU.64 R4, [R1+0x140] ;  /* 0x0001400001047983 */ /* 0x002f280000300a00 */
[----:B---3--:R-:W4:Y:S04]  /*18350*/  LDL.LU.64 R6, [R1+0x148] ;  /* 0x0001480001067983 */ /* 0x008f280000300a00 */
[----:B0-----:R-:W-:Y:S04]  /*18360*/  STL.64 [R1+0x11d0], R26 ;  /* 0x0011d01a01007387 */ /* 0x001fe80000100a00 */
[----:B------:R0:W-:Y:S02]  /*18370*/  STL.64 [R1+0x11c8], R24 ;  /* 0x0011c81801007387 */ /* 0x0001e40000100a00 */
[----:B0-----:R-:W-:-:S02]  /*18380*/  IMAD.MOV.U32 R24, RZ, RZ, R23 ;  /* 0x000000ffff187224 */ /* 0x001fc400078e0017 */
[----:B------:R-:W2:Y:S04]  /*18390*/  LDL.LU R23, [R1+0x12f0] ;  /* 0x0012f00001177983 */ /* 0x000ea80000300800 */
[----:B------:R-:W3:Y:S04]  /*183a0*/  LDL.LU R25, [R1+0x4] ;  /* 0x0000040001197983 */ /* 0x000ee80000300800 */
[----:B------:R-:W2:Y:S04]  /*183b0*/  LDL.LU R26, [R1+0x8] ;  /* 0x00000800011a7983 */ /* 0x000ea80000300800 */
[----:B------:R-:W2:Y:S04]  /*183c0*/  LDL.LU R27, [R1+0xc] ;  /* 0x00000c00011b7983 */ /* 0x000ea80000300800 */
[----:B--2---:R-:W-:Y:S04]  /*183d0*/  STL.64 [R1+0x1238], R26 ;  /* 0x0012381a01007387 */ /* 0x004fe80000100a00 */
[----:B---3--:R0:W-:Y:S02]  /*183e0*/  STL.64 [R1+0x1230], R24 ;  /* 0x0012301801007387 */ /* 0x0081e40000100a00 */
[----:B0-----:R-:W-:-:S02]  /*183f0*/  IMAD.MOV.U32 R24, RZ, RZ, R29 ;  /* 0x000000ffff187224 */ /* 0x001fc400078e001d */
[----:B------:R-:W-:-:S07]  /*18400*/  IMAD.MOV.U32 R25, RZ, RZ, R0 ;  /* 0x000000ffff197224 */ /* 0x000fce00078e0000 */
[----:B------:R-:W-:Y:S01]  /*18410*/  HMMA.16816.F32.BF16 R24, R20, R24, R16 ;  /* 0x000000181418723c */ /* 0x000fe20000041810 */
[----:B------:R-:W4:Y:S11]  /*18420*/  LDL.LU.64 R16, [R1+0x12e8] ;  /* 0x0012e80001107983 */ /* 0x000f360000300a00 */
[----:B------:R-:W-:Y:S11]  /*18430*/  @!UPT UIADD3 URZ, URZ, URZ, URZ ;  /* 0x0000003f3f3ff290 */ /* 0x000ff6000fffe03f */
[----:B------:R-:W-:Y:S01]  /*18440*/  @!UPT UIADD3 URZ, URZ, URZ, URZ ;  /* 0x0000003f3f3ff290 */ /* 0x000fe2000fffe03f */
[----:B------:R-:W-:Y:S02]  /*18450*/  IMAD.MOV.U32 R15, RZ, RZ, R24 ;  /* 0x000000ffff0f7224 */ /* 0x000fe400078e0018 */
[----:B------:R-:W-:Y:S02]  /*18460*/  IMAD.MOV.U32 R14, RZ, RZ, R25 ;  /* 0x000000ffff0e7224 */ /* 0x000fe400078e0019 */
[----:B------:R-:W-:Y:S01]  /*18470*/  IMAD.MOV.U32 R11, RZ, RZ, R26 ;  /* 0x000000ffff0b7224 */ /* 0x000fe200078e001a */
[----:B------:R-:W2:Y:S01]  /*18480*/  LDL.LU.64 R24, [R1+0xc0] ;  /* 0x0000c00001187983 */ /* 0x000ea20000300a00 */
[----:B------:R-:W-:-:S03]  /*18490*/  IMAD.MOV.U32 R10, RZ, RZ, R27 ;  /* 0x000000ffff0a7224 */ /* 0x000fc600078e001b */
[----:B------:R-:W2:Y:S01]  /*184a0*/  LDL.LU.64 R26, [R1+0xc8] ;  /* 0x0000c800011a7983 */ /* 0x000ea20000300a00 */
[C---:B----4-:R-:W-:Y:S01]  /*184b0*/  HMMA.16816.F32.BF16 R4, R20.reuse, R16, R4 ;  /* 0x000000101404723c */ /* 0x050fe20000041804 */
[----:B------:R-:W-:Y:S02]  /*184c0*/  IMAD.MOV.U32 R3, RZ, RZ, R16 ;  /* 0x000000ffff037224 */ /* 0x000fe400078e0010 */
[----:B------:R-:W-:Y:S11]  /*184d0*/  IMAD.MOV.U32 R2, RZ, RZ, R17 ;  /* 0x000000ffff027224 */ /* 0x000ff600078e0011 */
[----:B------:R-:W-:Y:S09]  /*184e0*/  @!UPT UIADD3 URZ, URZ, URZ, URZ ;  /* 0x0000003f3f3ff290 */ /* 0x000ff2000fffe03f */
[----:B------:R0:W-:Y:S04]  /*184f0*/  STL.64 [R1+0x40], R4 ;  /* 0x0000400401007387 */ /* 0x0001e80000100a00 */
[----:B------:R1:W-:Y:S04]  /*18500*/  STL.64 [R1+0x48], R6 ;  /* 0x0000480601007387 */ /* 0x0003e80000100a00 */
[----:B------:R-:W3:Y:S04]  /*18510*/  LDL.LU.64 R16, [R1+0xb0] ;  /* 0x0000b00001107983 */ /* 0x000ee80000300a00 */
[----:B------:R-:W3:Y:S04]  /*18520*/  LDL.LU.64 R18, [R1+0xb8] ;  /* 0x0000b80001127983 */ /* 0x000ee80000300a00 */
[----:B0-----:R-:W4:Y:S04]  /*18530*/  LDL.LU.64 R4, [R1+0xd0] ;  /* 0x0000d00001047983 */ /* 0x001f280000300a00 */
[----:B-1----:R-:W3:Y:S01]  /*18540*/  LDL.LU.64 R6, [R1+0xd8] ;  /* 0x0000d80001067983 */ /* 0x002ee20000300a00 */
[C---:B--2---:R-:W-:Y:S03]  /*18550*/  HMMA.16816.F32.BF16 R24, R20.reuse, R12, R24 ;  /* 0x0000000c1418723c */ /* 0x044fe60000041818 */
[----:B---3--:R-:W-:Y:S04]  /*18560*/  STL.64 [R1+0x12b0], R6 ;  /* 0x0012b00601007387 */ /* 0x008fe80000100a00 */
[----:B----4-:R0:W-:Y:S04]  /*18570*/  STL.64 [R1+0x12a8], R4 ;  /* 0x0012a80401007387 */ /* 0x0101e80000100a00 */
[----:B0-----:R-:W2:Y:S04]  /*18580*/  LDL.LU.64 R4, [R1+0xe0] ;  /* 0x0000e00001047983 */ /* 0x001ea80000300a00 */
[----:B------:R-:W3:Y:S09]  /*18590*/  LDL.LU.64 R6, [R1+0xe8] ;  /* 0x0000e80001067983 */ /* 0x000ef20000300a00 */
[----:B------:R-:W-:Y:S01]  /*185a0*/  IMAD.MOV.U32 R0, RZ, RZ, R26 ;  /* 0x000000ffff007224 */ /* 0x000fe200078e001a */
[----:B------:R-:W-:Y:S01]  /*185b0*/  HMMA.16816.F32.BF16 R20, R20, R8, R16 ;  /* 0x000000081414723c */ /* 0x000fe20000041810 */
[----:B---3--:R-:W-:Y:S04]  /*185c0*/  STL.64 [R1+0x12c0], R6 ;  /* 0x0012c00601007387 */ /* 0x008fe80000100a00 */
[----:B--2---:R0:W-:Y:S04]  /*185d0*/  STL.64 [R1+0x12b8], R4 ;  /* 0x0012b80401007387 */ /* 0x0041e80000100a00 */
[----:B0-----:R-:W2:Y:S04]  /*185e0*/  LDL.LU.64 R4, [R1+0x20] ;  /* 0x0000200001047983 */ /* 0x001ea80000300a00 */
[----:B------:R-:W-:Y:S04]  /*185f0*/  STL.64 [R1+0xc0], R24 ;  /* 0x0000c01801007387 */ /* 0x000fe80000100a00 */
[----:B------:R-:W-:Y:S04]  /*18600*/  STL [R1+0xcc], R27 ;  /* 0x0000cc1b01007387 */ /* 0x000fe80000100800 */
[----:B------:R-:W-:Y:S04]  /*18610*/  STL.64 [R1+0x12d0], R14 ;  /* 0x0012d00e01007387 */ /* 0x000fe80000100a00 */
[----:B------:R0:W-:Y:S04]  /*18620*/  STL.64 [R1+0x12c8], R12 ;  /* 0x0012c80c01007387 */ /* 0x0001e80000100a00 */
[----:B0-----:R-:W3:Y:S04]  /*18630*/  LDL.LU.64 R12, [R1+0xf0] ;  /* 0x0000f000010c7983 */ /* 0x001ee80000300a00 */
[----:B------:R-:W3:Y:S04]  /*18640*/  LDL.LU.64 R14, [R1+0xf8] ;  /* 0x0000f800010e7983 */ /* 0x000ee80000300a00 */
[----:B------:R-:W4:Y:S04]  /*18650*/  LDL.LU.64 R24, [R1+0xa0] ;  /* 0x0000a00001187983 */ /* 0x000f280000300a00 */
[----:B------:R-:W4:Y:S04]  /*18660*/  LDL.LU.64 R26, [R1+0xa8] ;  /* 0x0000a800011a7983 */ /* 0x000f280000300a00 */
[----:B------:R-:W3:Y:S04]  /*18670*/  LDL.LU.64 R18, [R1+0x12e0] ;  /* 0x0012e00001127983 */ /* 0x000ee80000300a00 */
[----:B------:R-:W3:Y:S01]  /*18680*/  LDL.LU.64 R16, [R1+0x12d8] ;  /* 0x0012d80001107983 */ /* 0x000ee20000300a00 */
[----:B------:R-:W-:-:S03]  /*18690*/  IMAD.MOV.U32 R29, RZ, RZ, R23 ;  /* 0x000000ffff1d7224 */ /* 0x000fc600078e0017 */
[----:B------:R-:W-:Y:S04]  /*186a0*/  STL.64 [R1+0xb0], R20 ;  /* 0x0000b01401007387 */ /* 0x000fe80000100a00 */
[----:B------:R0:W-:Y:S04]  /*186b0*/  STL [R1+0xb8], R22 ;  /* 0x0000b81601007387 */ /* 0x0001e80000100800 */
[----:B------:R-:W4:Y:S04]  /*186c0*/  LDL R23, [R1+0x1c] ;  /* 0x00001c0001177983 */ /* 0x000f280000100800 */
[----:B0-----:R-:W4:Y:S01]  /*186d0*/  LDL R22, [R1+0x18] ;  /* 0x0000180001167983 */ /* 0x001f220000100800 */
[----:B------:R-:W-:-:S02]  /*186e0*/  IMAD.MOV.U32 R20, RZ, RZ, R3 ;  /* 0x000000ffff147224 */ /* 0x000fc400078e0003 */
[----:B------:R-:W-:Y:S02]  /*186f0*/  IMAD.MOV.U32 R21, RZ, RZ, R2 ;  /* 0x000000ffff157224 */ /* 0x000fe400078e0002 */
[----:B--2---:R-:W-:Y:S02]  /*18700*/  IMAD.MOV.U32 R2, RZ, RZ, R4 ;  /* 0x000000ffff027224 */ /* 0x004fe400078e0004 */
[----:B------:R-:W-:Y:S01]  /*18710*/  IMAD.MOV.U32 R3, RZ, RZ, R5 ;  /* 0x000000ffff037224 */ /* 0x000fe200078e0005 */
[C---:B---3--:R-:W-:Y:S11]  /*18720*/  HMMA.16816.F32.BF16 R12, R16.reuse, R4, R12 ;  /* 0x00000004100c723c */ /* 0x048ff6000004180c */
[----:B------:R-:W-:Y:S11]  /*18730*/  @!UPT UIADD3 URZ, URZ, URZ, URZ ;  /* 0x0000003f3f3ff290 */ /* 0x000ff6000fffe03f */
[----:B------:R-:W-:Y:S01]  /*18740*/  @!UPT UIADD3 URZ, URZ, URZ, URZ ;  /* 0x0000003f3f3ff290 */ /* 0x000fe2000fffe03f */
[----:B------:R-:W-:Y:S04]  /*18750*/  STL.64 [R1+0xf0], R12 ;  /* 0x0000f00c01007387 */ /* 0x000fe80000100a00 */
[----:B------:R0:W-:Y:S04]  /*18760*/  STL.64 [R1+0xf8], R14 ;  /* 0x0000f80e01007387 */ /* 0x0001e80000100a00 */
[----:B0-----:R-:W2:Y:S04]  /*18770*/  LDL.LU.64 R14, [R1+0x12d0] ;  /* 0x0012d000010e7983 */ /* 0x001ea80000300a00 */
[----:B------:R-:W3:Y:S04]  /*18780*/  LDL.LU.64 R12, [R1+0x12c8] ;  /* 0x0012c800010c7983 */ /* 0x000ee80000300a00 */
[----:B------:R-:W2:Y:S04]  /*18790*/  LDL.LU.64 R6, [R1+0x12c0] ;  /* 0x0012c00001067983 */ /* 0x000ea80000300a00 */
[----:B------:R-:W2:Y:S02]  /*187a0*/  LDL.LU.64 R4, [R1+0x12b8] ;  /* 0x0012b80001047983 */ /* 0x000ea40000300a00 */
[----:B--2---:R-:W-:Y:S11]  /*187b0*/  HMMA.16816.F32.BF16 R4, R16, R20, R4 ;  /* 0x000000141004723c */ /* 0x004ff60000041804 */
[----:B------:R-:W-:Y:S11]  /*187c0*/  @!UPT UIADD3 URZ, URZ, URZ, URZ ;  /* 0x0000003f3f3ff290 */ /* 0x000ff6000fffe03f */
[----:B------:R-:W-:Y:S01]  /*187d0*/  @!UPT UIADD3 URZ, URZ, URZ, URZ ;  /* 0x0000003f3f3ff290 */ /* 0x000fe2000fffe03f */
[----:B------:R-:W-:Y:S04]  /*187e0*/  STL.64 [R1+0xe0], R4 ;  /* 0x0000e00401007387 */ /* 0x000fe80000100a00 */
[----:B------:R0:W-:Y:S04]  /*187f0*/  STL.64 [R1+0xe8], R6 ;  /* 0x0000e80601007387 */ /* 0x0001e80000100a00 */
[----:B0-----:R-:W3:Y:S04]  /*18800*/  LDL.LU.64 R6, [R1+0x12b0] ;  /* 0x0012b00001067983 */ /* 0x001ee80000300a00 */
[----:B------:R-:W3:Y:S04]  /*18810*/  LDL.LU.64 R4, [R1+0x12a8] ;  /* 0x0012a80001047983 */ /* 0x000ee80000300a00 */
[----:B----4-:R-:W-:Y:S04]  /*18820*/  STL.64 [R1+0x1268], R22 ;  /* 0x0012681601007387 */ /* 0x010fe80000100a00 */
[----:B------:R0:W-:Y:S02]  /*18830*/  STL.64 [R1+0x1260], R20 ;  /* 0x0012601401007387 */ /* 0x0001e40000100a00 */
[----:B0-----:R-:W-:-:S02]  /*18840*/  IMAD.MOV.U32 R20, RZ, RZ, R2 ;  /* 0x000000ffff147224 */ /* 0x001fc400078e0002 */
[----:B------:R-:W2:Y:S01]  /*18850*/  LDL.LU R2, [R1+0x12a4] ;  /* 0x0012a40001027983 */ /* 0x000ea20000300800 */
[----:B------:R-:W-:-:S03]  /*18860*/  IMAD.MOV.U32 R21, RZ, RZ, R3 ;  /* 0x000000ffff157224 */ /* 0x000fc600078e0003 */
[----:B------:R-:W4:Y:S01]  /*18870*/  LDL.LU R3, [R1+0x12a0] ;  /* 0x0012a00001037983 */ /* 0x000f220000300800 */
[C---:B---3--:R-:W-:Y:S11]  /*18880*/  HMMA.16816.F32.BF16 R4, R16.reuse, R12, R4 ;  /* 0x0000000c1004723c */ /* 0x048ff60000041804 */
[----:B------:R-:W-:Y:S11]  /*18890*/  @!UPT UIADD3 URZ, URZ, URZ, URZ ;  /* 0x0000003f3f3ff290 */ /* 0x000ff6000fffe03f */
[----:B------:R-:W-:Y:S01]  /*188a0*/  @!UPT UIADD3 URZ, URZ, URZ, URZ ;  /* 0x0000003f3f3ff290 */ /* 0x000fe2000fffe03f */
[----:B------:R-:W-:Y:S04]  /*188b0*/  STL.64 [R1+0xd0], R4 ;  /* 0x0000d00401007387 */ /* 0x000fe80000100a00 */
[----:B------:R0:W-:Y:S04]  /*188c0*/  STL.64 [R1+0xd8], R6 ;  /* 0x0000d80601007387 */ /* 0x0001e80000100a00 */
[----:B0-----:R-:W3:Y:S04]  /*188d0*/  LDL.LU.64 R6, [R1+0x1298] ;  /* 0x0012980001067983 */ /* 0x001ee80000300a00 */
[----:B------:R-:W2:Y:S04]  /*188e0*/  LDL.LU.64 R4, [R1+0x1290] ;  /* 0x0012900001047983 */ /* 0x000ea80000300a00 */
[----:B------:R-:W-:Y:S04]  /*188f0*/  STL.64 [R1+0x1258], R14 ;  /* 0x0012580e01007387 */ /* 0x000fe80000100a00 */
[----:B------:R0:W-:Y:S04]  /*18900*/  STL.64 [R1+0x1250], R12 ;  /* 0x0012500c01007387 */ /* 0x0001e80000100a00 */
[----:B0-----:R-:W4:Y:S04]  /*18910*/  LDL.LU.64 R12, [R1+0x100] ;  /* 0x00010000010c7983 */ /* 0x001f280000300a00 */
[----:B------:R-:W4:Y:S01]  /*18920*/  LDL.LU.64 R14, [R1+0x108] ;  /* 0x00010800010e7983 */ /* 0x000f220000300a00 */
[----:B------:R-:W-:Y:S11]  /*18930*/  HMMA.16816.F32.BF16 R16, R16, R8, R24 ;  /* 0x000000081010723c */ /* 0x000ff60000041818 */
[----:B------:R-:W-:Y:S11]  /*18940*/  @!UPT UIADD3 URZ, URZ, URZ, URZ ;  /* 0x0000003f3f3ff290 */ /* 0x000ff6000fffe03f */
[----:B------:R-:W-:Y:S01]  /*18950*/  @!UPT UIADD3 URZ, URZ, URZ, URZ ;  /* 0x0000003f3f3ff290 */ /* 0x000fe2000fffe03f */
[----:B------:R3:W-:Y:S04]  /*18960*/  STL.64 [R1+0xa0], R16 ;  /* 0x0000a01001007387 */ /* 0x0007e80000100a00 */
[----:B------:R0:W-:Y:S01]  /*18970*/  STL.64 [R1+0xa8], R18 ;  /* 0x0000a81201007387 */ /* 0x0001e20000100a00 */
[----:B---3--:R-:W-:Y:S02]  /*18980*/  IMAD.MOV.U32 R17, RZ, RZ, R6 ;  /* 0x000000ffff117224 */ /* 0x008fe400078e0006 */
[----:B0-----:R-:W-:Y:S02]  /*18990*/  IMAD.MOV.U32 R18, RZ, RZ, R7 ;  /* 0x000000ffff127224 */ /* 0x001fe400078e0007 */
[----:B--2---:R-:W-:Y:S01]  /*189a0*/  IMAD.MOV.U32 R16, RZ, RZ, R5 ;  /* 0x000000ffff107224 */ /* 0x004fe200078e0005 */
[----:B----4-:R-:W-:Y:S04]  /*189b0*/  STL.64 [R1+0x1278], R14 ;  /* 0x0012780e01007387 */ /* 0x010fe80000100a00 */
[----:B------:R0:W-:Y:S04]  /*189c0*/  STL.64 [R1+0x1270], R12 ;  /* 0x0012700c01007387 */ /* 0x0001e80000100a00 */
[----:B0-----:R-:W2:Y:S04]  /*189d0*/  LDL.LU.64 R12, [R1+0x90] ;  /* 0x00009000010c7983 */ /* 0x001ea80000300a00 */
[----:B------:R-:W2:Y:S04]  /*189e0*/  LDL.LU.64 R14, [R1+0x98] ;  /* 0x00009800010e7983 */ /* 0x000ea80000300a00 */
[----:B------:R-:W-:Y:S04]  /*189f0*/  STL.64 [R1+0x1248], R10 ;  /* 0x0012480a01007387 */ /* 0x000fe80000100a00 */
[----:B------:R0:W-:Y:S04]  /*18a00*/  STL.64 [R1+0x1240], R8 ;  /* 0x0012400801007387 */ /* 0x0001e80000100a00 */
[----:B0-----:R-:W3:Y:S04]  /*18a10*/  LDL.LU.64 R8, [R1+0x120] ;  /* 0x0001200001087983 */ /* 0x001ee80000300a00 */
[----:B------:R-:W3:Y:S04]  /*18a20*/  LDL.LU.64 R10, [R1+0x128] ;  /* 0x00012800010a7983 */ /* 0x000ee80000300a00 */
[----:B------:R-:W4:Y:S04]  /*18a30*/  LDL.LU.64 R24, [R1+0x110] ;  /* 0x0001100001187983 */ /* 0x000f280000300a00 */
[----:B------:R-:W4:Y:S04]  /*18a40*/  LDL.LU.64 R26, [R1+0x118] ;  /* 0x00011800011a7983 */ /* 0x000f280000300a00 */
[----:B------:R-:W2:Y:S04]  /*18a50*/  LDL.LU R5, [R1+0x1288] ;  /* 0x0012880001057983 */ /* 0x000ea80000300800 */
[----:B------:R-:W2:Y:S04]  /*18a60*/  LDL.LU R6, [R1+0x1284] ;  /* 0x0012840001067983 */ /* 0x000ea80000300800 */
[----:B------:R-:W2:Y:S04]  /*18a70*/  LDL.LU R7, [R1+0x1280] ;  /* 0x0012800001077983 */ /* 0x000ea80000300800 */
[----:B------:R-:W3:Y:S01]  /*18a80*/  LDL.LU R19, [R1+0x7c] ;  /* 0x00007c0001137983 */ /* 0x000ee20000300800 */
[----:B--2---:R-:W-:Y:S03]  /*18a90*/  HMMA.16816.F32.BF16 R20, R4, R20, R12 ;  /* 0x000000140414723c */ /* 0x004fe6000004180c */
[----:B---3--:R0:W-:Y:S04]  /*18aa0*/  STL.64 [R1+0x1228], R18 ;  /* 0x0012281201007387 */ /* 0x0081e80000100a00 */
[----:B------:R1:W-:Y:S01]  /*18ab0*/  STL.64 [R1+0x1220], R16 ;  /* 0x0012201001007387 */ /* 0x0003e20000100a00 */
[----:B0-----:R-:W-:-:S03]  /*18ac0*/  IMAD.MOV.U32 R18, RZ, RZ, R3 ;  /* 0x000000ffff127224 */ /* 0x001fc600078e0003 */
[----:B-1----:R-:W2:Y:S01]  /*18ad0*/  LDL.LU R16, [R1+0x30] ;  /* 0x0000300001107983 */ /* 0x002ea20000300800 */
[----:B------:R-:W-:-:S03]  /*18ae0*/  IMAD.MOV.U32 R19, RZ, RZ, R2 ;  /* 0x000000ffff137224 */ /* 0x000fc600078e0002 */
[----:B------:R-:W2:Y:S09]  /*18af0*/  LDL.LU R17, [R1+0x34] ;  /* 0x0000340001117983 */ /* 0x000eb20000300800 */
[----:B------:R-:W-:Y:S01]  /*18b00*/  IMAD.MOV.U32 R3, RZ, RZ, R22 ;  /* 0x000000ffff037224 */ /* 0x000fe200078e0016 */
[----:B------:R-:W3:Y:S01]  /*18b10*/  LDL.LU.64 R14, [R1+0x1278] ;  /* 0x00127800010e7983 */ /* 0x000ee20000300a00 */
[----:B------:R-:W-:-:S03]  /*18b20*/  IMAD.MOV.U32 R2, RZ, RZ, R23 ;  /* 0x000000ffff027224 */ /* 0x000fc600078e0017 */
[----:B------:R-:W3:Y:S04]  /*18b30*/  LDL.LU.64 R12, [R1+0x1270] ;  /* 0x00127000010c7983 */ /* 0x000ee80000300a00 */
[----:B------:R0:W-:Y:S04]  /*18b40*/  STL.64 [R1+0x90], R20 ;  /* 0x0000901401007387 */ /* 0x0001e80000100a00 */
[----:B------:R-:W2:Y:S04]  /*18b50*/  LDL.LU.64 R22, [R1+0x1268] ;  /* 0x0012680001167983 */ /* 0x000ea80000300a00 */
[----:B0-----:R-:W3:Y:S04]  /*18b60*/  LDL.LU.64 R20, [R1+0x1260] ;  /* 0x0012600001147983 */ /* 0x001ee80000300a00 */
[----:B------:R0:W-:Y:S04]  /*18b70*/  STL [R1+0x1188], R2 ;  /* 0x0011880201007387 */ /* 0x0001e80000100800 */
[----:B0-----:R-:W2:Y:S04]  /*18b80*/  LDL R2, [R1+0x870] ;  /* 0x0008700001027983 */ /* 0x001ea80000100800 */
[----:B------:R-:W-:Y:S01]  /*18b90*/  STL [R1+0x1184], R3 ;  /* 0x0011840301007387 */ /* 0x000fe20000100800 */
[C---:B---3--:R-:W-:Y:S11]  /*18ba0*/  HMMA.16816.F32.BF16 R12, R4.reuse, R20, R12 ;  /* 0x00000014040c723c */ /* 0x048ff6000004180c */
[----:B------:R-:W-:Y:S11]  /*18bb0*/  @!UPT UIADD3 URZ, URZ, URZ, URZ ;  /* 0x0000003f3f3ff290 */ /* 0x000ff6000fffe03f */
[----:B------:R-:W-:Y:S01]  /*18bc0*/  @!UPT UIADD3 URZ, URZ, URZ, URZ ;  /* 0x0000003f3f3ff290 */ /* 0x000fe2000fffe03f */
[----:B------:R-:W-:Y:S04]  /*18bd0*/  STL.64 [R1+0x100], R12 ;  /* 0x0001000c01007387 */ /* 0x000fe80000100a00 */
[----:B------:R0:W-:Y:S04]  /*18be0*/  STL.64 [R1+0x108], R14 ;  /* 0x0001080e01007387 */ /* 0x0001e80000100a00 */
[----:B0-----:R-:W3:Y:S04]  /*18bf0*/  LDL.LU.64 R14, [R1+0x1258] ;  /* 0x00125800010e7983 */ /* 0x001ee80000300a00 */
[----:B------:R-:W2:Y:S02]  /*18c00*/  LDL.LU.64 R12, [R1+0x1250] ;  /* 0x00125000010c7983 */ /* 0x000ea40000300a00 */
[C---:B--2---:R-:W-:Y:S11]  /*18c10*/  HMMA.16816.F32.BF16 R8, R4.reuse, R12, R8 ;  /* 0x0000000c0408723c */ /* 0x044ff60000041808 */
[----:B------:R-:W-:Y:S11]  /*18c20*/  @!UPT UIADD3 URZ, URZ, URZ, URZ ;  /* 0x0000003f3f3ff290 */ /* 0x000ff6000fffe03f */
[----:B------:R-:W-:Y:S01]  /*18c30*/  @!UPT UIADD3 URZ, URZ, URZ, URZ ;  /* 0x0000003f3f3ff290 */ /* 0x000fe2000fffe03f */
[----:B------:R-:W-:Y:S04]  /*18c40*/  STL.64 [R1+0x140], R8 ;  /* 0x0001400801007387 */ /* 0x000fe80000100a00 */
[----:B------:R0:W-:Y:S04]  /*18c50*/  STL.64 [R1+0x148], R10 ;  /* 0x0001480a01007387 */ /* 0x0001e80000100a00 */
[----:B0-----:R-:W2:Y:S04]  /*18c60*/  LDL.LU.64 R10, [R1+0x1248] ;  /* 0x00124800010a7983 */ /* 0x001ea80000300a00 */
[----:B------:R-:W4:Y:S02]  /*18c70*/  LDL.LU.64 R8, [R1+0x1240] ;  /* 0x0012400001087983 */ /* 0x000f240000300a00 */
[----:B----4-:R-:W-:Y:S02]  /*18c80*/  HMMA.16816.F32.BF16 R4, R4, R8, R24 ;  /* 0x000000080404723c */ /* 0x010fe40000041818 */
[----:B------:R-:W4:Y:S04]  /*18c90*/  LDL.LU.64 R26, [R1+0x1238] ;  /* 0x00123800011a7983 */ /* 0x000f280000300a00 */
[----:B------:R-:W4:Y:S11]  /*18ca0*/  LDL.LU.64 R24, [R1+0x1230] ;  /* 0x0012300001187983 */ /* 0x000f360000300a00 */
[----:B------:R-:W-:Y:S06]  /*18cb0*/  @!UPT UIADD3 URZ, URZ, URZ, URZ ;  /* 0x0000003f3f3ff290 */ /* 0x000fec000fffe03f */
[----:B------:R-:W-:Y:S04]  /*18cc0*/  STL.64 [R1+0x130], R4 ;  /* 0x0001300401007387 */ /* 0x000fe80000100a00 */
[----:B------:R0:W-:Y:S04]  /*18cd0*/  STL.64 [R1+0x138], R6 ;  /* 0x0001380601007387 */ /* 0x0001e80000100a00 */
[----:B0-----:R-:W4:Y:S04]  /*18ce0*/  LDL R6, [R1+0x28] ;  /* 0x0000280001067983 */ /* 0x001f280000100800 */
[----:B------:R-:W4:Y:S02]  /*18cf0*/  LDL R7, [R1+0x2c] ;  /* 0x00002c0001077983 */ /* 0x000f240000100800 */
[----:B----4-:R-:W-:Y:S02]  /*18d00*/  HMMA.16816.F32.BF16 R4, R24, R6, R16 ;  /* 0x000000061804723c */ /* 0x010fe40000041810 */
[----:B------:R-:W4:Y:S04]  /*18d10*/  LDL.LU.64 R18, [R1+0x1228] ;  /* 0x0012280001127983 */ /* 0x000f280000300a00 */
[----:B------:R-:W4:Y:S11]  /*18d20*/  LDL.LU.64 R16, [R1+0x1220] ;  /* 0x0012200001107983 */ /* 0x000f360000300a00 */
[----:B------:R-:W-:Y:S06]  /*18d30*/  @!UPT UIADD3 URZ, URZ, URZ, URZ ;  /* 0x0000003f3f3ff290 */ /* 0x000fec000fffe03f */
[----:B------:R-:W-:Y:S04]  /*18d40*/  STL.64 [R1+0x120], R4 ;  /* 0x0001200401007387 */ /* 0x000fe80000100a00 */
[----:B------:R-:W-:Y:S04]  /*18d50*/  STL.64 [R1+0x128], R6 ;  /* 0x0001280601007387 */ /* 0x000fe80000100a00 */
[----:B------:R-:W0:Y:S04]  /*18d60*/  LDSM.16.MT88.4 R4, [R2+0x8800] ;  /* 0x008800000204783b */ /* 0x000e280000004200 */
[----:B0-----:R2:W-:Y:S04]  /*18d70*/  STL [R1+0x1190], R6 ;  /* 0x0011900601007387 */ /* 0x0015e80000100800 */
[----:B------:R0:W-:Y:S04]  /*18d80*/  STL [R1+0x118c], R7 ;  /* 0x00118c0701007387 */ /* 0x0001e80000100800 */
[----:B------:R3:W-:Y:S01]  /*18d90*/  STL.64 [R1+0x11b8], R4 ;  /* 0x0011b80401007387 */ /* 0x0007e20000100a00 */
[----:B--2---:R-:W-:-:S02]  /*18da0*/  IMAD.MOV.U32 R6, RZ, RZ, R11 ;  /* 0x000000ffff067224 */ /* 0x004fc400078e000b */
[----:B0-----:R-:W-:Y:S02]  /*18db0*/  IMAD.MOV.U32 R7, RZ, RZ, R10 ;  /* 0x000000ffff077224 */ /* 0x001fe400078e000a */
[----:B---3--:R-:W-:Y:S02]  /*18dc0*/  IMAD.MOV.U32 R4, RZ, RZ, R15 ;  /* 0x000000ffff047224 */ /* 0x008fe400078e000f */
[----:B------:R-:W2:Y:S01]  /*18dd0*/  LDL.LU R15, [R1+0x1218] ;  /* 0x00121800010f7983 */ /* 0x000ea20000300800 */
[----:B------:R-:W-:-:S03]  /*18de0*/  IMAD.MOV.U32 R5, RZ, RZ, R14 ;  /* 0x000000ffff057224 */ /* 0x000fc600078e000e */
[----:B------:R-:W3:Y:S04]  /*18df0*/  LDL.LU R14, [R1+0x1214] ;  /* 0x00121400010e7983 */ /* 0x000ee80000300800 */
[----:B------:R-:W2:Y:S04]  /*18e00*/  LDL.LU R11, [R1+0x1210] ;  /* 0x00121000010b7983 */ /* 0x000ea80000300800 */
[----:B------:R-:W2:Y:S04]  /*18e10*/  LDL.LU R10, [R1+0x120c] ;  /* 0x00120c00010a7983 */ /* 0x000ea80000300800 */
[----:B------:R-:W-:Y:S04]  /*18e20*/  STL.64 [R1+0x11e0], R6 ;  /* 0x0011e00601007387 */ /* 0x000fe80000100a00 */
[----:B------:R0:W-:Y:S04]  /*18e30*/  STL.64 [R1+0x11d8], R4 ;  /* 0x0011d80401007387 */ /* 0x0001e80000100a00 */
[----:B0-----:R-:W2:Y:S04]  /*18e40*/  LDL.LU R4, [R1+0x60] ;  /* 0x0000600001047983 */ /* 0x001ea80000300800 */
[----:B------:R-:W2:Y:S04]  /*18e50*/  LDL.LU R5, [R1+0x64] ;  /* 0x0000640001057983 */ /* 0x000ea80000300800 */
[----:B------:R-:W2:Y:S01]  /*18e60*/  LDL.LU R6, [R1+0x68] ;  /* 0x0000680001067983 */ /* 0x000ea20000300800 */
[----:B------:R-:W-:-:S03]  /*18e70*/  IMAD.MOV.U32 R7, RZ, RZ, R28 ;  /* 0x000000ffff077224 */ /* 0x000fc600078e001c */
[----:B------:R-:W3:Y:S04]  /*18e80*/  LDL.LU R28, [R1+0x1208] ;  /* 0x00120800011c7983 */ /* 0x000ee80000300800 */
[----:B--2---:R3:W-:Y:S04]  /*18e90*/  STL.64 [R1+0x11f0], R6 ;  /* 0x0011f00601007387 */ /* 0x0047e80000100a00 */
[----:B------:R0:W-:Y:S01]  /*18ea0*/  STL.64 [R1+0x11e8], R4 ;  /* 0x0011e80401007387 */ /* 0x0001e20000100a00 */
[----:B---3--:R-:W-:Y:S02]  /*18eb0*/  IMAD.MOV.U32 R6, RZ, RZ, R14 ;  /* 0x000000ffff067224 */ /* 0x008fe400078e000e */
[----:B0-----:R-:W-:-:S02]  /*18ec0*/  IMAD.MOV.U32 R4, RZ, RZ, R10 ;  /* 0x000000ffff047224 */ /* 0x001fc400078e000a */
[----:B------:R-:W2:Y:S01]  /*18ed0*/  LDL.LU R10, [R1+0x1204] ;  /* 0x00120400010a7983 */ /* 0x000ea20000300800 */
[----:B------:R-:W-:Y:S02]  /*18ee0*/  IMAD.MOV.U32 R5, RZ, RZ, R11 ;  /* 0x000000ffff057224 */ /* 0x000fe400078e000b */
[----:B------:R-:W-:Y:S01]  /*18ef0*/  IMAD.MOV.U32 R7, RZ, RZ, R15 ;  /* 0x000000ffff077224 */ /* 0x000fe200078e000f */
[----:B------:R-:W2:Y:S04]  /*18f00*/  LDL.LU R11, [R1+0x1200] ;  /* 0x00120000010b7983 */ /* 0x000ea80000300800 */
[----:B------:R-:W3:Y:S04]  /*18f10*/  LDL.LU R14, [R1+0x11fc] ;  /* 0x0011fc00010e7983 */ /* 0x000ee80000300800 */
[----:B------:R-:W3:Y:S01]  /*18f20*/  LDL.LU R15, [R1+0x11f8] ;  /* 0x0011f800010f7983 */ /* 0x000ee20000300800 */
[C---:B----4-:R-:W-:Y:S11]  /*18f30*/  HMMA.16816.F32.BF16 R16, R24.reuse, R22, R16 ;  /* 0x000000161810723c */ /* 0x050ff60000041810 */
[----:B------:R-:W-:Y:S11]  /*18f40*/  @!UPT UIADD3 URZ, URZ, URZ, URZ ;  /* 0x0000003f3f3ff290 */ /* 0x000ff6000fffe03f */
[----:B------:R-:W-:Y:S01]  /*18f50*/  @!UPT UIADD3 URZ, URZ, URZ, URZ ;  /* 0x0000003f3f3ff290 */ /* 0x000fe2000fffe03f */
[----:B------:R-:W-:Y:S01]  /*18f60*/  STL.64 [R1+0x110], R16 ;  /* 0x0001101001007387 */ /* 0x000fe20000100a00 */
[----:B------:R-:W-:Y:S02]  /*18f70*/  IMAD.MOV.U32 R2, RZ, RZ, R18 ;  /* 0x000000ffff027224 */ /* 0x000fe400078e0012 */
[----:B------:R-:W-:Y:S02]  /*18f80*/  IMAD.MOV.U32 R3, RZ, RZ, R19 ;  /* 0x000000ffff037224 */ /* 0x000fe400078e0013 */
[----:B------:R-:W0:Y:S04]  /*18f90*/  LDSM.16.MT88.4 R16, [R28+0x8800] ;  /* 0x008800001c10783b */ /* 0x000e280000004200 */
[----:B------:R1:W-:Y:S04]  /*18fa0*/  STL.64 [R1+0x11b0], R22 ;  /* 0x0011b01601007387 */ /* 0x0003e80000100a00 */
[----:B-1----:R-:W4:Y:S04]  /*18fb0*/  LDL.LU.64 R22, [R1+0x28] ;  /* 0x0000280001167983 */ /* 0x002f280000300a00 */
[----:B0-----:R0:W-:Y:S04]  /*18fc0*/  STL.64 [R1+0x1138], R18 ;  /* 0x0011381201007387 */ /* 0x0011e80000100a00 */
[----:B0-----:R-:W2:Y:S04]  /*18fd0*/  LDL R19, [R1+0x868] ;  /* 0x0008680001137983 */ /* 0x001ea80000100800 */
[----:B------:R-:W-:Y:S04]  /*18fe0*/  STL.64 [R1+0x1130], R16 ;  /* 0x0011301001007387 */ /* 0x000fe80000100a00 */
[----:B------:R-:W-:Y:S01]  /*18ff0*/  STL [R1+0x10b0], R28 ;  /* 0x0010b01c01007387 */ /* 0x000fe20000100800 */
[C---:B---3--:R-:W-:Y:S11]  /*19000*/  HMMA.16816.F32.BF16 R4, R24.reuse, R14, R4 ;  /* 0x0000000e1804723c */ /* 0x048ff60000041804 */
[----:B------:R-:W-:Y:S11]  /*19010*/  @!UPT UIADD3 URZ, URZ, URZ, URZ ;  /* 0x0000003f3f3ff290 */ /* 0x000ff6000fffe03f */
[----:B------:R-:W-:Y:S01]  /*19020*/  @!UPT UIADD3 URZ, URZ, URZ, URZ ;  /* 0x0000003f3f3ff290 */ /* 0x000fe2000fffe03f */
[----:B------:R0:W-:Y:S01]  /*19030*/  STL.64 [R1+0x158], R6 ;  /* 0x0001580601007387 */ /* 0x0001e20000100a00 */
[----:B------:R-:W-:Y:S02]  /*19040*/  IMAD.MOV.U32 R8, RZ, RZ, R4 ;  /* 0x000000ffff087224 */ /* 0x000fe400078e0004 */
[----:B------:R-:W-:Y:S01]  /*19050*/  IMAD.MOV.U32 R9, RZ, RZ, R5 ;  /* 0x000000ffff097224 */ /* 0x000fe200078e0005 */
[----:B0-----:R-:W2:Y:S04]  /*19060*/  LDL.LU.64 R6, [R1+0x11f0] ;  /* 0x0011f00001067983 */ /* 0x001ea80000300a00 */
[----:B------:R-:W2:Y:S04]  /*19070*/  LDL.LU.64 R4, [R1+0x11e8] ;  /* 0x0011e80001047983 */ /* 0x000ea80000300a00 */
[----:B------:R0:W-:Y:S04]  /*19080*/  STL.64 [R1+0x11a8], R14 ;  /* 0x0011a80e01007387 */ /* 0x0001e80000100a00 */
[----:B------:R-:W3:Y:S04]  /*19090*/  LDL.LU R12, [R1+0x40] ;  /* 0x00004000010c7983 */ /* 0x000ee80000300800 */
[----:B------:R-:W3:Y:S04]  /*190a0*/  LDL.LU R13, [R1+0x44] ;  /* 0x00004400010d7983 */ /* 0x000ee80000300800 */
[----:B0-----:R-:W3:Y:S04]  /*190b0*/  LDL.LU R14, [R1+0x48] ;  /* 0x00004800010e7983 */ /* 0x001ee80000300800 */
[----:B------:R-:W3:Y:S01]  /*190c0*/  LDL.LU R15, [R1+0x4c] ;  /* 0x00004c00010f7983 */ /* 0x000ee20000300800 */
[----:B--2---:R-:W-:Y:S03]  /*190d0*/  HMMA.16816.F32.BF16 R24, R24, R10, R4 ;  /* 0x0000000a1818723c */ /* 0x004fe60000041804 */
[----:B------:R-:W4:Y:S04]  /*190e0*/  LDL.LU.64 R6, [R1+0x11e0] ;  /* 0x0011e00001067983 */ /* 0x000f280000300a00 */
[----:B------:R-:W4:Y:S11]  /*190f0*/  LDL.LU.64 R4, [R1+0x11d8] ;  /* 0x0011d80001047983 */ /* 0x000f360000300a00 */
[----:B------:R-:W-:Y:S05]  /*19100*/  @!UPT UIADD3 URZ, URZ, URZ, URZ ;  /* 0x0000003f3f3ff290 */ /* 0x000fea000fffe03f */
[----:B------:R-:W-:Y:S01]  /*19110*/  STL.64 [R1+0x180], R24 ;  /* 0x0001801801007387 */ /* 0x000fe20000100a00 */
[----:B------:R-:W-:-:S03]  /*19120*/  IMAD.MOV.U32 R28, RZ, RZ, R26 ;  /* 0x000000ffff1c7224 */ /* 0x000fc600078e001a */
[----:B------:R0:W-:Y:S04]  /*19130*/  STL [R1+0x18c], R27 ;  /* 0x00018c1b01007387 */ /* 0x0001e80000100800 */
[----:B0-----:R-:W4:Y:S04]  /*19140*/  LDL.LU.64 R26, [R1+0x11d0] ;  /* 0x0011d000011a7983 */ /* 0x001f280000300a00 */
[----:B------:R-:W4:Y:S04]  /*19150*/  LDL.LU.64 R24, [R1+0x11c8] ;  /* 0x0011c80001187983 */ /* 0x000f280000300a00 */
[----:B------:R0:W-:Y:S04]  /*19160*/  STL.64 [R1+0x11a0], R10 ;  /* 0x0011a00a01007387 */ /* 0x0001e80000100a00 */
[----:B------:R1:W-:Y:S01]  /*19170*/  STL.64 [R1+0x1198], R8 ;  /* 0x0011980801007387 */ /* 0x0003e20000100a00 */
[----:B0-----:R-:W-:-:S03]  /*19180*/  IMAD.MOV.U32 R10, RZ, RZ, R0 ;  /* 0x000000ffff0a7224 */ /* 0x001fc600078e0000 */
[----:B-1----:R-:W2:Y:S04]  /*19190*/  LDL.LU R8, [R1+0xc0] ;  /* 0x0000c00001087983 */ /* 0x002ea80000300800 */
[----:B------:R-:W2:Y:S04]  /*191a0*/  LDL.LU R9, [R1+0xc4] ;  /* 0x0000c40001097983 */ /* 0x000ea80000300800 */
[----:B------:R-:W2:Y:S04]  /*191b0*/  LDL.LU R0, [R1+0x11c0] ;  /* 0x0011c00001007983 */ /* 0x000ea80000300800 */
[----:B------:R-:W2:Y:S04]  /*191c0*/  LDL.LU R11, [R1+0xcc] ;  /* 0x0000cc00010b7983 */ /* 0x000ea80000300800 */
[----:B------:R-:W-:Y:S01]  /*191d0*/  STL [R1+0x1180], R28 ;  /* 0x0011801c01007387 */ /* 0x000fe20000100800 */
[----:B----4-:R-:W-:Y:S11]  /*191e0*/  HMMA.16816.F32.BF16 R4, R24, R22, R4 ;  /* 0x000000161804723c */ /* 0x010ff60000041804 */
[----:B------:R-:W-:Y:S11]  /*191f0*/  @!UPT UIADD3 URZ, URZ, URZ, URZ ;  /* 0x0000003f3f3ff290 */ /* 0x000ff6000fffe03f */
[----:B------:R-:W-:Y:S01]  /*19200*/  @!UPT UIADD3 URZ, URZ, URZ, URZ ;  /* 0x0000003f3f3ff290 */ /* 0x000fe2000fffe03f */
[----:B------:R0:W-:Y:S04]  /*19210*/  STL.64 [R1+0x1b0], R4 ;  /* 0x0001b00401007387 */ /* 0x0001e80000100a00 */
[----:B------:R1:W-:Y:S04]  /*19220*/  STL.64 [R1+0x1b8], R6 ;  /* 0x0001b80601007387 */ /* 0x0003e80000100a00 */
[----:B0-----:R-:W4:Y:S01]  /*19230*/  LDL.LU.64 R4, [R1+0x11b8] ;  /* 0x0011b80001047983 */ /* 0x001f220000300a00 */
[----:B-1----:R-:W-:Y:S02]  /*19240*/  IMAD.MOV.U32 R6, RZ, RZ, R22 ;  /* 0x000000ffff067224 */ /* 0x002fe400078e0016 */
[----:B------:R-:W-:-:S02]  /*19250*/  IMAD.MOV.U32 R7, RZ, RZ, R23 ;  /* 0x000000ffff077224 */ /* 0x000fc400078e0017 */
[----:B------:R-:W3:Y:S02]  /*19260*/  LDL.LU.64 R22, [R1+0x11b0] ;  /* 0x0011b00001167983 */ /* 0x000ee40000300a00 */
[----:B---3--:R-:W-:Y:S02]  /*19270*/  HMMA.16816.F32.BF16 R12, R24, R22, R12 ;  /* 0x00000016180c723c */ /* 0x008fe4000004180c */
[----:B--2---:R-:W0:Y:S04]  /*19280*/  LDSM.16.MT88.4 R20, [R0+0x9000] ;  /* 0x009000000014783b */ /* 0x004e280000004200 */
[----:B0-----:R-:W-:Y:S11]  /*19290*/  STL.64 [R1+0x10f0], R22 ;  /* 0x0010f01601007387 */ /* 0x001ff60000100a00 */
[----:B------:R-:W-:Y:S06]  /*192a0*/  @!UPT UIADD3 URZ, URZ, URZ, URZ ;  /* 0x0000003f3f3ff290 */ /* 0x000fec000fffe03f */
[----:B------:R-:W-:Y:S04]  /*192b0*/  STL.64 [R1+0x1a0], R12 ;  /* 0x0001a00c01007387 */ /* 0x000fe80000100a00 */
[----:B------:R-:W-:Y:S04]  /*192c0*/  STL.64 [R1+0x1a8], R14 ;  /* 0x0001a80e01007387 */ /* 0x000fe80000100a00 */
[----:B------:R-:W0:Y:S04]  /*192d0*/  LDSM.16.M88.4 R12, [R19] ;  /* 0x00000000130c783b */ /* 0x000e280000000200 */
[----:B------:R1:W-:Y:S04]  /*192e0*/  STL.64 [R1+0x10e8], R20 ;  /* 0x0010e81401007387 */ /* 0x0003e80000100a00 */
[----:B-1----:R-:W2:Y:S04]  /*192f0*/  LDL.LU R20, [R1+0xb0] ;  /* 0x0000b00001147983 */ /* 0x002ea80000300800 */
[----:B------:R-:W2:Y:S04]  /*19300*/  LDL.LU R21, [R1+0xb4] ;  /* 0x0000b40001157983 */ /* 0x000ea80000300800 */
[----:B------:R-:W2:Y:S04]  /*19310*/  LDL.LU R22, [R1+0xb8] ;  /* 0x0000b80001167983 */ /* 0x000ea80000300800 */
[----:B0-----:R-:W-:Y:S01]  /*19320*/  STL.64 [R1+0x40], R12 ;  /* 0x0000400c01007387 */ /* 0x001fe20000100a00 */
[----:B------:R-:W-:-:S03]  /*19330*/  IMAD.MOV.U32 R28, RZ, RZ, R13 ;  /* 0x000000ffff1c7224 */ /* 0x000fc600078e000d */
[----:B------:R-:W-:Y:S04]  /*19340*/  STL.64 [R1+0x48], R14 ;  /* 0x0000480e01007387 */ /* 0x000fe80000100a00 */
[----:B------:R-:W0:Y:S04]  /*19350*/  LDSM.16.M88.4 R12, [R19+0x2000] ;  /* 0x00200000130c783b */ /* 0x000e280000000200 */
[----:B0-----:R-:W-:Y:S04]  /*19360*/  STL.64 [R1+0x30], R12 ;  /* 0x0000300c01007387 */ /* 0x001fe80000100a00 */
[----:B------:R0:W-:Y:S04]  /*19370*/  STL.64 [R1+0x38], R14 ;  /* 0x0000380e01007387 */ /* 0x0001e80000100a00 */
[----:B0-----:R-:W3:Y:S02]  /*19380*/  LDL.LU.64 R14, [R1+0x11a8] ;  /* 0x0011a800010e7983 */ /* 0x001ee40000300a00 */
[----:B---3--:R-:W-:Y:S11]  /*19390*/  HMMA.16816.F32.BF16 R8, R24, R14, R8 ;  /* 0x0000000e1808723c */ /* 0x008ff60000041808 */
[----:B------:R-:W-:Y:S11]  /*193a0*/  @!UPT UIADD3 URZ, URZ, URZ, URZ ;  /* 0x0000003f3f3ff290 */ /* 0x000ff6000fffe03f */
[----:B------:R-:W-:Y:S01]  /*193b0*/  @!UPT UIADD3 URZ, URZ, URZ, URZ ;  /* 0x0000003f3f3ff290 */ /* 0x000fe2000fffe03f */
[----:B------:R-:W-:Y:S04]  /*193c0*/  STL.64 [R1+0x190], R8 ;  /* 0x0001900801007387 */ /* 0x000fe80000100a00 */
[----:B------:R-:W-:Y:S04]  /*193d0*/  STL.64 [R1+0x198], R10 ;  /* 0x0001980a01007387 */ /* 0x000fe80000100a00 */
[----:B------:R-:W0:Y:S04]  /*193e0*/  LDSM.16.M88.4 R8, [R19+0x4000] ;  /* 0x004000001308783b */ /* 0x000e280000000200 */
[----:B0-----:R-:W-:Y:S04]  /*193f0*/  STL.64 [R1], R8 ;  /* 0x0000000801007387 */ /* 0x001fe80000100a00 */
[----:B------:R0:W-:Y:S04]  /*19400*/  STL.64 [R1+0x8], R10 ;  /* 0x0000080a01007387 */ /* 0x0001e80000100a00 */
[----:B0-----:R-:W2:Y:S01]  /*19410*/  LDL.LU.64 R10, [R1+0x11a0] ;  /* 0x0011a000010a7983 */ /* 0x001ea20000300a00 */
[----:B------:R-:W-:-:S02]  /*19420*/  IMAD.MOV.U32 R12, RZ, RZ, R8 ;  /* 0x000000ffff0c7224 */ /* 0x000fc400078e0008 */
[----:B------:R-:W-:Y:S02]  /*19430*/  IMAD.MOV.U32 R13, RZ, RZ, R9 ;  /* 0x000000ffff0d7224 */ /* 0x000fe400078e0009 */
[----:B------:R-:W3:Y:S01]  /*19440*/  LDL.LU.64 R8, [R1+0x1198] ;  /* 0x0011980001087983 */ /* 0x000ee20000300a00 */
[----:B------:R-:W-:-:S03]  /*19450*/  IMAD.MOV.U32 R23, RZ, RZ, R29 ;  /* 0x000000ffff177224 */ /* 0x000fc600078e001d */
[----:B------:R-:W-:Y:S04]  /*19460*/  STL.64 [R1+0x1158], R14 ;  /* 0x0011580e01007387 */ /* 0x000fe80000100a00 */
[----:B------:R-:W-:Y:S01]  /*19470*/  STL.64 [R1+0x1150], R12 ;  /* 0x0011500c01007387 */ /* 0x000fe20000100a00 */
[----:B--2---:R-:W-:Y:S03]  /*19480*/  HMMA.16816.F32.BF16 R20, R24, R10, R20 ;  /* 0x0000000a1814723c */ /* 0x004fe60000041814 */
[----:B------:R-:W0:Y:S11]  /*19490*/  LDSM.16.M88.4 R24, [R19+0x6000] ;  /* 0x006000001318783b */ /* 0x000e360000000200 */
[----:B------:R-:W-:Y:S09]  /*194a0*/  @!UPT UIADD3 URZ, URZ, URZ, URZ ;  /* 0x0000003f3f3ff290 */ /* 0x000ff2000fffe03f */
[----:B------:R-:W-:Y:S01]  /*194b0*/  STL.64 [R1+0x170], R20 ;  /* 0x0001701401007387 */ /* 0x000fe20000100a00 */
[----:B------:R-:W-:-:S03]  /*194c0*/  IMAD.MOV.U32 R29, RZ, RZ, R23 ;  /* 0x000000ffff1d7224 */ /* 0x000fc600078e0017 */
[----:B------:R-:W-:Y:S04]  /*194d0*/  STL [R1+0x178], R22 ;  /* 0x0001781601007387 */ /* 0x000fe80000100800 */
[----:B------:R-:W-:Y:S04]  /*194e0*/  STL.64 [R1+0x1148], R10 ;  /* 0x0011480a01007387 */ /* 0x000fe80000100a00 */
[----:B---3--:R-:W-:Y:S04]  /*194f0*/  STL.64 [R1+0x1140], R8 ;  /* 0x0011400801007387 */ /* 0x008fe80000100a00 */
[----:B------:R1:W-:Y:S04]  /*19500*/  STL [R1+0x1094], R29 ;  /* 0x0010941d01007387 */ /* 0x0003e80000100800 */
[----:B-1----:R-:W2:Y:S04]  /*19510*/  LDL R29, [R1+0x874] ;  /* 0x00087400011d7983 */ /* 0x002ea80000100800 */
[----:B------:R-:W3:Y:S04]  /*19520*/  LDL.LU R20, [R1+0x130] ;  /* 0x0001300001147983 */ /* 0x000ee80000300800 */
[----:B------:R-:W3:Y:S04]  /*19530*/  LDL.LU R21, [R1+0x134] ;  /* 0x0001340001157983 */ /* 0x000ee80000300800 */
[----:B------:R-:W2:Y:S04]  /*19540*/  LDL.LU R22, [R1+0x138] ;  /* 0x0001380001167983 */ /* 0x000ea80000300800 */
[----:B------:R-:W2:Y:S04]  /*19550*/  LDL.LU R23, [R1+0x13c] ;  /* 0x00013c0001177983 */ /* 0x000ea80000300800 */
[----:B--2---:R-:W-:Y:S04]  /*19560*/  STL.64 [R1+0x1100], R22 ;  /* 0x0011001601007387 */ /* 0x004fe80000100a00 */
[----:B---3--:R1:W-:Y:S04]  /*19570*/  STL.64 [R1+0x10f8], R20 ;  /* 0x0010f81401007387 */ /* 0x0083e80000100a00 */
[----:B-1----:R-:W2:Y:S04]  /*19580*/  LDL.LU R20, [R1+0x140] ;  /* 0x0001400001147983 */ /* 0x002ea80000300800 */
[----:B------:R-:W2:Y:S04]  /*19590*/  LDL.LU R21, [R1+0x144] ;  /* 0x0001440001157983 */ /* 0x000ea80000300800 */
[----:B------:R-:W3:Y:S04]  /*195a0*/  LDL.LU R22, [R1+0x148] ;  /* 0x0001480001167983 */ /* 0x000ee80000300800 */
[----:B------:R-:W3:Y:S04]  /*195b0*/  LDL.LU R23, [R1+0x14c] ;  /* 0x00014c0001177983 */ /* 0x000ee80000300800 */
[----:B------:R-:W2:Y:S04]  /*195c0*/  LDL.LU R8, [R1+0xd0] ;  /* 0x0000d00001087983 */ /* 0x000ea80000300800 */
[----:B------:R-:W2:Y:S04]  /*195d0*/  LDL.LU R9, [R1+0xd4] ;  /* 0x0000d40001097983 */ /* 0x000ea80000300800 */
[----:B------:R-:W2:Y:S04]  /*195e0*/  LDL.LU R10, [R1+0xd8] ;  /* 0x0000d800010a7983 */ /* 0x000ea80000300800 */
[----:B------:R-:W2:Y:S04]  /*195f0*/  LDL.LU R11, [R1+0xdc] ;  /* 0x0000dc00010b7983 */ /* 0x000ea80000300800 */
[----:B--2---:R-:W-:Y:S04]  /*19600*/  STL.64 [R1+0x1168], R10 ;  /* 0x0011680a01007387 */ /* 0x004fe80000100a00 */
[----:B------:R1:W-:Y:S04]  /*19610*/  STL.64 [R1+0x1160], R8 ;  /* 0x0011600801007387 */ /* 0x0003e80000100a00 */
[----:B-1----:R-:W2:Y:S04]  /*19620*/  LDL.LU R8, [R1+0xe0] ;  /* 0x0000e00001087983 */ /* 0x002ea80000300800 */
[----:B------:R-:W2:Y:S04]  /*19630*/  LDL.LU R9, [R1+0xe4] ;  /* 0x0000e40001097983 */ /* 0x000ea80000300800 */
[----:B------:R-:W2:Y:S04]  /*19640*/  LDL.LU R10, [R1+0xe8] ;  /* 0x0000e800010a7983 */ /* 0x000ea80000300800 */
[----:B------:R-:W2:Y:S04]  /*19650*/  LDL.LU R11, [R1+0xec] ;  /* 0x0000ec00010b7983 */ /* 0x000ea80000300800 */
[----:B--2---:R-:W-:Y:S04]  /*19660*/  STL.64 [R1+0x1178], R10 ;  /* 0x0011780a01007387 */ /* 0x004fe80000100a00 */
[----:B------:R1:W-:Y:S04]  /*19670*/  STL.64 [R1+0x1170], R8 ;  /* 0x0011700801007387 */ /* 0x0003e80000100a00 */
[----:B-1----:R-:W4:Y:S04]  /*19680*/  LDL.LU R8, [R1+0xf0] ;  /* 0x0000f00001087983 */ /* 0x002f280000300800 */
[----:B------:R-:W4:Y:S04]  /*19690*/  LDL.LU R9, [R1+0xf4] ;  /* 0x0000f40001097983 */ /* 0x000f280000300800 */
[----:B------:R-:W4:Y:S04]  /*196a0*/  LDL.LU R10, [R1+0xf8] ;  /* 0x0000f800010a7983 */ /* 0x000f280000300800 */
[----:B------:R-:W4:Y:S04]  /*196b0*/  LDL.LU R11, [R1+0xfc] ;  /* 0x0000fc00010b7983 */ /* 0x000f280000300800 */
[----:B------:R-:W2:Y:S04]  /*196c0*/  LDL.LU.64 R14, [R1+0x18] ;  /* 0x00001800010e7983 */ /* 0x000ea80000300a00 */
[----:B------:R-:W2:Y:S04]  /*196d0*/  LDL.LU R16, [R1+0xa0] ;  /* 0x0000a00001107983 */ /* 0x000ea80000300800 */
[----:B------:R-:W2:Y:S04]  /*196e0*/  LDL.LU R17, [R1+0xa4] ;  /* 0x0000a40001117983 */ /* 0x000ea80000300800 */
[----:B------:R-:W2:Y:S04]  /*196f0*/  LDL.LU R18, [R1+0xa8] ;  /* 0x0000a80001127983 */ /* 0x000ea80000300800 */
[----:B------:R-:W2:Y:S04]  /*19700*/  LDL.LU R19, [R1+0xac] ;  /* 0x0000ac0001137983 */ /* 0x000ea80000300800 */
[----:B---3--:R-:W-:Y:S04]  /*19710*/  STL.64 [R1+0x1110], R22 ;  /* 0x0011101601007387 */ /* 0x008fe80000100a00 */
[----:B------:R1:W-:Y:S04]  /*19720*/  STL.64 [R1+0x1108], R20 ;  /* 0x0011081401007387 */ /* 0x0003e80000100a00 */
[----:B-1----:R-:W3:Y:S04]  /*19730*/  LDL.LU R20, [R1+0x100] ;  /* 0x0001000001147983 */ /* 0x002ee80000300800 */
[----:B------:R-:W3:Y:S04]  /*19740*/  LDL.LU R21, [R1+0x104] ;  /* 0x0001040001157983 */ /* 0x000ee80000300800 */
[----:B------:R-:W2:Y:S04]  /*19750*/  LDL.LU R22, [R1+0x108] ;  /* 0x0001080001167983 */ /* 0x000ea80000300800 */
[----:B------:R-:W2:Y:S04]  /*19760*/  LDL.LU R23, [R1+0x10c] ;  /* 0x00010c0001177983 */ /* 0x000ea80000300800 */
[----:B--2---:R1:W-:Y:S04]  /*19770*/  STL.64 [R1+0x1120], R22 ;  /* 0x0011201601007387 */ /* 0x0043e80000100a00 */
[----:B---3--:R-:W-:Y:S01]  /*19780*/  STL.64 [R1+0x1118], R20 ;  /* 0x0011181401007387 */ /* 0x008fe20000100a00 */
[----:B-1----:R-:W-:-:S03]  /*19790*/  IMAD.MOV.U32 R22, RZ, RZ, R6 ;  /* 0x000000ffff167224 */ /* 0x002fc600078e0006 */
[----:B------:R-:W4:Y:S01]  /*197a0*/  LDL.LU R6, [R1+0x1190] ;  /* 0x0011900001067983 */ /* 0x000f220000300800 */
[----:B------:R-:W-:-:S03]  /*197b0*/  IMAD.MOV.U32 R23, RZ, RZ, R7 ;  /* 0x000000ffff177224 */ /* 0x000fc600078e0007 */
[----:B------:R-:W4:Y:S04]  /*197c0*/  LDL.LU R7, [R1+0x118c] ;  /* 0x00118c0001077983 */ /* 0x000f280000300800 */
[----:B0-----:R-:W-:Y:S04]  /*197d0*/  STL.64 [R1+0x10c0], R26 ;  /* 0x0010c01a01007387 */ /* 0x001fe80000100a00 */
[----:B------:R0:W-:Y:S04]  /*197e0*/  STL.64 [R1+0x10b8], R24 ;  /* 0x0010b81801007387 */ /* 0x0001e80000100a00 */
[----:B0-----:R-:W2:Y:S04]  /*197f0*/  LDL.LU R24, [R1+0x110] ;  /* 0x0001100001187983 */ /* 0x001ea80000300800 */
[----:B------:R-:W2:Y:S01]  /*19800*/  LDL.LU R25, [R1+0x114] ;  /* 0x0001140001197983 */ /* 0x000ea20000300800 */
[----:B------:R-:W-:-:S02]  /*19810*/  IMAD.MOV.U32 R26, RZ, RZ, R2 ;  /* 0x000000ffff1a7224 */ /* 0x000fc400078e0002 */
[----:B------:R-:W-:Y:S01]  /*19820*/  IMAD.MOV.U32 R27, RZ, RZ, R3 ;  /* 0x000000ffff1b7224 */ /* 0x000fe200078e0003 */
[----:B------:R-:W3:Y:S04]  /*19830*/  LDL.LU R2, [R1+0x1188] ;  /* 0x0011880001027983 */ /* 0x000ee80000300800 */
[----:B------:R-:W3:Y:S04]  /*19840*/  LDL.LU R3, [R1+0x1184] ;  /* 0x0011840001037983 */ /* 0x000ee80000300800 */
[----:B------:R-:W-:Y:S04]  /*19850*/  STL.64 [R1+0x10d0], R26 ;  /* 0x0010d01a01007387 */ /* 0x000fe80000100a00 */
[----:B--2---:R0:W-:Y:S04]  /*19860*/  STL.64 [R1+0x10c8], R24 ;  /* 0x0010c81801007387 */ /* 0x0041e80000100a00 */
[----:B0-----:R-:W2:Y:S01]  /*19870*/  LDL R24, [R1+0x40] ;  /* 0x0000400001187983 */ /* 0x001ea20000100800 */
[----:B----4-:R-:W-:Y:S01]  /*19880*/  HMMA.16816.F32.BF16 R8, R4, R22, R8 ;  /* 0x000000160408723c */ /* 0x010fe20000041808 */
[----:B------:R-:W-:-:S02]  /*19890*/  IMAD.MOV.U32 R25, RZ, RZ, R28 ;  /* 0x000000ffff197224 */ /* 0x000fc400078e001c */
[----:B------:R-:W4:Y:S04]  /*198a0*/  LDL.LU R28, [R1+0x1180] ;  /* 0x00118000011c7983 */ /* 0x000f280000300800 */
[----:B--2---:R0:W-:Y:S04]  /*198b0*/  STL.64 [R1+0x1128], R24 ;  /* 0x0011281801007387 */ /* 0x0041e80000100a00 */
[----:B0-----:R-:W2:Y:S04]  /*198c0*/  LDL.LU R24, [R1+0x90] ;  /* 0x0000900001187983 */ /* 0x001ea80000300800 */
[----:B------:R-:W2:Y:S08]  /*198d0*/  LDL.LU R25, [R1+0x94] ;  /* 0x0000940001197983 */ /* 0x000eb00000300800 */
[----:B------:R-:W-:Y:S04]  /*198e0*/  STL.64 [R1+0x160], R8 ;  /* 0x0001600801007387 */ /* 0x000fe80000100a00 */
[----:B------:R0:W-:Y:S04]  /*198f0*/  STL.64 [R1+0x168], R10 ;  /* 0x0001680a01007387 */ /* 0x0001e80000100a00 */
[----:B0-----:R-:W2:Y:S04]  /*19900*/  LDL.LU.64 R10, [R1+0x1178] ;  /* 0x00117800010a7983 */ /* 0x001ea80000300a00 */
[----:B------:R-:W2:Y:S01]  /*19910*/  LDL.LU.64 R8, [R1+0x1170] ;  /* 0x0011700001087983 */ /* 0x000ea20000300a00 */
[----:B---3--:R-:W-:-:S02]  /*19920*/  IMAD.MOV.U32 R26, RZ, RZ, R3 ;  /* 0x000000ffff1a7224 */ /* 0x008fc400078e0003 */
[----:B------:R-:W-:Y:S02]  /*19930*/  IMAD.MOV.U32 R27, RZ, RZ, R2 ;  /* 0x000000ffff1b7224 */ /* 0x000fe400078e0002 */
[----:B------:R-:W-:Y:S02]  /*19940*/  IMAD.MOV.U32 R3, RZ, RZ, R14 ;  /* 0x000000ffff037224 */ /* 0x000fe400078e000e */
[----:B------:R-:W-:Y:S01]  /*19950*/  IMAD.MOV.U32 R2, RZ, RZ, R15 ;  /* 0x000000ffff027224 */ /* 0x000fe200078e000f */
[C---:B--2---:R-:W-:Y:S11]  /*19960*/  HMMA.16816.F32.BF16 R8, R4.reuse, R14, R8 ;  /* 0x0000000e0408723c */ /* 0x044ff60000041808 */
[----:B------:R-:W-:Y:S11]  /*19970*/  @!UPT UIADD3 URZ, URZ, URZ, URZ ;  /* 0x0000003f3f3ff290 */ /* 0x000ff6000fffe03f */
[----:B------:R-:W-:Y:S01]  /*19980*/  @!UPT UIADD3 URZ, URZ, URZ, URZ ;  /* 0x0000003f3f3ff290 */ /* 0x000fe2000fffe03f */
[----:B------:R-:W-:Y:S04]  /*19990*/  STL.64 [R1+0xf0], R8 ;  /* 0x0000f00801007387 */ /* 0x000fe80000100a00 */
[----:B------:R0:W-:Y:S04]  /*199a0*/  STL.64 [R1+0xf8], R10 ;  /* 0x0000f80a01007387 */ /* 0x0001e80000100a00 */
[----:B0-----:R-:W2:Y:S04]  /*199b0*/  LDL.LU.64 R10, [R1+0x1168] ;  /* 0x00116800010a7983 */ /* 0x001ea80000300a00 */
[----:B------:R-:W2:Y:S04]  /*199c0*/  LDL.LU.64 R8, [R1+0x1160] ;  /* 0x0011600001087983 */ /* 0x000ea80000300a00 */
[----:B------:R-:W2:Y:S04]  /*199d0*/  LDL.LU.64 R14, [R1+0x1158] ;  /* 0x00115800010e7983 */ /* 0x000ea80000300a00 */
[----:B------:R-:W3:Y:S01]  /*199e0*/  LDL.LU.64 R12, [R1+0x1150] ;  /* 0x00115000010c7983 */ /* 0x000ee20000300a00 */
[C---:B--2---:R-:W-:Y:S11]  /*199f0*/  HMMA.16816.F32.BF16 R8, R4.reuse, R14, R8 ;  /* 0x0000000e0408723c */ /* 0x044ff60000041808 */
[----:B------:R-:W-:Y:S11]  /*19a00*/  @!UPT UIADD3 URZ, URZ, URZ, URZ ;  /* 0x0000003f3f3ff290 */ /* 0x000ff6000fffe03f */
[----:B------:R-:W-:Y:S01]  /*19a10*/  @!UPT UIADD3 URZ, URZ, URZ, URZ ;  /* 0x0000003f3f3ff290 */ /* 0x000fe2000fffe03f */
[----:B------:R-:W-:Y:S04]  /*19a20*/  STL.64 [R1+0xe0], R8 ;  /* 0x0000e00801007387 */ /* 0x000fe80000100a00 */
[----:B------:R0:W-:Y:S04]  /*19a30*/  STL.64 [R1+0xe8], R10 ;  /* 0x0000e80a01007387 */ /* 0x0001e80000100a00 */
[----:B0-----:R-:W2:Y:S04]  /*19a40*/  LDL.LU.64 R10, [R1+0x1148] ;  /* 0x00114800010a7983 */ /* 0x001ea80000300a00 */
[----:B------:R-:W3:Y:S01]  /*19a50*/  LDL.LU.64 R8, [R1+0x1140] ;  /* 0x0011400001087983 */ /* 0x000ee20000300a00 */
[----:B--2---:R-:W-:Y:S03]  /*19a60*/  HMMA.16816.F32.BF16 R4, R4, R10, R16 ;  /* 0x0000000a0404723c */ /* 0x004fe60000041810 */
[----:B------:R-:W2:Y:S04]  /*19a70*/  LDL.LU.64 R18, [R1+0x1138] ;  /* 0x0011380001127983 */ /* 0x000ea80000300a00 */
[----:B------:R-:W2:Y:S11]  /*19a80*/  LDL.LU.64 R16, [R1+0x1130] ;  /* 0x0011300001107983 */ /* 0x000eb60000300a00 */
[----:B------:R-:W-:Y:S05]  /*19a90*/  @!UPT UIADD3 URZ, URZ, URZ, URZ ;  /* 0x0000003f3f3ff290 */ /* 0x000fea000fffe03f */
[----:B------:R-:W-:Y:S04]  /*19aa0*/  STL.64 [R1+0xd0], R4 ;  /* 0x0000d00401007387 */ /* 0x000fe80000100a00 */
[----:B------:R0:W-:Y:S02]  /*19ab0*/  STL.64 [R1+0xd8], R6 ;  /* 0x0000d80601007387 */ /* 0x0001e40000100a00 */
[----:B0-----:R-:W-:Y:S02]  /*19ac0*/  IMAD.MOV.U32 R6, RZ, RZ, R3 ;  /* 0x000000ffff067224 */ /* 0x001fe400078e0003 */
[----:B------:R-:W-:Y:S01]  /*19ad0*/  IMAD.MOV.U32 R7, RZ, RZ, R2 ;  /* 0x000000ffff077224 */ /* 0x000fe200078e0002 */
[C---:B--2---:R-:W-:Y:S01]  /*19ae0*/  HMMA.16816.F32.BF16 R20, R16.reuse, R22, R24 ;  /* 0x000000161014723c */ /* 0x044fe20000041818 */
[----:B------:R-:W2:Y:S11]  /*19af0*/  LDL.LU.64 R24, [R1+0x1128] ;  /* 0x0011280001187983 */ /* 0x000eb60000300a00 */
[----:B------:R-:W-:Y:S11]  /*19b00*/  @!UPT UIADD3 URZ, URZ, URZ, URZ ;  /* 0x0000003f3f3ff290 */ /* 0x000ff6000fffe03f */
[----:B------:R0:W-:Y:S01]  /*19b10*/  STL.64 [R1+0xc0], R20 ;  /* 0x0000c01401007387 */ /* 0x0001e20000100a00 */
[----:B------:R-:W-:Y:S02]  /*19b20*/  IMAD.MOV.U32 R3, RZ, RZ, R22 ;  /* 0x000000ffff037224 */ /* 0x000fe400078e0016 */
[----:B------:R-:W-:Y:S02]  /*19b30*/  IMAD.MOV.U32 R2, RZ, RZ, R23 ;  /* 0x000000ffff027224 */ /* 0x000fe400078e0017 */
[----:B------:R-:W2:Y:S04]  /*19b40*/  LDL.LU.64 R22, [R1+0x1120] ;  /* 0x0011200001167983 */ /* 0x000ea80000300a00 */
[----:B0-----:R-:W2:Y:S04]  /*19b50*/  LDL.LU.64 R20, [R1+0x1118] ;  /* 0x0011180001147983 */ /* 0x001ea80000300a00 */
[----:B------:R-:W-:Y:S04]  /*19b60*/  STL [R1+0x1034], R2 ;  /* 0x0010340201007387 */ /* 0x000fe80000100800 */
[----:B------:R-:W-:Y:S01]  /*19b70*/  STL [R1+0x1030], R3 ;  /* 0x0010300301007387 */ /* 0x000fe20000100800 */
[C---:B--2---:R-:W-:Y:S03]  /*19b80*/  HMMA.16816.F32.BF16 R4, R16.reuse, R6, R20 ;  /* 0x000000061004723c */ /* 0x044fe60000041814 */
[----:B------:R-:W2:Y:S04]  /*19b90*/  LDL.LU.64 R22, [R1+0x1110] ;  /* 0x0011100001167983 */ /* 0x000ea80000300a00 */
[----:B------:R-:W2:Y:S11]  /*19ba0*/  LDL.LU.64 R20, [R1+0x1108] ;  /* 0x0011080001147983 */ /* 0x000eb60000300a00 */
[----:B------:R-:W-:Y:S05]  /*19bb0*/  @!UPT UIADD3 URZ, URZ, URZ, URZ ;  /* 0x0000003f3f3ff290 */ /* 0x000fea000fffe03f */
[----:B------:R-:W-:Y:S04]  /*19bc0*/  STL.64 [R1+0xb0], R4 ;  /* 0x0000b00401007387 */ /* 0x000fe80000100a00 */
[----:B------:R-:W-:Y:S04]  /*19bd0*/  STL.64 [R1+0xb8], R6 ;  /* 0x0000b80601007387 */ /* 0x000fe80000100a00 */
[----:B------:R-:W0:Y:S04]  /*19be0*/  LDSM.16.MT88.4 R4, [R29+0x9000] ;  /* 0x009000001d04783b */ /* 0x000e280000004200 */
[----:B0-----:R-:W-:Y:S04]  /*19bf0*/  STL [R1+0x1098], R7 ;  /* 0x0010980701007387 */ /* 0x001fe80000100800 */
[----:B------:R-:W-:Y:S04]  /*19c00*/  STL [R1+0x10e0], R6 ;  /* 0x0010e00601007387 */ /* 0x000fe80000100800 */
[----:B------:R0:W-:Y:S04]  /*19c10*/  STL.64 [R1+0x10d8], R4 ;  /* 0x0010d80401007387 */ /* 0x0001e80000100a00 */
[----:B0-----:R-:W3:Y:S04]  /*19c20*/  LDL.LU R4, [R1+0x120] ;  /* 0x0001200001047983 */ /* 0x001ee80000300800 */
[----:B------:R-:W3:Y:S04]  /*19c30*/  LDL.LU R5, [R1+0x124] ;  /* 0x0001240001057983 */ /* 0x000ee80000300800 */
[----:B------:R-:W3:Y:S04]  /*19c40*/  LDL.LU R6, [R1+0x128] ;  /* 0x0001280001067983 */ /* 0x000ee80000300800 */
[----:B------:R-:W3:Y:S01]  /*19c50*/  LDL.LU R7, [R1+0x12c] ;  /* 0x00012c0001077983 */ /* 0x000ee20000300800 */
[C---:B--2---:R-:W-:Y:S11]  /*19c60*/  HMMA.16816.F32.BF16 R20, R16.reuse, R14, R20 ;  /* 0x0000000e1014723c */ /* 0x044ff60000041814 */
[----:B------:R-:W-:Y:S11]  /*19c70*/  @!UPT UIADD3 URZ, URZ, URZ, URZ ;  /* 0x0000003f3f3ff290 */ /* 0x000ff6000fffe03f */
[----:B------:R-:W-:Y:S01]  /*19c80*/  @!UPT UIADD3 URZ, URZ, URZ, URZ ;  /* 0x0000003f3f3ff290 */ /* 0x000fe2000fffe03f */
[----:B------:R-:W-:Y:S04]  /*19c90*/  STL.64 [R1+0xa0], R20 ;  /* 0x0000a01401007387 */ /* 0x000fe80000100a00 */
[----:B------:R0:W-:Y:S04]  /*19ca0*/  STL.64 [R1+0xa8], R22 ;  /* 0x0000a81601007387 */ /* 0x0001e80000100a00 */
[----:B0-----:R-:W2:Y:S04]  /*19cb0*/  LDL.LU.64 R22, [R1+0x1100] ;  /* 0x0011000001167983 */ /* 0x001ea80000300a00 */
[----:B------:R-:W2:Y:S04]  /*19cc0*/  LDL.LU.64 R20, [R1+0x10f8] ;  /* 0x0010f80001147983 */ /* 0x000ea80000300a00 */
[----:B------:R-:W3:Y:S01]  /*19cd0*/  LDL R15, [R1+0x870] ;  /* 0x00087000010f7983 */ /* 0x000ee20000100800 */
[----:B--2---:R-:W-:Y:S03]  /*19ce0*/  HMMA.16816.F32.BF16 R16, R16, R10, R20 ;  /* 0x0000000a1010723c */ /* 0x004fe60000041814 */
[----:B------:R-:W3:Y:S04]  /*19cf0*/  LDL.LU.64 R22, [R1+0x10f0] ;  /* 0x0010f00001167983 */ /* 0x000ee80000300a00 */
[----:B------:R-:W3:Y:S11]  /*19d00*/  LDL.LU.64 R20, [R1+0x10e8] ;  /* 0x0010e80001147983 */ /* 0x000ef60000300a00 */
[----:B------:R-:W-:Y:S05]  /*19d10*/  @!UPT UIADD3 URZ, URZ, URZ, URZ ;  /* 0x0000003f3f3ff290 */ /* 0x000fea000fffe03f */
[----:B------:R0:W-:Y:S04]  /*19d20*/  STL.64 [R1+0x80], R16 ;  /* 0x0000801001007387 */ /* 0x0001e80000100a00 */
[----:B------:R-:W-:Y:S04]  /*19d30*/  STL.64 [R1+0x88], R18 ;  /* 0x0000881201007387 */ /* 0x000fe80000100a00 */
[----:B0-----:R-:W2:Y:S04]  /*19d40*/  LDL.64 R16, [R1+0x30] ;  /* 0x0000300001107983 */ /* 0x001ea80000100a00 */
[----:B------:R-:W2:Y:S04]  /*19d50*/  LDL.LU R10, [R1+0x158] ;  /* 0x00015800010a7983 */ /* 0x000ea80000300800 */
[----:B------:R-:W2:Y:S01]  /*19d60*/  LDL.LU R11, [R1+0x15c] ;  /* 0x00015c00010b7983 */ /* 0x000ea20000300800 */
[----:B---3--:R-:W-:Y:S03]  /*19d70*/  HMMA.16816.F32.BF16 R24, R20, R24, R4 ;  /* 0x000000181418723c */ /* 0x008fe60000041804 */
[----:B------:R-:W3:Y:S04]  /*19d80*/  LDL.LU R6, [R1+0x10e0] ;  /* 0x0010e00001067983 */ /* 0x000ee80000300800 */
[----:B------:R-:W3:Y:S11]  /*19d90*/  LDL.LU.64 R4, [R1+0x10d8] ;  /* 0x0010d80001047983 */ /* 0x000ef60000300a00 */
[----:B------:R-:W-:Y:S05]  /*19da0*/  @!UPT UIADD3 URZ, URZ, URZ, URZ ;  /* 0x0000003f3f3ff290 */ /* 0x000fea000fffe03f */
[----:B------:R0:W-:Y:S01]  /*19db0*/  STL.64 [R1+0x78], R26 ;  /* 0x0000781a01007387 */ /* 0x0001e20000100a00 */
[----:B------:R-:W-:Y:S02]  /*19dc0*/  IMAD.MOV.U32 R2, RZ, RZ, R24 ;  /* 0x000000ffff027224 */ /* 0x000fe400078e0018 */
[----:B------:R-:W-:Y:S01]  /*19dd0*/  IMAD.MOV.U32 R3, RZ, RZ, R25 ;  /* 0x000000ffff037224 */ /* 0x000fe200078e0019 */
[----:B0-----:R-:W3:Y:S04]  /*19de0*/  LDL.LU.64 R26, [R1+0x10d0] ;  /* 0x0010d000011a7983 */ /* 0x001ee80000300a00 */
[----:B------:R-:W3:Y:S01]  /*19df0*/  LDL.LU.64 R24, [R1+0x10c8] ;  /* 0x0010c80001187983 */ /* 0x000ee20000300a00 */
[----:B--2---:R-:W-:-:S03]  /*19e00*/  IMAD.MOV.U32 R7, RZ, RZ, R16 ;  /* 0x000000ffff077224 */ /* 0x004fc600078e0010 */
[----:B------:R-:W-:Y:S04]  /*19e10*/  STL [R1+0x103c], R3 ;  /* 0x00103c0301007387 */ /* 0x000fe80000100800 */
[----:B------:R-:W-:Y:S01]  /*19e20*/  STL [R1+0x1038], R2 ;  /* 0x0010380201007387 */ /* 0x000fe20000100800 */
[----:B------:R-:W-:Y:S01]  /*19e30*/  IMAD.MOV.U32 R29, RZ, RZ, R17 ;  /* 0x000000ffff1d7224 */ /* 0x000fe200078e0011 */
[----:B---3--:R-:W-:Y:S02]  /*19e40*/  HMMA.16816.F32.BF16 R24, R20, R16, R24 ;  /* 0x000000101418723c */ /* 0x008fe40000041818 */
[----:B------:R-:W0:Y:S11]  /*19e50*/  LDSM.16.MT88.4 R16, [R15+0x9000] ;  /* 0x009000000f10783b */ /* 0x000e360000004200 */
[----:B------:R-:W-:Y:S10]  /*19e60*/  @!UPT UIADD3 URZ, URZ, URZ, URZ ;  /* 0x0000003f3f3ff290 */ /* 0x000ff4000fffe03f */
[----:B------:R-:W-:Y:S04]  /*19e70*/  STL.64 [R1+0x60], R24 ;  /* 0x0000601801007387 */ /* 0x000fe80000100a00 */
[----:B------:R1:W-:Y:S04]  /*19e80*/  STL.64 [R1+0x68], R26 ;  /* 0x0000681a01007387 */ /* 0x0003e80000100a00 */
[----:B-1----:R-:W2:Y:S04]  /*19e90*/  LDL.LU.64 R26, [R1+0x10c0] ;  /* 0x0010c000011a7983 */ /* 0x002ea80000300a00 */
[----:B------:R-:W3:Y:S04]  /*19ea0*/  LDL.LU.64 R24, [R1+0x10b8] ;  /* 0x0010b80001187983 */ /* 0x000ee80000300a00 */
[----:B------:R4:W-:Y:S04]  /*19eb0*/  STL.64 [R1+0x10a8], R6 ;  /* 0x0010a80601007387 */ /* 0x0009e80000100a00 */
[----:B------:R1:W-:Y:S01]  /*19ec0*/  STL.64 [R1+0x10a0], R4 ;  /* 0x0010a00401007387 */ /* 0x0003e20000100a00 */
[----:B----4-:R-:W-:-:S03]  /*19ed0*/  IMAD.MOV.U32 R6, RZ, RZ, R28 ;  /* 0x000000ffff067224 */ /* 0x010fc600078e001c */
[----:B-1----:R-:W3:Y:S04]  /*19ee0*/  LDL.LU R4, [R1+0x180] ;  /* 0x0001800001047983 */ /* 0x002ee80000300800 */
[----:B------:R-:W3:Y:S04]  /*19ef0*/  LDL.LU R5, [R1+0x184] ;  /* 0x0001840001057983 */ /* 0x000ee80000300800 */
[----:B------:R-:W4:Y:S04]  /*19f00*/  LDL.LU R28, [R1+0x10b0] ;  /* 0x0010b000011c7983 */ /* 0x000f280000300800 */
[----:B------:R-:W3:Y:S01]  /*19f10*/  LDL.LU R7, [R1+0x18c] ;  /* 0x00018c0001077983 */ /* 0x000ee20000300800 */
[C---:B------:R-:W-:Y:S03]  /*19f20*/  HMMA.16816.F32.BF16 R8, R20.reuse, R12, R8 ;  /* 0x0000000c1408723c */ /* 0x040fe60000041808 */
[----:B0-----:R-:W-:Y:S04]  /*19f30*/  STL [R1+0x1048], R17 ;  /* 0x0010481101007387 */ /* 0x001fe80000100800 */
[----:B------:R0:W-:Y:S04]  /*19f40*/  STL [R1+0x1044], R18 ;  /* 0x0010441201007387 */ /* 0x0001e80000100800 */
[----:B------:R1:W-:Y:S11]  /*19f50*/  STL [R1+0x1040], R19 ;  /* 0x0010401301007387 */ /* 0x0003f60000100800 */
[----:B------:R-:W-:Y:S01]  /*19f60*/  @!UPT UIADD3 URZ, URZ, URZ, URZ ;  /* 0x0000003f3f3ff290 */ /* 0x000fe2000fffe03f */
[----:B------:R-:W-:Y:S01]  /*19f70*/  STL.64 [R1+0x50], R8 ;  /* 0x0000500801007387 */ /* 0x000fe20000100a00 */
[----:B------:R-:W-:Y:S02]  /*19f80*/  IMAD.MOV.U32 R3, RZ, RZ, R10 ;  /* 0x000000ffff037224 */ /* 0x000fe400078e000a */
[----:B------:R-:W-:Y:S02]  /*19f90*/  IMAD.MOV.U32 R2, RZ, RZ, R11 ;  /* 0x000000ffff027224 */ /* 0x000fe400078e000b */
[----:B------:R-:W-:Y:S04]  /*19fa0*/  LDSM.16.MT88.4 R8, [R0+0x9800] ;  /* 0x009800000008783b */ /* 0x000fe80000004200 */
[----:B----4-:R-:W4:Y:S01]  /*19fb0*/  LDSM.16.MT88.4 R12, [R28+0x9000] ;  /* 0x009000001c0c783b */ /* 0x010f220000004200 */
[----:B---3--:R-:W-:Y:S11]  /*19fc0*/  HMMA.16816.F32.BF16 R20, R20, R24, R4 ;  /* 0x000000181414723c */ /* 0x008ff60000041804 */
[----:B------:R-:W-:Y:S11]  /*19fd0*/  @!UPT UIADD3 URZ, URZ, URZ, URZ ;  /* 0x0000003f3f3ff290 */ /* 0x000ff6000fffe03f */
[----:B------:R-:W-:Y:S02]  /*19fe0*/  @!UPT UIADD3 URZ, URZ, URZ, URZ ;  /* 0x0000003f3f3ff290 */ /* 0x000fe4000fffe03f */
[----:B0-----:R-:W-:Y:S02]  /*19ff0*/  IMAD.MOV.U32 R18, RZ, RZ, R21 ;  /* 0x000000ffff127224 */ /* 0x001fe400078e0015 */
[----:B-1----:R-:W-:Y:S01]  /*1a000*/  IMAD.MOV.U32 R19, RZ, RZ, R22 ;  /* 0x000000ffff137224 */ /* 0x002fe200078e0016 */
[----:B----4-:R0:W-:Y:S01]  /*1a010*/  STL.64 [R1+0xfe8], R14 ;  /* 0x000fe80e01007387 */ /* 0x0101e20000100a00 */
[----:B------:R-:W-:-:S03]  /*1a020*/  IMAD.MOV.U32 R17, RZ, RZ, R20 ;  /* 0x000000ffff117224 */ /* 0x000fc600078e0014 */
[----:B0-----:R-:W3:Y:S04]  /*1a030*/  LDL R14, [R1+0x874] ;  /* 0x00087400010e7983 */ /* 0x001ee80000100800 */
[----:B------:R-:W-:Y:S04]  /*1a040*/  STL.64 [R1+0xfe0], R12 ;  /* 0x000fe00c01007387 */ /* 0x000fe80000100a00 */
[----:B------:R-:W-:Y:S04]  /*1a050*/  STL [R1+0xf34], R28 ;  /* 0x000f341c01007387 */ /* 0x000fe80000100800 */
[----:B------:R-:W-:Y:S01]  /*1a060*/  STL.64 [R1+0xf98], R10 ;  /* 0x000f980a01007387 */ /* 0x000fe20000100a00 */
[----:B------:R-:W-:-:S03]  /*1a070*/  IMAD.MOV.U32 R15, RZ, RZ, R23 ;  /* 0x000000ffff0f7224 */ /* 0x000fc600078e0017 */
[----:B------:R0:W-:Y:S04]  /*1a080*/  STL.64 [R1+0xf90], R8 ;  /* 0x000f900801007387 */ /* 0x0001e80000100a00 */
[----:B0-----:R-:W4:Y:S04]  /*1a090*/  LDL.LU R8, [R1+0x1b0] ;  /* 0x0001b00001087983 */ /* 0x001f280000300800 */
[----:B------:R-:W4:Y:S04]  /*1a0a0*/  LDL.LU R9, [R1+0x1b4] ;  /* 0x0001b40001097983 */ /* 0x000f280000300800 */
[----:B------:R-:W4:Y:S04]  /*1a0b0*/  LDL.LU R10, [R1+0x1b8] ;  /* 0x0001b800010a7983 */ /* 0x000f280000300800 */
[----:B------:R-:W4:Y:S04]  /*1a0c0*/  LDL.LU R11, [R1+0x1bc] ;  /* 0x0001bc00010b7983 */ /* 0x000f280000300800 */
[----:B------:R-:W-:Y:S04]  /*1a0d0*/  STL [R1+0xf30], R0 ;  /* 0x000f300001007387 */ /* 0x000fe80000100800 */
[----:B------:R-:W2:Y:S04]  /*1a0e0*/  LDL.LU.64 R6, [R1+0x10a8] ;  /* 0x0010a80001067983 */ /* 0x000ea80000300a00 */
[----:B------:R-:W4:Y:S04]  /*1a0f0*/  LDL.LU.64 R4, [R1+0x10a0] ;  /* 0x0010a00001047983 */ /* 0x000f280000300a00 */
[----:B------:R-:W-:Y:S04]  /*1a100*/  STL [R1+0x1090], R15 ;  /* 0x0010900f01007387 */ /* 0x000fe80000100800 */
[----:B------:R-:W-:Y:S04]  /*1a110*/  STL.64 [R1+0x1068], R18 ;  /* 0x0010681201007387 */ /* 0x000fe80000100a00 */
[----:B------:R0:W-:Y:S04]  /*1a120*/  STL.64 [R1+0x1060], R16 ;  /* 0x0010601001007387 */ /* 0x0001e80000100a00 */
[----:B0-----:R-:W2:Y:S04]  /*1a130*/  LDL.LU.64 R16, [R1] ;  /* 0x0000000001107983 */ /* 0x001ea80000300a00 */
[----:B---3--:R-:W0:Y:S04]  /*1a140*/  LDSM.16.MT88.4 R20, [R14+0x9800] ;  /* 0x009800000e14783b */ /* 0x008e280000004200 */
[----:B--2---:R1:W-:Y:S02]  /*1a150*/  STL.64 [R1+0x1070], R16 ;  /* 0x0010701001007387 */ /* 0x0043e40000100a00 */
[----:B-1----:R-:W-:-:S02]  /*1a160*/  IMAD.MOV.U32 R16, RZ, RZ, R7 ;  /* 0x000000ffff107224 */ /* 0x002fc400078e0007 */
[----:B------:R-:W-:Y:S01]  /*1a170*/  IMAD.MOV.U32 R17, RZ, RZ, R29 ;  /* 0x000000ffff117224 */ /* 0x000fe200078e001d */
[----:B------:R-:W4:Y:S04]  /*1a180*/  LDL.LU R7, [R1+0x1098] ;  /* 0x0010980001077983 */ /* 0x000f280000300800 */
[----:B------:R-:W2:Y:S04]  /*1a190*/  LDL.LU R29, [R1+0x1094] ;  /* 0x00109400011d7983 */ /* 0x000ea80000300800 */
[----:B------:R1:W-:Y:S04]  /*1a1a0*/  STL.64 [R1+0x1088], R16 ;  /* 0x0010881001007387 */ /* 0x0003e80000100a00 */
[----:B-1----:R-:W4:Y:S04]  /*1a1b0*/  LDL.LU.64 R16, [R1+0x40] ;  /* 0x0000400001107983 */ /* 0x002f280000300a00 */
[----:B------:R-:W-:Y:S04]  /*1a1c0*/  STL.64 [R1+0x1058], R26 ;  /* 0x0010581a01007387 */ /* 0x000fe80000100a00 */
[----:B------:R1:W-:Y:S04]  /*1a1d0*/  STL.64 [R1+0x1050], R24 ;  /* 0x0010501801007387 */ /* 0x0003e80000100a00 */
[----:B-1----:R-:W3:Y:S04]  /*1a1e0*/  LDL.LU R24, [R1+0x190] ;  /* 0x0001900001187983 */ /* 0x002ee80000300800 */
[----:B------:R-:W3:Y:S04]  /*1a1f0*/  LDL.LU R25, [R1+0x194] ;  /* 0x0001940001197983 */ /* 0x000ee80000300800 */
[----:B------:R-:W2:Y:S04]  /*1a200*/  LDL.LU R26, [R1+0x198] ;  /* 0x00019800011a7983 */ /* 0x000ea80000300800 */
[----:B------:R-:W2:Y:S01]  /*1a210*/  LDL.LU R27, [R1+0x19c] ;  /* 0x00019c00011b7983 */ /* 0x000ea20000300800 */
[----:B----4-:R-:W-:Y:S01]  /*1a220*/  HMMA.16816.F32.BF16 R12, R4, R16, R8 ;  /* 0x00000010040c723c */ /* 0x010fe20000041808 */
[----:B------:R-:W-:-:S02]  /*1a230*/  IMAD.MOV.U32 R0, RZ, RZ, R17 ;  /* 0x000000ffff007224 */ /* 0x000fc400078e0011 */
[----:B--2---:R-:W-:Y:S04]  /*1a240*/  STL.64 [R1+0x1080], R26 ;  /* 0x0010801a01007387 */ /* 0x004fe80000100a00 */
[----:B---3--:R1:W-:Y:S11]  /*1a250*/  STL.64 [R1+0x1078], R24 ;  /* 0x0010781801007387 */ /* 0x0083f60000100a00 */
[----:B------:R-:W-:Y:S06]  /*1a260*/  @!UPT UIADD3 URZ, URZ, URZ, URZ ;  /* 0x0000003f3f3ff290 */ /* 0x000fec000fffe03f */
[----:B------:R-:W-:Y:S02]  /*1a270*/  IMAD.MOV.U32 R11, RZ, RZ, R12 ;  /* 0x000000ffff0b7224 */ /* 0x000fe400078e000c */
[----:B------:R-:W-:Y:S01]  /*1a280*/  IMAD.MOV.U32 R8, RZ, RZ, R15 ;  /* 0x000000ffff087224 */ /* 0x000fe200078e000f */
[----:B-1----:R-:W2:Y:S04]  /*1a290*/  LDL.LU R24, [R1+0x1a0] ;  /* 0x0001a00001187983 */ /* 0x002ea80000300800 */
[----:B------:R-:W2:Y:S04]  /*1a2a0*/  LDL.LU R25, [R1+0x1a4] ;  /* 0x0001a40001197983 */ /* 0x000ea80000300800 */
[----:B------:R-:W2:Y:S04]  /*1a2b0*/  LDL.LU R26, [R1+0x1a8] ;  /* 0x0001a800011a7983 */ /* 0x000ea80000300800 */
[----:B------:R-:W2:Y:S04]  /*1a2c0*/  LDL.LU R27, [R1+0x1ac] ;  /* 0x0001ac00011b7983 */ /* 0x000ea80000300800 */
[----:B0-----:R-:W-:Y:S04]  /*1a2d0*/  STL.64 [R1+0xf48], R22 ;  /* 0x000f481601007387 */ /* 0x001fe80000100a00 */
[----:B------:R0:W-:Y:S01]  /*1a2e0*/  STL.64 [R1+0xf40], R20 ;  /* 0x000f401401007387 */ /* 0x0001e20000100a00 */
[----:B------:R-:W-:-:S03]  /*1a2f0*/  IMAD.MOV.U32 R12, RZ, RZ, R16 ;  /* 0x000000ffff0c7224 */ /* 0x000fc600078e0010 */
[----:B0-----:R-:W3:Y:S04]  /*1a300*/  LDL.LU R20, [R1+0x170] ;  /* 0x0001700001147983 */ /* 0x001ee80000300800 */
[----:B------:R-:W3:Y:S04]  /*1a310*/  LDL.LU R21, [R1+0x174] ;  /* 0x0001740001157983 */ /* 0x000ee80000300800 */
[----:B------:R-:W3:Y:S04]  /*1a320*/  LDL.LU R22, [R1+0x178] ;  /* 0x0001780001167983 */ /* 0x000ee80000300800 */
[----:B------:R-:W4:Y:S04]  /*1a330*/  LDL.LU R15, [R1+0x1090] ;  /* 0x00109000010f7983 */ /* 0x000f280000300800 */
[----:B------:R-:W2:Y:S02]  /*1a340*/  LDL.LU.64 R16, [R1+0x1088] ;  /* 0x0010880001107983 */ /* 0x000ea40000300a00 */
[C---:B--2---:R-:W-:Y:S02]  /*1a350*/  HMMA.16816.F32.BF16 R16, R4.reuse, R16, R24 ;  /* 0x000000100410723c */ /* 0x044fe40000041818 */
[----:B------:R-:W2:Y:S04]  /*1a360*/  LDL.LU.64 R26, [R1+0x1080] ;  /* 0x00108000011a7983 */ /* 0x000ea80000300a00 */
[----:B------:R-:W2:Y:S11]  /*1a370*/  LDL.LU.64 R24, [R1+0x1078] ;  /* 0x0010780001187983 */ /* 0x000eb60000300a00 */
[----:B------:R-:W-:Y:S06]  /*1a380*/  @!UPT UIADD3 URZ, URZ, URZ, URZ ;  /* 0x0000003f3f3ff290 */ /* 0x000fec000fffe03f */
[----:B------:R0:W-:Y:S04]  /*1a390*/  STL.64 [R1+0x90], R16 ;  /* 0x0000901001007387 */ /* 0x0001e80000100a00 */
[----:B------:R1:W-:Y:S04]  /*1a3a0*/  STL.64 [R1+0x98], R18 ;  /* 0x0000981201007387 */ /* 0x0003e80000100a00 */
[----:B0-----:R-:W2:Y:S01]  /*1a3b0*/  LDL.LU.64 R16, [R1+0x1070] ;  /* 0x0010700001107983 */ /* 0x001ea20000300a00 */
[----:B------:R-:W-:Y:S02]  /*1a3c0*/  IMAD.MOV.U32 R10, RZ, RZ, R13 ;  /* 0x000000ffff0a7224 */ /* 0x000fe400078e000d */
[----:B------:R-:W-:Y:S01]  /*1a3d0*/  IMAD.MOV.U32 R9, RZ, RZ, R14 ;  /* 0x000000ffff097224 */ /* 0x000fe200078e000e */
[----:B-1----:R-:W3:Y:S01]  /*1a3e0*/  LDL.LU.64 R18, [R1+0x1068] ;  /* 0x0010680001127983 */ /* 0x002ee20000300a00 */
[----:B------:R-:W-:Y:S01]  /*1a3f0*/  IMAD.MOV.U32 R23, RZ, RZ, R29 ;  /* 0x000000ffff177224 */ /* 0x000fe200078e001d */
[----:B--2---:R-:W-:Y:S01]  /*1a400*/  HMMA.16816.F32.BF16 R24, R4, R16, R24 ;  /* 0x000000100418723c */ /* 0x004fe20000041818 */
[----:B------:R-:W-:-:S02]  /*1a410*/  IMAD.MOV.U32 R14, RZ, RZ, R16 ;  /* 0x000000ffff0e7224 */ /* 0x000fc400078e0010 */
[----:B------:R-:W-:Y:S02]  /*1a420*/  IMAD.MOV.U32 R13, RZ, RZ, R17 ;  /* 0x000000ffff0d7224 */ /* 0x000fe400078e0011 */
[----:B------:R-:W2:Y:S11]  /*1a430*/  LDL.LU.64 R16, [R1+0x1060] ;  /* 0x0010600001107983 */ /* 0x000eb60000300a00 */
[----:B------:R-:W-:Y:S07]  /*1a440*/  @!UPT UIADD3 URZ, URZ, URZ, URZ ;  /* 0x0000003f3f3ff290 */ /* 0x000fee000fffe03f */
[----:B------:R0:W-:Y:S01]  /*1a450*/  STL.64 [R1+0x100], R24 ;  /* 0x0001001801007387 */ /* 0x0001e20000100a00 */
[----:B------:R-:W-:Y:S02]  /*1a460*/  IMAD.MOV.U32 R28, RZ, RZ, R26 ;  /* 0x000000ffff1c7224 */ /* 0x000fe400078e001a */
[----:B------:R-:W-:Y:S02]  /*1a470*/  IMAD.MOV.U32 R29, RZ, RZ, R27 ;  /* 0x000000ffff1d7224 */ /* 0x000fe400078e001b */
[----:B------:R-:W2:Y:S04]  /*1a480*/  LDL.LU.64 R26, [R1+0x1058] ;  /* 0x00105800011a7983 */ /* 0x000ea80000300a00 */
[----:B0-----:R-:W3:Y:S04]  /*1a490*/  LDL.LU.64 R24, [R1+0x1050] ;  /* 0x0010500001187983 */ /* 0x001ee80000300a00 */
[----:B--2---:R-:W-:Y:S01]  /*1a4a0*/  STL.64 [R1+0xff8], R26 ;  /* 0x000ff81a01007387 */ /* 0x004fe20000100a00 */
[----:B---3--:R-:W-:Y:S03]  /*1a4b0*/  HMMA.16816.F32.BF16 R4, R4, R24, R20 ;  /* 0x000000180404723c */ /* 0x008fe60000041814 */
[----:B------:R-:W-:Y:S04]  /*1a4c0*/  STL.64 [R1+0xff0], R24 ;  /* 0x000ff01801007387 */ /* 0x000fe80000100a00 */
[----:B------:R-:W-:-:S02]  /*1a4d0*/  IMAD.MOV.U32 R22, RZ, RZ, R19 ;  /* 0x000000ffff167224 */ /* 0x000fc400078e0013 */
[----:B----4-:R-:W-:Y:S02]  /*1a4e0*/  IMAD.MOV.U32 R23, RZ, RZ, R15 ;  /* 0x000000ffff177224 */ /* 0x010fe400078e000f */
[----:B------:R-:W-:Y:S02]  /*1a4f0*/  IMAD.MOV.U32 R20, RZ, RZ, R17 ;  /* 0x000000ffff147224 */ /* 0x000fe400078e0011 */
[----:B------:R-:W-:Y:S01]  /*1a500*/  IMAD.MOV.U32 R21, RZ, RZ, R18 ;  /* 0x000000ffff157224 */ /* 0x000fe200078e0012 */
[----:B------:R-:W2:Y:S04]  /*1a510*/  LDL.LU R17, [R1+0x1048] ;  /* 0x0010480001117983 */ /* 0x000ea80000300800 */
[----:B------:R-:W2:Y:S04]  /*1a520*/  LDL.LU R18, [R1+0x1044] ;  /* 0x0010440001127983 */ /* 0x000ea80000300800 */
[----:B------:R-:W2:Y:S04]  /*1a530*/  LDL.LU R19, [R1+0x1040] ;  /* 0x0010400001137983 */ /* 0x000ea80000300800 */
[----:B------:R0:W-:Y:S04]  /*1a540*/  STL.64 [R1+0xf58], R22 ;  /* 0x000f581601007387 */ /* 0x0001e80000100a00 */
[----:B------:R1:W-:Y:S04]  /*1a550*/  STL.64 [R1+0xf50], R20 ;  /* 0x000f501401007387 */ /* 0x0003e80000100a00 */
[----:B0-----:R-:W3:Y:S04]  /*1a560*/  LDL R22, [R1+0x8] ;  /* 0x0000080001167983 */ /* 0x001ee80000100800 */
[----:B------:R-:W3:Y:S01]  /*1a570*/  LDL R23, [R1+0xc] ;  /* 0x00000c0001177983 */ /* 0x000ee20000100800 */
[----:B-1----:R-:W-:-:S02]  /*1a580*/  IMAD.MOV.U32 R20, RZ, RZ, R14 ;  /* 0x000000ffff147224 */ /* 0x002fc400078e000e */
[----:B------:R-:W-:Y:S01]  /*1a590*/  IMAD.MOV.U32 R21, RZ, RZ, R13 ;  /* 0x000000ffff157224 */ /* 0x000fe200078e000d */
[----:B---3--:R-:W-:Y:S04]  /*1a5a0*/  STL.64 [R1+0x1008], R22 ;  /* 0x0010081601007387 */ /* 0x008fe80000100a00 */
[----:B------:R-:W-:Y:S04]  /*1a5b0*/  STL.64 [R1+0x1000], R20 ;  /* 0x0010001401007387 */ /* 0x000fe80000100a00 */
[----:B------:R0:W-:Y:S04]  /*1a5c0*/  STL.64 [R1+0xf00], R6 ;  /* 0x000f000601007387 */ /* 0x0001e80000100a00 */
[----:B0-----:R-:W3:Y:S01]  /*1a5d0*/  LDL R7, [R1+0x870] ;  /* 0x0008700001077983 */ /* 0x001ee20000100800 */
[----:B------:R-:W-:-:S03]  /*1a5e0*/  IMAD.MOV.U32 R6, RZ, RZ, R9 ;  /* 0x000000ffff067224 */ /* 0x000fc600078e0009 */
[----:B------:R0:W-:Y:S02]  /*1a5f0*/  STL.64 [R1+0xef8], R4 ;  /* 0x000ef80401007387 */ /* 0x0001e40000100a00 */
[----:B0-----:R-:W-:Y:S02]  /*1a600*/  IMAD.MOV.U32 R5, RZ, RZ, R10 ;  /* 0x000000ffff057224 */ /* 0x001fe400078e000a */
[----:B------:R-:W-:Y:S01]  /*1a610*/  IMAD.MOV.U32 R4, RZ, RZ, R11 ;  /* 0x000000ffff047224 */ /* 0x000fe200078e000b */
[----:B---3--:R0:W-:Y:S02]  /*1a620*/  STL [R1+0xf38], R7 ;  /* 0x000f380701007387 */ /* 0x0081e40000100800 */
[----:B0-----:R-:W-:Y:S02]  /*1a630*/  IMAD.MOV.U32 R7, RZ, RZ, R8 ;  /* 0x000000ffff077224 */ /* 0x001fe400078e0008 */
[----:B------:R-:W3:Y:S04]  /*1a640*/  LDL.LU R8, [R1+0x80] ;  /* 0x0000800001087983 */ /* 0x000ee80000300800 */
[----:B------:R-:W3:Y:S04]  /*1a650*/  LDL.LU R9, [R1+0x84] ;  /* 0x0000840001097983 */ /* 0x000ee80000300800 */
[----:B------:R-:W4:Y:S04]  /*1a660*/  LDL.LU R10, [R1+0x88] ;  /* 0x00008800010a7983 */ /* 0x000f280000300800 */
[----:B------:R-:W4:Y:S04]  /*1a670*/  LDL.LU R11, [R1+0x8c] ;  /* 0x00008c00010b7983 */ /* 0x000f280000300800 */
[----:B----4-:R-:W-:Y:S04]  /*1a680*/  STL.64 [R1+0xfa8], R10 ;  /* 0x000fa80a01007387 */ /* 0x010fe80000100a00 */
[----:B---3--:R0:W-:Y:S04]  /*1a690*/  STL.64 [R1+0xfa0], R8 ;  /* 0x000fa00801007387 */ /* 0x0081e80000100a00 */
[----:B0-----:R-:W3:Y:S04]  /*1a6a0*/  LDL.LU R8, [R1+0xa0] ;  /* 0x0000a00001087983 */ /* 0x001ee80000300800 */
        /* <DEDUP_REMOVED lines=10> */
[----:B---3--:R0:W-:Y:S02]  /*1a750*/  STL.64 [R1+0xfc0], R8 ;  /* 0x000fc00801007387 */ /* 0x0081e40000100a00 */
[----:B0-----:R-:W-:-:S02]  /*1a760*/  IMAD.MOV.U32 R8, RZ, RZ, R12 ;  /* 0x000000ffff087224 */ /* 0x001fc400078e000c */
[----:B------:R-:W3:Y:S04]  /*1a770*/  LDL.LU R12, [R1+0xd0] ;  /* 0x0000d000010c7983 */ /* 0x000ee80000300800 */
[----:B------:R-:W3:Y:S04]  /*1a780*/  LDL.LU R13, [R1+0xd4] ;  /* 0x0000d400010d7983 */ /* 0x000ee80000300800 */
[----:B------:R-:W4:Y:S04]  /*1a790*/  LDL.LU R14, [R1+0xd8] ;  /* 0x0000d800010e7983 */ /* 0x000f280000300800 */
[----:B------:R-:W4:Y:S04]  /*1a7a0*/  LDL.LU R15, [R1+0xdc] ;  /* 0x0000dc00010f7983 */ /* 0x000f280000300800 */
[----:B------:R-:W2:Y:S04]  /*1a7b0*/  LDL.LU R20, [R1+0xf0] ;  /* 0x0000f00001147983 */ /* 0x000ea80000300800 */
[----:B------:R-:W2:Y:S04]  /*1a7c0*/  LDL.LU R21, [R1+0xf4] ;  /* 0x0000f40001157983 */ /* 0x000ea80000300800 */
[----:B------:R-:W2:Y:S04]  /*1a7d0*/  LDL.LU R22, [R1+0xf8] ;  /* 0x0000f80001167983 */ /* 0x000ea80000300800 */
[----:B------:R-:W2:Y:S04]  /*1a7e0*/  LDL.LU R23, [R1+0xfc] ;  /* 0x0000fc0001177983 */ /* 0x000ea80000300800 */
[----:B--2---:R-:W-:Y:S01]  /*1a7f0*/  STL.64 [R1+0x1028], R22 ;  /* 0x0010281601007387 */ /* 0x004fe20000100a00 */
[----:B------:R0:W-:Y:S03]  /*1a800*/  STL.64 [R1+0x1020], R20 ;  /* 0x0010201401007387 */ /* 0x0001e60000100a00 */
[----:B0-----:R-:W2:Y:S01]  /*1a810*/  LDL.LU R20, [R1+0x160] ;  /* 0x0001600001147983 */ /* 0x001ea20000300800 */
[----:B------:R-:W2:Y:S02]  /*1a820*/  LDL.LU R21, [R1+0x164] ;  /* 0x0001640001157983 */ /* 0x000ea40000300800 */
[----:B------:R-:W2:Y:S02]  /*1a830*/  LDL.LU R22, [R1+0x168] ;  /* 0x0001680001167983 */ /* 0x000ea40000300800 */
[----:B------:R-:W2:Y:S01]  /*1a840*/  LDL.LU R23, [R1+0x16c] ;  /* 0x00016c0001177983 */ /* 0x000ea20000300800 */
[----:B----4-:R-:W-:Y:S01]  /*1a850*/  STL.64 [R1+0x1018], R14 ;  /* 0x0010180e01007387 */ /* 0x010fe20000100a00 */
[----:B---3--:R0:W-:Y:S03]  /*1a860*/  STL.64 [R1+0x1010], R12 ;  /* 0x0010100c01007387 */ /* 0x0081e60000100a00 */
[----:B0-----:R-:W3:Y:S01]  /*1a870*/  LDL.LU.64 R12, [R1+0x30] ;  /* 0x00003000010c7983 */ /* 0x001ee20000300a00 */
[----:B------:R-:W4:Y:S02]  /*1a880*/  LDL.LU R24, [R1+0xe0] ;  /* 0x0000e00001187983 */ /* 0x000f240000300800 */
[----:B------:R-:W4:Y:S02]  /*1a890*/  LDL.LU R25, [R1+0xe4] ;  /* 0x0000e40001197983 */ /* 0x000f240000300800 */
[----:B------:R-:W4:Y:S01]  /*1a8a0*/  LDL.LU R26, [R1+0xe8] ;  /* 0x0000e800011a7983 */ /* 0x000f220000300800 */
[----:B------:R-:W4:Y:S01]  /*1a8b0*/  LDL.LU R27, [R1+0xec] ;  /* 0x0000ec00011b7983 */ /* 0x000f220000300800 */
[----:B------:R-:W-:Y:S02]  /*1a8c0*/  STL.64 [R1+0xf68], R6 ;  /* 0x000f680601007387 */ /* 0x000fe40000100a00 */
[----:B------:R0:W-:Y:S02]  /*1a8d0*/  STL.64 [R1+0xf60], R4 ;  /* 0x000f600401007387 */ /* 0x0001e40000100a00 */
[----:B0-----:R-:W2:Y:S01]  /*1a8e0*/  LDL.LU R4, [R1+0x50] ;  /* 0x0000500001047983 */ /* 0x001ea20000300800 */
[----:B------:R-:W2:Y:S02]  /*1a8f0*/  LDL.LU R5, [R1+0x54] ;  /* 0x0000540001057983 */ /* 0x000ea40000300800 */
[----:B------:R-:W-:-:S02]  /*1a900*/  IMAD.MOV.U32 R6, RZ, RZ, R3 ;  /* 0x000000ffff067224 */ /* 0x000fc400078e0003 */
[----:B------:R-:W-:Y:S01]  /*1a910*/  IMAD.MOV.U32 R7, RZ, RZ, R2 ;  /* 0x000000ffff077224 */ /* 0x000fe200078e0002 */
[----:B------:R-:W3:Y:S01]  /*1a920*/  LDL.LU R3, [R1+0x103c] ;  /* 0x00103c0001037983 */ /* 0x000ee20000300800 */
[----:B------:R-:W3:Y:S03]  /*1a930*/  LDL.LU R2, [R1+0x1038] ;  /* 0x0010380001027983 */ /* 0x000ee60000300800 */
[----:B------:R-:W-:Y:S04]  /*1a940*/  STL.64 [R1+0xf78], R6 ;  /* 0x000f780601007387 */ /* 0x000fe80000100a00 */
[----:B--2---:R0:W-:Y:S04]  /*1a950*/  STL.64 [R1+0xf70], R4 ;  /* 0x000f700401007387 */ /* 0x0041e80000100a00 */
[----:B0-----:R-:W2:Y:S01]  /*1a960*/  LDL.LU R4, [R1+0x60] ;  /* 0x0000600001047983 */ /* 0x001ea20000300800 */
[----:B------:R-:W2:Y:S02]  /*1a970*/  LDL.LU R5, [R1+0x64] ;  /* 0x0000640001057983 */ /* 0x000ea40000300800 */
[----:B------:R-:W2:Y:S02]  /*1a980*/  LDL.LU R6, [R1+0x68] ;  /* 0x0000680001067983 */ /* 0x000ea40000300800 */
[----:B------:R-:W2:Y:S02]  /*1a990*/  LDL.LU R7, [R1+0x6c] ;  /* 0x00006c0001077983 */ /* 0x000ea40000300800 */
[----:B------:R-:W-:-:S07]  /*1a9a0*/  IMAD.MOV.U32 R9, RZ, RZ, R0 ;  /* 0x000000ffff097224 */ /* 0x000fce00078e0000 */
[----:B------:R-:W-:Y:S01]  /*1a9b0*/  HMMA.16816.F32.BF16 R20, R16, R8, R20 ;  /* 0x000000081014723c */ /* 0x000fe20000041814 */
[----:B--2---:R-:W-:Y:S01]  /*1a9c0*/  STL.64 [R1+0xf88], R6 ;  /* 0x000f880601007387 */ /* 0x004fe20000100a00 */
[----:B------:R3:W-:Y:S02]  /*1a9d0*/  STL.64 [R1+0xf80], R4 ;  /* 0x000f800401007387 */ /* 0x0007e40000100a00 */
[----:B---3--:R-:W-:Y:S02]  /*1a9e0*/  IMAD.MOV.U32 R4, RZ, RZ, R2 ;  /* 0x000000ffff047224 */ /* 0x008fe400078e0002 */
[----:B------:R-:W-:Y:S01]  /*1a9f0*/  IMAD.MOV.U32 R5, RZ, RZ, R3 ;  /* 0x000000ffff057224 */ /* 0x000fe200078e0003 */
[----:B------:R-:W2:Y:S01]  /*1aa00*/  LDL.LU R2, [R1+0x1034] ;  /* 0x0010340001027983 */ /* 0x000ea20000300800 */
[----:B------:R-:W3:Y:S02]  /*1aa10*/  LDL.LU R3, [R1+0x1030] ;  /* 0x0010300001037983 */ /* 0x000ee40000300800 */
[----:B------:R-:W2:Y:S02]  /*1aa20*/  LDL.LU R6, [R1+0x78] ;  /* 0x0000780001067983 */ /* 0x000ea40000300800 */
[----:B------:R-:W2:Y:S02]  /*1aa30*/  LDL.LU R7, [R1+0x7c] ;  /* 0x00007c0001077983 */ /* 0x000ea40000300800 */
[----:B--2---:R-:W-:Y:S01]  /*1aa40*/  STL.64 [R1+0xfd8], R6 ;  /* 0x000fd80601007387 */ /* 0x004fe20000100a00 */
[----:B------:R0:W-:Y:S03]  /*1aa50*/  STL.64 [R1+0xfd0], R4 ;  /* 0x000fd00401007387 */ /* 0x0001e60000100a00 */
[----:B0-----:R-:W2:Y:S01]  /*1aa60*/  LDL.LU R4, [R1+0xc0] ;  /* 0x0000c00001047983 */ /* 0x001ea20000300800 */
[----:B------:R-:W2:Y:S02]  /*1aa70*/  LDL.LU R5, [R1+0xc4] ;  /* 0x0000c40001057983 */ /* 0x000ea40000300800 */
[----:B---3--:R-:W-:-:S02]  /*1aa80*/  IMAD.MOV.U32 R6, RZ, RZ, R3 ;  /* 0x000000ffff067224 */ /* 0x008fc400078e0003 */
[----:B------:R-:W-:Y:S01]  /*1aa90*/  STL.64 [R1+0x160], R20 ;  /* 0x0001601401007387 */ /* 0x000fe20000100a00 */
[----:B------:R0:W-:Y:S01]  /*1aaa0*/  STL [R1+0x168], R22 ;  /* 0x0001681601007387 */ /* 0x0001e20000100800 */
[----:B------:R-:W-:-:S03]  /*1aab0*/  IMAD.MOV.U32 R3, RZ, RZ, R23 ;  /* 0x000000ffff037224 */ /* 0x000fc600078e0017 */
[----:B0-----:R-:W3:Y:S01]  /*1aac0*/  LDL.LU.64 R22, [R1+0x1028] ;  /* 0x0010280001167983 */ /* 0x001ee20000300a00 */
[----:B------:R-:W3:Y:S02]  /*1aad0*/  LDL.LU.64 R20, [R1+0x1020] ;  /* 0x0010200001147983 */ /* 0x000ee40000300a00 */
[----:B------:R-:W-:Y:S02]  /*1aae0*/  STL [R1+0xf2c], R3 ;  /* 0x000f2c0301007387 */ /* 0x000fe40000100800 */
[----:B------:R-:W-:Y:S02]  /*1aaf0*/  IMAD.MOV.U32 R11, RZ, RZ, R12 ;  /* 0x000000ffff0b7224 */ /* 0x000fe400078e000c */
[----:B------:R-:W-:Y:S01]  /*1ab00*/  IMAD.MOV.U32 R10, RZ, RZ, R13 ;  /* 0x000000ffff0a7224 */ /* 0x000fe200078e000d */
[----:B------:R-:W2:Y:S01]  /*1ab10*/  LDL.LU.64 R14, [R1+0x1018] ;  /* 0x00101800010e7983 */ /* 0x000ea20000300a00 */
[----:B------:R-:W-:Y:S01]  /*1ab20*/  IMAD.MOV.U32 R7, RZ, RZ, R2 ;  /* 0x000000ffff077224 */ /* 0x000fe200078e0002 */
[C---:B---3--:R-:W-:Y:S02]  /*1ab30*/  HMMA.16816.F32.BF16 R20, R16.reuse, R12, R20 ;  /* 0x0000000c1014723c */ /* 0x048fe40000041814 */
[----:B------:R-:W2:Y:S11]  /*1ab40*/  LDL.LU.64 R12, [R1+0x1010] ;  /* 0x00101000010c7983 */ /* 0x000eb60000300a00 */
[----:B------:R-:W-:Y:S10]  /*1ab50*/  @!UPT UIADD3 URZ, URZ, URZ, URZ ;  /* 0x0000003f3f3ff290 */ /* 0x000ff4000fffe03f */
[----:B------:R-:W-:Y:S01]  /*1ab60*/  STL.64 [R1+0x150], R20 ;  /* 0x0001501401007387 */ /* 0x000fe20000100a00 */
[----:B------:R0:W-:Y:S02]  /*1ab70*/  STL [R1+0x15c], R23 ;  /* 0x00015c1701007387 */ /* 0x0001e40000100800 */
[----:B------:R-:W-:Y:S02]  /*1ab80*/  IMAD.MOV.U32 R2, RZ, RZ, R22 ;  /* 0x000000ffff027224 */ /* 0x000fe400078e0016 */
[----:B0-----:R-:W3:Y:S01]  /*1ab90*/  LDL.LU.64 R22, [R1+0x1008] ;  /* 0x0010080001167983 */ /* 0x001ee20000300a00 */
[----:B------:R-:W4:Y:S02]  /*1aba0*/  LDL.LU.64 R20, [R1+0x1000] ;  /* 0x0010000001147983 */ /* 0x000f240000300a00 */
[C---:B----4-:R-:W-:Y:S11]  /*1abb0*/  HMMA.16816.F32.BF16 R24, R16.reuse, R20, R24 ;  /* 0x000000141018723c */ /* 0x050ff60000041818 */
[----:B------:R-:W-:Y:S11]  /*1abc0*/  @!UPT UIADD3 URZ, URZ, URZ, URZ ;  /* 0x0000003f3f3ff290 */ /* 0x000ff6000fffe03f */
[----:B------:R-:W-:Y:S01]  /*1abd0*/  @!UPT UIADD3 URZ, URZ, URZ, URZ ;  /* 0x0000003f3f3ff290 */ /* 0x000fe2000fffe03f */
[----:B------:R-:W-:Y:S01]  /*1abe0*/  STL [R1+0x144], R25 ;  /* 0x0001441901007387 */ /* 0x000fe20000100800 */
[----:B------:R0:W-:Y:S02]  /*1abf0*/  STL [R1+0x148], R26 ;  /* 0x0001481a01007387 */ /* 0x0001e40000100800 */
[----:B------:R-:W-:Y:S02]  /*1ac00*/  IMAD.MOV.U32 R3, RZ, RZ, R27 ;  /* 0x000000ffff037224 */ /* 0x000fe400078e001b */
[----:B------:R-:W-:Y:S01]  /*1ac10*/  IMAD.MOV.U32 R0, RZ, RZ, R24 ;  /* 0x000000ffff007224 */ /* 0x000fe200078e0018 */
[----:B0-----:R-:W4:Y:S01]  /*1ac20*/  LDL.LU.64 R26, [R1+0xff8] ;  /* 0x000ff800011a7983 */ /* 0x001f220000300a00 */
[----:B------:R-:W2:Y:S02]  /*1ac30*/  LDL.LU.64 R24, [R1+0xff0] ;  /* 0x000ff00001187983 */ /* 0x000ea40000300a00 */
[----:B--2---:R-:W-:Y:S01]  /*1ac40*/  HMMA.16816.F32.BF16 R16, R16, R24, R12 ;  /* 0x000000181010723c */ /* 0x004fe2000004180c */
[----:B------:R-:W2:Y:S01]  /*1ac50*/  LDL.LU.64 R14, [R1+0xfe8] ;  /* 0x000fe800010e7983 */ /* 0x000ea20000300a00 */
[----:B------:R-:W2:Y:S11]  /*1ac60*/  LDL.LU.64 R12, [R1+0xfe0] ;  /* 0x000fe000010c7983 */ /* 0x000eb60000300a00 */
[----:B------:R-:W-:Y:S10]  /*1ac70*/  @!UPT UIADD3 URZ, URZ, URZ, URZ ;  /* 0x0000003f3f3ff290 */ /* 0x000ff4000fffe03f */
[----:B------:R0:W-:Y:S02]  /*1ac80*/  STL.64 [R1+0x130], R16 ;  /* 0x0001301001007387 */ /* 0x0001e40000100a00 */
[----:B0-----:R-:W-:Y:S02]  /*1ac90*/  IMAD.MOV.U32 R16, RZ, RZ, R11 ;  /* 0x000000ffff107224 */ /* 0x001fe400078e000b */
[----:B------:R-:W-:Y:S01]  /*1aca0*/  IMAD.MOV.U32 R17, RZ, RZ, R10 ;  /* 0x000000ffff117224 */ /* 0x000fe200078e000a */
[----:B------:R0:W-:Y:S04]  /*1acb0*/  STL.64 [R1+0x138], R18 ;  /* 0x0001381201007387 */ /* 0x0001e80000100a00 */
[----:B0-----:R-:W3:Y:S04]  /*1acc0*/  LDL R18, [R1+0x38] ;  /* 0x0000380001127983 */ /* 0x001ee80000100800 */
[----:B------:R-:W3:Y:S01]  /*1acd0*/  LDL R19, [R1+0x3c] ;  /* 0x00003c0001137983 */ /* 0x000ee20000100800 */
[C---:B--2---:R-:W-:Y:S03]  /*1ace0*/  HMMA.16816.F32.BF16 R8, R12.reuse, R8, R4 ;  /* 0x000000080c08723c */ /* 0x044fe60000041804 */
[----:B------:R-:W2:Y:S01]  /*1acf0*/  LDL.LU.64 R6, [R1+0xfd8] ;  /* 0x000fd80001067983 */ /* 0x000ea20000300a00 */
[----:B------:R-:W2:Y:S11]  /*1ad00*/  LDL.LU.64 R4, [R1+0xfd0] ;  /* 0x000fd00001047983 */ /* 0x000eb60000300a00 */
[----:B------:R-:W-:Y:S08]  /*1ad10*/  @!UPT UIADD3 URZ, URZ, URZ, URZ ;  /* 0x0000003f3f3ff290 */ /* 0x000ff0000fffe03f */
[----:B------:R-:W-:Y:S01]  /*1ad20*/  STL.64 [R1+0x120], R8 ;  /* 0x0001200801007387 */ /* 0x000fe20000100a00 */
[----:B------:R0:W-:Y:S03]  /*1ad30*/  STL.64 [R1+0x128], R10 ;  /* 0x0001280a01007387 */ /* 0x0001e60000100a00 */
[----:B0-----:R-:W2:Y:S01]  /*1ad40*/  LDL.LU.64 R10, [R1+0xfc8] ;  /* 0x000fc800010a7983 */ /* 0x001ea20000300a00 */
[----:B------:R-:W2:Y:S02]  /*1ad50*/  LDL.LU.64 R8, [R1+0xfc0] ;  /* 0x000fc00001087983 */ /* 0x000ea40000300a00 */
[C---:B--2---:R-:W-:Y:S11]  /*1ad60*/  HMMA.16816.F32.BF16 R8, R12.reuse, R16, R8 ;  /* 0x000000100c08723c */ /* 0x044ff60000041808 */
[----:B------:R-:W-:Y:S11]  /*1ad70*/  @!UPT UIADD3 URZ, URZ, URZ, URZ ;  /* 0x0000003f3f3ff290 */ /* 0x000ff6000fffe03f */
[----:B------:R-:W-:Y:S01]  /*1ad80*/  @!UPT UIADD3 URZ, URZ, URZ, URZ ;  /* 0x0000003f3f3ff290 */ /* 0x000fe2000fffe03f */
        /* <DEDUP_REMOVED lines=11> */
[----:B--2---:R-:W-:Y:S01]  /*1ae40*/  HMMA.16816.F32.BF16 R12, R12, R24, R8 ;  /* 0x000000180c0c723c */ /* 0x004fe20000041808 */
[----:B------:R-:W2:Y:S01]  /*1ae50*/  LDL.LU.64 R10, [R1+0xf98] ;  /* 0x000f9800010a7983 */ /* 0x000ea20000300a00 */
[----:B------:R-:W2:Y:S11]  /*1ae60*/  LDL.LU.64 R8, [R1+0xf90] ;  /* 0x000f900001087983 */ /* 0x000eb60000300a00 */
[----:B------:R-:W-:Y:S10]  /*1ae70*/  @!UPT UIADD3 URZ, URZ, URZ, URZ ;  /* 0x0000003f3f3ff290 */ /* 0x000ff4000fffe03f */
[----:B------:R-:W-:Y:S01]  /*1ae80*/  STL.64 [R1+0xe0], R12 ;  /* 0x0000e00c01007387 */ /* 0x000fe20000100a00 */
[----:B------:R0:W-:Y:S03]  /*1ae90*/  STL.64 [R1+0xe8], R14 ;  /* 0x0000e80e01007387 */ /* 0x0001e60000100a00 */
[----:B0-----:R-:W2:Y:S04]  /*1aea0*/  LDL R14, [R1+0x48] ;  /* 0x00004800010e7983 */ /* 0x001ea80000100800 */
[----:B------:R-:W2:Y:S02]  /*1aeb0*/  LDL R15, [R1+0x4c] ;  /* 0x00004c00010f7983 */ /* 0x000ea40000100800 */
[C---:B--2---:R-:W-:Y:S11]  /*1aec0*/  HMMA.16816.F32.BF16 R4, R8.reuse, R14, R4 ;  /* 0x0000000e0804723c */ /* 0x044ff60000041804 */
[----:B------:R-:W-:Y:S11]  /*1aed0*/  @!UPT UIADD3 URZ, URZ, URZ, URZ ;  /* 0x0000003f3f3ff290 */ /* 0x000ff6000fffe03f */
[----:B------:R-:W-:Y:S01]  /*1aee0*/  @!UPT UIADD3 URZ, URZ, URZ, URZ ;  /* 0x0000003f3f3ff290 */ /* 0x000fe2000fffe03f */
[----:B------:R-:W-:Y:S01]  /*1aef0*/  STL.64 [R1+0xd0], R4 ;  /* 0x0000d00401007387 */ /* 0x000fe20000100a00 */
[----:B------:R0:W-:Y:S03]  /*1af00*/  STL.64 [R1+0xd8], R6 ;  /* 0x0000d80601007387 */ /* 0x0001e60000100a00 */
[----:B0-----:R-:W3:Y:S01]  /*1af10*/  LDL.LU.64 R6, [R1+0xf88] ;  /* 0x000f880001067983 */ /* 0x001ee20000300a00 */
[----:B------:R-:W3:Y:S02]  /*1af20*/  LDL.LU.64 R4, [R1+0xf80] ;  /* 0x000f800001047983 */ /* 0x000ee40000300a00 */
[C---:B---3--:R-:W-:Y:S11]  /*1af30*/  HMMA.16816.F32.BF16 R4, R8.reuse, R18, R4 ;  /* 0x000000120804723c */ /* 0x048ff60000041804 */
[----:B------:R-:W-:Y:S11]  /*1af40*/  @!UPT UIADD3 URZ, URZ, URZ, URZ ;  /* 0x0000003f3f3ff290 */ /* 0x000ff6000fffe03f */
[----:B------:R-:W-:Y:S01]  /*1af50*/  @!UPT UIADD3 URZ, URZ, URZ, URZ ;  /* 0x0000003f3f3ff290 */ /* 0x000fe2000fffe03f */
[----:B------:R-:W-:Y:S01]  /*1af60*/  STL.64 [R1+0xc0], R4 ;  /* 0x0000c00401007387 */ /* 0x000fe20000100a00 */
[----:B------:R0:W-:Y:S03]  /*1af70*/  STL.64 [R1+0xc8], R6 ;  /* 0x0000c80601007387 */ /* 0x0001e60000100a00 */
[----:B0-----:R-:W2:Y:S01]  /*1af80*/  LDL.LU.64 R6, [R1+0xf78] ;  /* 0x000f780001067983 */ /* 0x001ea20000300a00 */
[----:B------:R-:W2:Y:S02]  /*1af90*/  LDL.LU.64 R4, [R1+0xf70] ;  /* 0x000f700001047983 */ /* 0x000ea40000300a00 */
[C---:B--2---:R-:W-:Y:S01]  /*1afa0*/  HMMA.16816.F32.BF16 R20, R8.reuse, R22, R4 ;  /* 0x000000160814723c */ /* 0x044fe20000041804 */
[----:B------:R-:W2:Y:S01]  /*1afb0*/  LDL.LU.64 R6, [R1+0xf68] ;  /* 0x000f680001067983 */ /* 0x000ea20000300a00 */
[----:B------:R-:W2:Y:S11]  /*1afc0*/  LDL.LU.64 R4, [R1+0xf60] ;  /* 0x000f600001047983 */ /* 0x000eb60000300a00 */
[----:B------:R-:W-:Y:S10]  /*1afd0*/  @!UPT UIADD3 URZ, URZ, URZ, URZ ;  /* 0x0000003f3f3ff290 */ /* 0x000ff4000fffe03f */
[----:B------:R-:W-:Y:S01]  /*1afe0*/  STL.64 [R1+0xb0], R20 ;  /* 0x0000b01401007387 */ /* 0x000fe20000100a00 */
[----:B------:R0:W-:Y:S03]  /*1aff0*/  STL.64 [R1+0xb8], R22 ;  /* 0x0000b81601007387 */ /* 0x0001e60000100a00 */
[----:B0-----:R-:W4:Y:S01]  /*1b000*/  LDL.LU.64 R22, [R1+0xf58] ;  /* 0x000f580001167983 */ /* 0x001f220000300a00 */
[----:B------:R-:W4:Y:S02]  /*1b010*/  LDL.LU.64 R20, [R1+0xf50] ;  /* 0x000f500001147983 */ /* 0x000f240000300a00 */
[----:B----4-:R-:W-:Y:S01]  /*1b020*/  HMMA.16816.F32.BF16 R8, R8, R26, R20 ;  /* 0x0000001a0808723c */ /* 0x010fe20000041814 */
[----:B------:R-:W2:Y:S01]  /*1b030*/  LDL.LU.64 R22, [R1+0xf48] ;  /* 0x000f480001167983 */ /* 0x000ea20000300a00 */
[----:B------:R-:W2:Y:S11]  /*1b040*/  LDL.LU.64 R20, [R1+0xf40] ;  /* 0x000f400001147983 */ /* 0x000eb60000300a00 */
[----:B------:R-:W-:Y:S10]  /*1b050*/  @!UPT UIADD3 URZ, URZ, URZ, URZ ;  /* 0x0000003f3f3ff290 */ /* 0x000ff4000fffe03f */
[----:B------:R0:W-:Y:S01]  /*1b060*/  STL.64 [R1+0xa0], R8 ;  /* 0x0000a00801007387 */ /* 0x0001e20000100a00 */
[----:B------:R1:W-:Y:S03]  /*1b070*/  STL.64 [R1+0xa8], R10 ;  /* 0x0000a80a01007387 */ /* 0x0003e60000100a00 */
[----:B0-----:R-:W3:Y:S01]  /*1b080*/  LDL.LU R8, [R1+0x90] ;  /* 0x0000900001087983 */ /* 0x001ee20000300800 */
[----:B------:R-:W3:Y:S02]  /*1b090*/  LDL.LU R9, [R1+0x94] ;  /* 0x0000940001097983 */ /* 0x000ee40000300800 */
[----:B-1----:R-:W3:Y:S02]  /*1b0a0*/  LDL.LU R10, [R1+0x98] ;  /* 0x00009800010a7983 */ /* 0x002ee40000300800 */
[----:B------:R-:W3:Y:S01]  /*1b0b0*/  LDL.LU R11, [R1+0x9c] ;  /* 0x00009c00010b7983 */ /* 0x000ee20000300800 */
[C---:B--2---:R-:W-:Y:S01]  /*1b0c0*/  HMMA.16816.F32.BF16 R12, R20.reuse, R14, R4 ;  /* 0x0000000e140c723c */ /* 0x044fe20000041804 */
[----:B------:R-:W2:Y:S06]  /*1b0d0*/  LDL.LU R7, [R1+0xf38] ;  /* 0x000f380001077983 */ /* 0x000eac0000300800 */
[----:B------:R-:W-:Y:S11]  /*1b0e0*/  IMAD.MOV.U32 R6, RZ, RZ, R28 ;  /* 0x000000ffff067224 */ /* 0x000ff600078e001c */
[----:B------:R-:W-:Y:S05]  /*1b0f0*/  @!UPT UIADD3 URZ, URZ, URZ, URZ ;  /* 0x0000003f3f3ff290 */ /* 0x000fea000fffe03f */
[----:B------:R-:W-:Y:S01]  /*1b100*/  STL.64 [R1+0x20], R12 ;  /* 0x0000200c01007387 */ /* 0x000fe20000100a00 */
[----:B------:R-:W-:Y:S02]  /*1b110*/  STL.64 [R1+0x28], R14 ;  /* 0x0000280e01007387 */ /* 0x000fe40000100a00 */
[----:B------:R-:W4:Y:S02]  /*1b120*/  LDL.LU R4, [R1+0x100] ;  /* 0x0001000001047983 */ /* 0x000f240000300800 */
[----:B------:R-:W4:Y:S01]  /*1b130*/  LDL.LU R5, [R1+0x104] ;  /* 0x0001040001057983 */ /* 0x000f220000300800 */
[----:B------:R-:W4:Y:S01]  /*1b140*/  LDL.LU R28, [R1+0xf34] ;  /* 0x000f3400011c7983 */ /* 0x000f220000300800 */
[----:B---3--:R-:W-:Y:S03]  /*1b150*/  HMMA.16816.F32.BF16 R8, R20, R18, R8 ;  /* 0x000000121408723c */ /* 0x008fe60000041808 */
[----:B--2---:R0:W1:Y:S04]  /*1b160*/  LDSM.16.MT88.4 R12, [R7+0x9800] ;  /* 0x00980000070c783b */ /* 0x0040680000004200 */
[----:B----4-:R-:W2:Y:S01]  /*1b170*/  LDSM.16.MT88.4 R16, [R28+0x9800] ;  /* 0x009800001c10783b */ /* 0x010ea20000004200 */
[----:B0-----:R-:W-:Y:S11]  /*1b180*/  IMAD.MOV.U32 R7, RZ, RZ, R29 ;  /* 0x000000ffff077224 */ /* 0x001ff600078e001d */
[----:B------:R-:W-:Y:S05]  /*1b190*/  @!UPT UIADD3 URZ, URZ, URZ, URZ ;  /* 0x0000003f3f3ff290 */ /* 0x000fea000fffe03f */
[----:B------:R-:W-:Y:S01]  /*1b1a0*/  IMAD.MOV.U32 R29, RZ, RZ, R11 ;  /* 0x000000ffff1d7224 */ /* 0x000fe200078e000b */
[----:B------:R-:W-:Y:S01]  /*1b1b0*/  STL.64 [R1+0xf20], R6 ;  /* 0x000f200601007387 */ /* 0x000fe20000100a00 */
[----:B------:R-:W-:Y:S03]  /*1b1c0*/  STL.64 [R1+0xf18], R4 ;  /* 0x000f180401007387 */ /* 0x000fe60000100a00 */
[----:B-1----:R0:W-:Y:S01]  /*1b1d0*/  STL.64 [R1+0xf10], R14 ;  /* 0x000f100e01007387 */ /* 0x0021e20000100a00 */
[----:B------:R-:W-:Y:S03]  /*1b1e0*/  STL.64 [R1+0xf08], R12 ;  /* 0x000f080c01007387 */ /* 0x000fe60000100a00 */
[----:B0-----:R-:W3:Y:S01]  /*1b1f0*/  LDL.LU.64 R14, [R1+0x8] ;  /* 0x00000800010e7983 */ /* 0x001ee20000300a00 */
[----:B------:R-:W-:Y:S02]  /*1b200*/  STL.64 [R1+0x10], R8 ;  /* 0x0000100801007387 */ /* 0x000fe40000100a00 */
[----:B------:R-:W-:Y:S02]  /*1b210*/  STL [R1+0x18], R10 ;  /* 0x0000180a01007387 */ /* 0x000fe40000100800 */
[----:B------:R-:W-:Y:S01]  /*1b220*/  STL [R1+0xe88], R29 ;  /* 0x000e881d01007387 */ /* 0x000fe20000100800 */
[----:B--2---:R-:W-:Y:S01]  /*1b230*/  STL.64 [R1+0xed0], R18 ;  /* 0x000ed01201007387 */ /* 0x004fe20000100a00 */
[----:B------:R0:W-:Y:S02]  /*1b240*/  STL.64 [R1+0xec8], R16 ;  /* 0x000ec81001007387 */ /* 0x0001e40000100a00 */
[----:B0-----:R-:W-:-:S02]  /*1b250*/  IMAD.MOV.U32 R16, RZ, RZ, R0 ;  /* 0x000000ffff107224 */ /* 0x001fc400078e0000 */
[----:B------:R-:W2:Y:S01]  /*1b260*/  LDL.LU R0, [R1+0xf30] ;  /* 0x000f300001007983 */ /* 0x000ea20000300800 */
[----:B------:R-:W4:Y:S02]  /*1b270*/  LDL.LU R17, [R1+0x144] ;  /* 0x0001440001117983 */ /* 0x000f240000300800 */
[----:B------:R-:W3:Y:S02]  /*1b280*/  LDL.LU R18, [R1+0x148] ;  /* 0x0001480001127983 */ /* 0x000ee40000300800 */
[----:B------:R-:W-:Y:S02]  /*1b290*/  IMAD.MOV.U32 R19, RZ, RZ, R3 ;  /* 0x000000ffff137224 */ /* 0x000fe400078e0003 */
[----:B------:R-:W3:Y:S01]  /*1b2a0*/  LDL.LU R3, [R1+0xf2c] ;  /* 0x000f2c0001037983 */ /* 0x000ee20000300800 */
[----:B------:R-:W3:Y:S03]  /*1b2b0*/  LDL R25, [R1+0x874] ;  /* 0x0008740001197983 */ /* 0x000ee60000100800 */
[----:B--2---:R-:W0:Y:S04]  /*1b2c0*/  LDSM.16.MT88.4 R8, [R0+0xa000] ;  /* 0x00a000000008783b */ /* 0x004e280000004200 */
[----:B---3--:R1:W-:Y:S01]  /*1b2d0*/  STL.64 [R1+0xee0], R18 ;  /* 0x000ee01201007387 */ /* 0x0083e20000100a00 */
[----:B----4-:R-:W-:Y:S03]  /*1b2e0*/  STL.64 [R1+0xed8], R16 ;  /* 0x000ed81001007387 */ /* 0x010fe60000100a00 */
[----:B-1----:R-:W2:Y:S01]  /*1b2f0*/  LDL.LU.64 R18, [R1+0x48] ;  /* 0x0000480001127983 */ /* 0x002ea20000300a00 */
[----:B------:R-:W-:Y:S02]  /*1b300*/  STL [R1+0xe8c], R28 ;  /* 0x000e8c1c01007387 */ /* 0x000fe40000100800 */
[----:B------:R-:W-:Y:S01]  /*1b310*/  STL [R1+0xe90], R0 ;  /* 0x000e900001007387 */ /* 0x000fe20000100800 */
[----:B0-----:R0:W-:Y:S01]  /*1b320*/  STL.64 [R1+0xe80], R10 ;  /* 0x000e800a01007387 */ /* 0x0011e20000100a00 */
[----:B------:R1:W-:Y:S02]  /*1b330*/  STL.64 [R1+0xe78], R8 ;  /* 0x000e780801007387 */ /* 0x0003e40000100a00 */
[----:B0-----:R-:W-:Y:S01]  /*1b340*/  IMAD.MOV.U32 R10, RZ, RZ, R2 ;  /* 0x000000ffff0a7224 */ /* 0x001fe200078e0002 */
[----:B-1----:R-:W3:Y:S01]  /*1b350*/  LDL.LU R8, [R1+0x150] ;  /* 0x0001500001087983 */ /* 0x002ee20000300800 */
[----:B------:R-:W3:Y:S02]  /*1b360*/  LDL.LU R9, [R1+0x154] ;  /* 0x0001540001097983 */ /* 0x000ee40000300800 */
[----:B------:R-:W4:Y:S02]  /*1b370*/  LDL.LU R2, [R1+0xf28] ;  /* 0x000f280001027983 */ /* 0x000f240000300800 */
[----:B------:R-:W2:Y:S01]  /*1b380*/  LDL.LU R11, [R1+0x15c] ;  /* 0x00015c00010b7983 */ /* 0x000ea20000300800 */
[----:B----4-:R-:W0:Y:S04]  /*1b390*/  LDSM.16.M88.4 R4, [R2+0x80] ;  /* 0x000080000204783b */ /* 0x010e280000000200 */
[----:B--2---:R-:W-:Y:S01]  /*1b3a0*/  STL.64 [R1+0xef0], R10 ;  /* 0x000ef00a01007387 */ /* 0x004fe20000100a00 */
[----:B---3--:R1:W-:Y:S03]  /*1b3b0*/  STL.64 [R1+0xee8], R8 ;  /* 0x000ee80801007387 */ /* 0x0083e60000100a00 */
[----:B-1----:R-:W2:Y:S01]  /*1b3c0*/  LDL.LU R8, [R1+0x160] ;  /* 0x0001600001087983 */ /* 0x002ea20000300800 */
[----:B------:R-:W2:Y:S02]  /*1b3d0*/  LDL.LU R9, [R1+0x164] ;  /* 0x0001640001097983 */ /* 0x000ea40000300800 */
[----:B------:R-:W2:Y:S01]  /*1b3e0*/  LDL.LU R10, [R1+0x168] ;  /* 0x00016800010a7983 */ /* 0x000ea20000300800 */
[----:B0-----:R-:W-:Y:S01]  /*1b3f0*/  STL.64 [R1+0x80], R4 ;  /* 0x0000800401007387 */ /* 0x001fe20000100a00 */
[----:B------:R0:W-:Y:S03]  /*1b400*/  STL.64 [R1+0x88], R6 ;  /* 0x0000880601007387 */ /* 0x0001e60000100a00 */
[----:B0-----:R-:W3:Y:S01]  /*1b410*/  LDL.LU.64 R6, [R1+0xf20] ;  /* 0x000f200001067983 */ /* 0x001ee20000300a00 */
[----:B------:R-:W3:Y:S02]  /*1b420*/  LDL.LU.64 R4, [R1+0xf18] ;  /* 0x000f180001047983 */ /* 0x000ee40000300a00 */
[----:B------:R-:W-:-:S02]  /*1b430*/  IMAD.MOV.U32 R17, RZ, RZ, R14 ;  /* 0x000000ffff117224 */ /* 0x000fc400078e000e */
[----:B------:R-:W-:Y:S01]  /*1b440*/  IMAD.MOV.U32 R16, RZ, RZ, R15 ;  /* 0x000000ffff107224 */ /* 0x000fe200078e000f */
[C---:B---3--:R-:W-:Y:S01]  /*1b450*/  HMMA.16816.F32.BF16 R4, R20.reuse, R14, R4 ;  /* 0x0000000e1404723c */ /* 0x048fe20000041804 */
[----:B------:R-:W2:Y:S01]  /*1b460*/  LDL.LU.64 R14, [R1+0xf10] ;  /* 0x000f1000010e7983 */ /* 0x000ea20000300a00 */
[----:B------:R-:W2:Y:S11]  /*1b470*/  LDL.LU.64 R12, [R1+0xf08] ;  /* 0x000f0800010c7983 */ /* 0x000eb60000300a00 */
[----:B------:R-:W-:Y:S10]  /*1b480*/  @!UPT UIADD3 URZ, URZ, URZ, URZ ;  /* 0x0000003f3f3ff290 */ /* 0x000ff4000fffe03f */
[----:B------:R-:W-:Y:S01]  /*1b490*/  STL [R1+0x90], R4 ;  /* 0x0000900401007387 */ /* 0x000fe20000100800 */
[----:B------:R-:W-:Y:S02]  /*1b4a0*/  IMAD.MOV.U32 R0, RZ, RZ, R5 ;  /* 0x000000ffff007224 */ /* 0x000fe400078e0005 */
[----:B------:R-:W-:Y:S02]  /*1b4b0*/  IMAD.MOV.U32 R28, RZ, RZ, R6 ;  /* 0x000000ffff1c7224 */ /* 0x000fe400078e0006 */
[----:B------:R-:W-:Y:S02]  /*1b4c0*/  IMAD.MOV.U32 R29, RZ, RZ, R7 ;  /* 0x000000ffff1d7224 */ /* 0x000fe400078e0007 */
[----:B------:R-:W0:Y:S04]  /*1b4d0*/  LDSM.16.M88.4 R4, [R2+0x2080] ;  /* 0x002080000204783b */ /* 0x000e280000000200 */
[----:B0-----:R-:W-:Y:S01]  /*1b4e0*/  STL.64 [R1+0x70], R4 ;  /* 0x0000700401007387 */ /* 0x001fe20000100a00 */
[----:B------:R0:W-:Y:S03]  /*1b4f0*/  STL.64 [R1+0x78], R6 ;  /* 0x0000780601007387 */ /* 0x0001e60000100a00 */
[----:B0-----:R-:W3:Y:S01]  /*1b500*/  LDL.LU.64 R6, [R1+0xf00] ;  /* 0x000f000001067983 */ /* 0x001ee20000300a00 */
[----:B------:R-:W3:Y:S02]  /*1b510*/  LDL.LU.64 R4, [R1+0xef8] ;  /* 0x000ef80001047983 */ /* 0x000ee40000300a00 */
[----:B------:R-:W-:Y:S01]  /*1b520*/  IMAD.MOV.U32 R11, RZ, RZ, R3 ;  /* 0x000000ffff0b7224 */ /* 0x000fe200078e0003 */
[----:B---3--:R-:W-:Y:S01]  /*1b530*/  HMMA.16816.F32.BF16 R4, R20, R26, R4 ;  /* 0x0000001a1404723c */ /* 0x008fe20000041804 */
[----:B------:R-:W3:Y:S11]  /*1b540*/  LDL.LU.64 R22, [R1+0x38] ;  /* 0x0000380001167983 */ /* 0x000ef60000300a00 */
[----:B------:R-:W-:Y:S11]  /*1b550*/  @!UPT UIADD3 URZ, URZ, URZ, URZ ;  /* 0x0000003f3f3ff290 */ /* 0x000ff6000fffe03f */
[----:B------:R-:W-:Y:S01]  /*1b560*/  STL.64 [R1+0x100], R4 ;  /* 0x0001000401007387 */ /* 0x000fe20000100a00 */
[----:B------:R-:W-:Y:S02]  /*1b570*/  STL.64 [R1+0x108], R6 ;  /* 0x0001080601007387 */ /* 0x000fe40000100a00 */
[----:B------:R-:W0:Y:S02]  /*1b580*/  LDSM.16.M88.4 R4, [R2+0x4080] ;  /* 0x004080000204783b */ /* 0x000e240000000200 */
[----:B0-----:R-:W-:Y:S02]  /*1b590*/  STL.64 [R1+0x60], R4 ;  /* 0x0000600401007387 */ /* 0x001fe40000100a00 */
[----:B------:R-:W-:Y:S02]  /*1b5a0*/  STL.64 [R1+0x68], R6 ;  /* 0x0000680601007387 */ /* 0x000fe40000100a00 */
[----:B------:R-:W0:Y:S01]  /*1b5b0*/  LDSM.16.M88.4 R4, [R2+0x6080] ;  /* 0x006080000204783b */ /* 0x000e220000000200 */
[----:B--2---:R-:W-:Y:S01]  /*1b5c0*/  HMMA.16816.F32.BF16 R8, R12, R18, R8 ;  /* 0x000000120c08723c */ /* 0x004fe20000041808 */
[----:B0-----:R-:W-:Y:S02]  /*1b5d0*/  STL.64 [R1+0x50], R4 ;  /* 0x0000500401007387 */ /* 0x001fe40000100a00 */
[----:B------:R-:W-:-:S02]  /*1b5e0*/  IMAD.MOV.U32 R3, RZ, RZ, R4 ;  /* 0x000000ffff037224 */ /* 0x000fc400078e0004 */
[----:B------:R-:W-:Y:S02]  /*1b5f0*/  STL.64 [R1+0x58], R6 ;  /* 0x0000580601007387 */ /* 0x000fe40000100a00 */
[----:B------:R-:W-:Y:S02]  /*1b600*/  IMAD.MOV.U32 R2, RZ, RZ, R5 ;  /* 0x000000ffff027224 */ /* 0x000fe400078e0005 */
[----:B------:R-:W0:Y:S04]  /*1b610*/  LDSM.16.MT88.4 R4, [R25+0xa000] ;  /* 0x00a000001904783b */ /* 0x000e280000004200 */
[----:B0-----:R0:W-:Y:S01]  /*1b620*/  STL.64 [R1+0xe40], R6 ;  /* 0x000e400601007387 */ /* 0x0011e20000100a00 */
[----:B------:R1:W-:Y:S09]  /*1b630*/  STL.64 [R1+0xe38], R4 ;  /* 0x000e380401007387 */ /* 0x0003f20000100a00 */
[----:B------:R-:W-:Y:S02]  /*1b640*/  STL.64 [R1+0x170], R8 ;  /* 0x0001700801007387 */ /* 0x000fe40000100a00 */
[----:B------:R2:W-:Y:S02]  /*1b650*/  STL.64 [R1+0x178], R10 ;  /* 0x0001780a01007387 */ /* 0x0005e40000100a00 */
[----:B0-----:R-:W-:-:S02]  /*1b660*/  IMAD.MOV.U32 R6, RZ, RZ, R17 ;  /* 0x000000ffff067224 */ /* 0x001fc400078e0011 */
[----:B-1----:R-:W-:Y:S02]  /*1b670*/  IMAD.MOV.U32 R5, RZ, RZ, R18 ;  /* 0x000000ffff057224 */ /* 0x002fe400078e0012 */
[----:B------:R-:W-:Y:S01]  /*1b680*/  IMAD.MOV.U32 R4, RZ, RZ, R19 ;  /* 0x000000ffff047224 */ /* 0x000fe200078e0013 */
[----:B--2---:R-:W3:Y:S01]  /*1b690*/  LDL.LU.64 R10, [R1+0xef0] ;  /* 0x000ef000010a7983 */ /* 0x004ee20000300a00 */
[----:B------:R-:W3:Y:S02]  /*1b6a0*/  LDL.LU.64 R8, [R1+0xee8] ;  /* 0x000ee80001087983 */ /* 0x000ee40000300a00 */
[----:B------:R-:W-:Y:S02]  /*1b6b0*/  IMAD.MOV.U32 R7, RZ, RZ, R16 ;  /* 0x000000ffff077224 */ /* 0x000fe400078e0010 */
[----:B------:R-:W2:Y:S01]  /*1b6c0*/  LDL.LU.64 R18, [R1+0xee0] ;  /* 0x000ee00001127983 */ /* 0x000ea20000300a00 */
[----:B------:R-:W2:Y:S01]  /*1b6d0*/  LDL.LU.64 R16, [R1+0xed8] ;  /* 0x000ed80001107983 */ /* 0x000ea20000300a00 */
[C---:B---3--:R-:W-:Y:S08]  /*1b6e0*/  HMMA.16816.F32.BF16 R8, R12.reuse, R22, R8 ;  /* 0x000000160c08723c */ /* 0x048ff00000041808 */
[----:B--2---:R-:W-:Y:S11]  /*1b6f0*/  HMMA.16816.F32.BF16 R16, R12, R6, R16 ;  /* 0x000000060c10723c */ /* 0x004ff60000041810 */
[----:B------:R-:W-:Y:S04]  /*1b700*/  @!UPT UIADD3 URZ, URZ, URZ, URZ ;  /* 0x0000003f3f3ff290 */ /* 0x000fe8000fffe03f */
[----:B------:R0:W-:Y:S01]  /*1b710*/  STL.64 [R1+0x160], R8 ;  /* 0x0001600801007387 */ /* 0x0001e20000100a00 */
[----:B------:R-:W-:Y:S08]  /*1b720*/  STL.64 [R1+0x168], R10 ;  /* 0x0001680a01007387 */ /* 0x000ff00000100a00 */
[----:B------:R-:W-:Y:S01]  /*1b730*/  IMAD.MOV.U32 R24, RZ, RZ, R16 ;  /* 0x000000ffff187224 */ /* 0x000fe200078e0010 */
[----:B------:R1:W-:Y:S01]  /*1b740*/  STL.64 [R1+0x158], R18 ;  /* 0x0001581201007387 */ /* 0x0003e20000100a00 */
[----:B------:R-:W-:-:S03]  /*1b750*/  IMAD.MOV.U32 R25, RZ, RZ, R17 ;  /* 0x000000ffff197224 */ /* 0x000fc600078e0011 */
[----:B------:R-:W2:Y:S01]  /*1b760*/  LDL.LU R16, [R1+0x130] ;  /* 0x0001300001107983 */ /* 0x000ea20000300800 */
[----:B------:R-:W2:Y:S02]  /*1b770*/  LDL.LU R17, [R1+0x134] ;  /* 0x0001340001117983 */ /* 0x000ea40000300800 */
[----:B0-----:R-:W-:Y:S02]  /*1b780*/  IMAD.MOV.U32 R9, RZ, RZ, R22 ;  /* 0x000000ffff097224 */ /* 0x001fe400078e0016 */
[----:B------:R-:W-:Y:S01]  /*1b790*/  IMAD.MOV.U32 R8, RZ, RZ, R23 ;  /* 0x000000ffff087224 */ /* 0x000fe200078e0017 */
[----:B-1----:R-:W2:Y:S01]  /*1b7a0*/  LDL.LU R18, [R1+0x138] ;  /* 0x0001380001127983 */ /* 0x002ea20000300800 */
[----:B------:R-:W2:Y:S02]  /*1b7b0*/  LDL.LU R19, [R1+0x13c] ;  /* 0x00013c0001137983 */ /* 0x000ea40000300800 */
[----:B------:R0:W-:Y:S02]  /*1b7c0*/  STL.64 [R1+0xe98], R6 ;  /* 0x000e980601007387 */ /* 0x0001e40000100a00 */
[----:B0-----:R-:W-:-:S02]  /*1b7d0*/  IMAD.MOV.U32 R6, RZ, RZ, R9 ;  /* 0x000000ffff067224 */ /* 0x001fc400078e0009 */
[----:B------:R-:W-:-:S05]  /*1b7e0*/  IMAD.MOV.U32 R7, RZ, RZ, R8 ;  /* 0x000000ffff077224 */ /* 0x000fca00078e0008 */
[----:B------:R-:W-:Y:S01]  /*1b7f0*/  STL.64 [R1+0xeb0], R6 ;  /* 0x000eb00601007387 */ /* 0x000fe20000100a00 */
[----:B------:R-:W3:Y:S02]  /*1b800*/  LDL.LU R20, [R1+0xc0] ;  /* 0x0000c00001147983 */ /* 0x000ee40000300800 */
[----:B------:R-:W3:Y:S02]  /*1b810*/  LDL.LU R21, [R1+0xc4] ;  /* 0x0000c40001157983 */ /* 0x000ee40000300800 */
[----:B------:R-:W4:Y:S01]  /*1b820*/  LDL.LU R22, [R1+0xc8] ;  /* 0x0000c80001167983 */ /* 0x000f220000300800 */
[----:B------:R-:W4:Y:S01]  /*1b830*/  LDL.LU R23, [R1+0xcc] ;  /* 0x0000cc0001177983 */ /* 0x000f220000300800 */
[----:B------:R-:W2:Y:S02]  /*1b840*/  LDL.LU R8, [R1+0xe0] ;  /* 0x0000e00001087983 */ /* 0x000ea40000300800 */
[----:B------:R-:W2:Y:S02]  /*1b850*/  LDL.LU R9, [R1+0xe4] ;  /* 0x0000e40001097983 */ /* 0x000ea40000300800 */
[----:B------:R-:W2:Y:S01]  /*1b860*/  LDL.LU R10, [R1+0xe8] ;  /* 0x0000e800010a7983 */ /* 0x000ea20000300800 */
[----:B------:R-:W2:Y:S04]  /*1b870*/  LDL.LU R11, [R1+0xec] ;  /* 0x0000ec00010b7983 */ /* 0x000ea80000300800 */
[----:B--2---:R-:W-:Y:S01]  /*1b880*/  STL.64 [R1+0xea8], R10 ;  /* 0x000ea80a01007387 */ /* 0x004fe20000100a00 */
[----:B------:R0:W-:Y:S03]  /*1b890*/  STL.64 [R1+0xea0], R8 ;  /* 0x000ea00801007387 */ /* 0x0001e60000100a00 */
[----:B0-----:R-:W2:Y:S01]  /*1b8a0*/  LDL.LU R8, [R1+0x110] ;  /* 0x0001100001087983 */ /* 0x001ea20000300800 */
[----:B------:R-:W2:Y:S02]  /*1b8b0*/  LDL.LU R9, [R1+0x114] ;  /* 0x0001140001097983 */ /* 0x000ea40000300800 */
[----:B------:R-:W2:Y:S02]  /*1b8c0*/  LDL.LU R10, [R1+0x118] ;  /* 0x00011800010a7983 */ /* 0x000ea40000300800 */
[----:B------:R-:W2:Y:S01]  /*1b8d0*/  LDL.LU R11, [R1+0x11c] ;  /* 0x00011c00010b7983 */ /* 0x000ea20000300800 */
[----:B------:R-:W-:Y:S01]  /*1b8e0*/  HMMA.16816.F32.BF16 R12, R12, R26, R16 ;  /* 0x0000001a0c0c723c */ /* 0x000fe20000041810 */
        /* <DEDUP_REMOVED lines=8> */
[----:B0-----:R-:W3:Y:S04]  /*1b970*/  LDL R20, [R1+0x80] ;  /* 0x0000800001147983 */ /* 0x001ee80000100800 */
[----:B------:R-:W3:Y:S01]  /*1b980*/  LDL R21, [R1+0x84] ;  /* 0x0000840001157983 */ /* 0x000ee20000100800 */
[----:B------:R-:W-:Y:S02]  /*1b990*/  STL [R1+0xdf8], R24 ;  /* 0x000df81801007387 */ /* 0x000fe40000100800 */
[----:B------:R-:W-:Y:S02]  /*1b9a0*/  STL [R1+0xdf4], R25 ;  /* 0x000df41901007387 */ /* 0x000fe40000100800 */
[----:B------:R-:W2:Y:S01]  /*1b9b0*/  LDL.LU.64 R18, [R1+0xed0] ;  /* 0x000ed00001127983 */ /* 0x000ea20000300a00 */
[----:B------:R-:W2:Y:S01]  /*1b9c0*/  LDL.LU.64 R16, [R1+0xec8] ;  /* 0x000ec80001107983 */ /* 0x000ea20000300a00 */
[----:B------:R-:W-:-:S02]  /*1b9d0*/  IMAD.MOV.U32 R6, RZ, RZ, R5 ;  /* 0x000000ffff067224 */ /* 0x000fc400078e0005 */
[----:B------:R-:W-:Y:S02]  /*1b9e0*/  IMAD.MOV.U32 R7, RZ, RZ, R4 ;  /* 0x000000ffff077224 */ /* 0x000fe400078e0004 */
[----:B------:R0:W-:Y:S01]  /*1b9f0*/  STL.64 [R1+0x140], R12 ;  /* 0x0001400c01007387 */ /* 0x0001e20000100a00 */
[----:B------:R1:W-:Y:S04]  /*1ba00*/  STL.64 [R1+0x148], R14 ;  /* 0x0001480e01007387 */ /* 0x0003e80000100a00 */
[----:B0-----:R-:W4:Y:S01]  /*1ba10*/  LDL.LU R12, [R1+0xf0] ;  /* 0x0000f000010c7983 */ /* 0x001f220000300800 */
[----:B------:R-:W4:Y:S02]  /*1ba20*/  LDL.LU R13, [R1+0xf4] ;  /* 0x0000f400010d7983 */ /* 0x000f240000300800 */
[----:B-1----:R-:W4:Y:S02]  /*1ba30*/  LDL.LU R14, [R1+0xf8] ;  /* 0x0000f800010e7983 */ /* 0x002f240000300800 */
[----:B------:R-:W4:Y:S01]  /*1ba40*/  LDL.LU R15, [R1+0xfc] ;  /* 0x0000fc00010f7983 */ /* 0x000f220000300800 */
[C---:B--2---:R-:W-:Y:S01]  /*1ba50*/  HMMA.16816.F32.BF16 R4, R16.reuse, R6, R8 ;  /* 0x000000061004723c */ /* 0x044fe20000041808 */
[----:B------:R-:W2:Y:S01]  /*1ba60*/  LDL.LU.64 R10, [R1+0xec0] ;  /* 0x000ec000010a7983 */ /* 0x000ea20000300a00 */
[----:B------:R-:W2:Y:S11]  /*1ba70*/  LDL.LU.64 R8, [R1+0xeb8] ;  /* 0x000eb80001087983 */ /* 0x000eb60000300a00 */
[----:B------:R-:W-:Y:S10]  /*1ba80*/  @!UPT UIADD3 URZ, URZ, URZ, URZ ;  /* 0x0000003f3f3ff290 */ /* 0x000ff4000fffe03f */
[----:B------:R-:W-:Y:S01]  /*1ba90*/  STL.64 [R1+0x130], R4 ;  /* 0x0001300401007387 */ /* 0x000fe20000100a00 */
[----:B------:R0:W-:Y:S03]  /*1baa0*/  STL.64 [R1+0x138], R6 ;  /* 0x0001380601007387 */ /* 0x0001e60000100a00 */
[----:B0-----:R-:W2:Y:S02]  /*1bab0*/  LDL.LU.64 R6, [R1+0xeb0] ;  /* 0x000eb00001067983 */ /* 0x001ea40000300a00 */
[C---:B--2---:R-:W-:Y:S02]  /*1bac0*/  HMMA.16816.F32.BF16 R4, R16.reuse, R6, R8 ;  /* 0x000000061004723c */ /* 0x044fe40000041808 */
[----:B------:R-:W2:Y:S01]  /*1bad0*/  LDL.LU.64 R10, [R1+0xea8] ;  /* 0x000ea800010a7983 */ /* 0x000ea20000300a00 */
[----:B------:R-:W2:Y:S11]  /*1bae0*/  LDL.LU.64 R8, [R1+0xea0] ;  /* 0x000ea00001087983 */ /* 0x000eb60000300a00 */
[----:B------:R-:W-:Y:S09]  /*1baf0*/  @!UPT UIADD3 URZ, URZ, URZ, URZ ;  /* 0x0000003f3f3ff290 */ /* 0x000ff2000fffe03f */
[----:B------:R-:W-:Y:S01]  /*1bb00*/  STL.64 [R1+0x120], R4 ;  /* 0x0001200401007387 */ /* 0x000fe20000100a00 */
[----:B------:R0:W-:Y:S03]  /*1bb10*/  STL.64 [R1+0x128], R6 ;  /* 0x0001280601007387 */ /* 0x0001e60000100a00 */
[----:B0-----:R-:W4:Y:S02]  /*1bb20*/  LDL.LU.64 R6, [R1+0xe98] ;  /* 0x000e980001067983 */ /* 0x001f240000300a00 */
[----:B----4-:R-:W-:Y:S02]  /*1bb30*/  HMMA.16816.F32.BF16 R4, R16, R6, R12 ;  /* 0x000000061004723c */ /* 0x010fe4000004180c */
[----:B------:R-:W4:Y:S05]  /*1bb40*/  LDL.LU R12, [R1+0x90] ;  /* 0x00009000010c7983 */ /* 0x000f2a0000300800 */
[----:B------:R-:W-:-:S02]  /*1bb50*/  IMAD.MOV.U32 R13, RZ, RZ, R0 ;  /* 0x000000ffff0d7224 */ /* 0x000fc400078e0000 */
[----:B------:R-:W-:Y:S02]  /*1bb60*/  IMAD.MOV.U32 R14, RZ, RZ, R28 ;  /* 0x000000ffff0e7224 */ /* 0x000fe400078e001c */
[----:B------:R-:W-:Y:S11]  /*1bb70*/  IMAD.MOV.U32 R15, RZ, RZ, R29 ;  /* 0x000000ffff0f7224 */ /* 0x000ff600078e001d */
[----:B------:R-:W-:Y:S01]  /*1bb80*/  @!UPT UIADD3 URZ, URZ, URZ, URZ ;  /* 0x0000003f3f3ff290 */ /* 0x000fe2000fffe03f */
[----:B------:R0:W-:Y:S01]  /*1bb90*/  STL.64 [R1+0x110], R4 ;  /* 0x0001100401007387 */ /* 0x0001e20000100a00 */
[----:B------:R1:W-:Y:S02]  /*1bba0*/  STL.64 [R1+0x118], R6 ;  /* 0x0001180601007387 */ /* 0x0003e40000100a00 */
[----:B------:R-:W2:Y:S02]  /*1bbb0*/  LDL.LU R0, [R1+0xe90] ;  /* 0x000e900001007983 */ /* 0x000ea40000300800 */
[----:B------:R-:W2:Y:S01]  /*1bbc0*/  LDL.LU R28, [R1+0xe8c] ;  /* 0x000e8c00011c7983 */ /* 0x000ea20000300800 */
[----:B------:R-:W2:Y:S04]  /*1bbd0*/  LDL.LU R29, [R1+0xe88] ;  /* 0x000e8800011d7983 */ /* 0x000ea80000300800 */
[----:B0-----:R-:W2:Y:S01]  /*1bbe0*/  LDL.LU R4, [R1+0xa0] ;  /* 0x0000a00001047983 */ /* 0x001ea20000300800 */
[----:B------:R-:W2:Y:S02]  /*1bbf0*/  LDL.LU R5, [R1+0xa4] ;  /* 0x0000a40001057983 */ /* 0x000ea40000300800 */
[----:B-1----:R-:W2:Y:S02]  /*1bc00*/  LDL.LU R6, [R1+0xa8] ;  /* 0x0000a80001067983 */ /* 0x002ea40000300800 */
[----:B------:R-:W2:Y:S02]  /*1bc10*/  LDL.LU R7, [R1+0xac] ;  /* 0x0000ac0001077983 */ /* 0x000ea40000300800 */
        /* <DEDUP_REMOVED lines=9> */
[----:B0-----:R-:W3:Y:S01]  /*1bcb0*/  LDL.LU R4, [R1+0xd0] ;  /* 0x0000d00001047983 */ /* 0x001ee20000300800 */
[----:B------:R-:W3:Y:S02]  /*1bcc0*/  LDL.LU R5, [R1+0xd4] ;  /* 0x0000d40001057983 */ /* 0x000ee40000300800 */
[----:B------:R-:W3:Y:S02]  /*1bcd0*/  LDL.LU R6, [R1+0xd8] ;  /* 0x0000d80001067983 */ /* 0x000ee40000300800 */
[----:B------:R-:W3:Y:S01]  /*1bce0*/  LDL.LU R7, [R1+0xdc] ;  /* 0x0000dc0001077983 */ /* 0x000ee20000300800 */
[----:B------:R-:W-:Y:S01]  /*1bcf0*/  STL.64 [R1+0xe08], R14 ;  /* 0x000e080e01007387 */ /* 0x000fe20000100a00 */
[----:B----4-:R0:W-:Y:S03]  /*1bd00*/  STL.64 [R1+0xe00], R12 ;  /* 0x000e000c01007387 */ /* 0x0101e60000100a00 */
[----:B0-----:R-:W2:Y:S01]  /*1bd10*/  LDL.64 R12, [R1+0x70] ;  /* 0x00007000010c7983 */ /* 0x001ea20000100a00 */
[----:B------:R-:W3:Y:S02]  /*1bd20*/  LDL.LU.64 R10, [R1+0xe80] ;  /* 0x000e8000010a7983 */ /* 0x000ee40000300a00 */
[----:B------:R-:W3:Y:S06]  /*1bd30*/  LDL.LU.64 R8, [R1+0xe78] ;  /* 0x000e780001087983 */ /* 0x000eec0000300a00 */
[----:B------:R-:W-:Y:S01]  /*1bd40*/  IMAD.MOV.U32 R27, RZ, RZ, R18 ;  /* 0x000000ffff1b7224 */ /* 0x000fe200078e0012 */
[----:B------:R0:W-:Y:S04]  /*1bd50*/  STL.64 [R1+0xf0], R16 ;  /* 0x0000f01001007387 */ /* 0x0001e80000100a00 */
[----:B0-----:R-:W4:Y:S01]  /*1bd60*/  LDL.LU.64 R16, [R1+0x60] ;  /* 0x0000600001107983 */ /* 0x001f220000300a00 */
[----:B------:R0:W-:Y:S03]  /*1bd70*/  STL [R1+0xdfc], R27 ;  /* 0x000dfc1b01007387 */ /* 0x0001e60000100800 */
[----:B0-----:R-:W2:Y:S01]  /*1bd80*/  LDL R27, [R1+0x870] ;  /* 0x00087000011b7983 */ /* 0x001ea20000100800 */
[C---:B---3--:R-:W-:Y:S03]  /*1bd90*/  HMMA.16816.F32.BF16 R20, R8.reuse, R20, R4 ;  /* 0x000000140814723c */ /* 0x048fe60000041804 */
[----:B------:R-:W4:Y:S01]  /*1bda0*/  LDL.LU.64 R6, [R1+0xe70] ;  /* 0x000e700001067983 */ /* 0x000f220000300a00 */
[----:B------:R-:W4:Y:S11]  /*1bdb0*/  LDL.LU.64 R4, [R1+0xe68] ;  /* 0x000e680001047983 */ /* 0x000f360000300a00 */
[----:B------:R-:W-:Y:S08]  /*1bdc0*/  @!UPT UIADD3 URZ, URZ, URZ, URZ ;  /* 0x0000003f3f3ff290 */ /* 0x000ff0000fffe03f */
[----:B------:R-:W-:Y:S01]  /*1bdd0*/  STL.64 [R1+0xe0], R20 ;  /* 0x0000e01401007387 */ /* 0x000fe20000100a00 */
[----:B------:R0:W-:Y:S02]  /*1bde0*/  STL [R1+0xe8], R22 ;  /* 0x0000e81601007387 */ /* 0x0001e40000100800 */
[----:B------:R-:W-:Y:S02]  /*1bdf0*/  IMAD.MOV.U32 R24, RZ, RZ, R23 ;  /* 0x000000ffff187224 */ /* 0x000fe400078e0017 */
[----:B0-----:R-:W3:Y:S01]  /*1be00*/  LDL.LU.64 R22, [R1+0xe60] ;  /* 0x000e600001167983 */ /* 0x001ee20000300a00 */
[----:B------:R-:W3:Y:S02]  /*1be10*/  LDL.LU.64 R20, [R1+0xe58] ;  /* 0x000e580001147983 */ /* 0x000ee40000300a00 */
[----:B--2---:R0:W-:Y:S02]  /*1be20*/  STL.64 [R1+0xe20], R12 ;  /* 0x000e200c01007387 */ /* 0x0041e40000100a00 */
[----:B------:R-:W-:Y:S01]  /*1be30*/  IMAD.MOV.U32 R26, RZ, RZ, R19 ;  /* 0x000000ffff1a7224 */ /* 0x000fe200078e0013 */
[C---:B---3--:R-:W-:Y:S01]  /*1be40*/  HMMA.16816.F32.BF16 R20, R8.reuse, R12, R20 ;  /* 0x0000000c0814723c */ /* 0x048fe20000041814 */
[----:B0-----:R-:W2:Y:S11]  /*1be50*/  LDL.LU R12, [R1+0x20] ;  /* 0x00002000010c7983 */ /* 0x001eb60000300800 */
[----:B------:R-:W-:Y:S11]  /*1be60*/  @!UPT UIADD3 URZ, URZ, URZ, URZ ;  /* 0x0000003f3f3ff290 */ /* 0x000ff6000fffe03f */
[----:B------:R-:W-:Y:S01]  /*1be70*/  STL.64 [R1+0xd0], R20 ;  /* 0x0000d01401007387 */ /* 0x000fe20000100a00 */
[----:B------:R-:W-:Y:S02]  /*1be80*/  STL.64 [R1+0xd8], R22 ;  /* 0x0000d81601007387 */ /* 0x000fe40000100a00 */
[----:B------:R-:W2:Y:S02]  /*1be90*/  LDL.LU R13, [R1+0x24] ;  /* 0x00002400010d7983 */ /* 0x000ea40000300800 */
[----:B------:R-:W2:Y:S01]  /*1bea0*/  LDL.LU R14, [R1+0x28] ;  /* 0x00002800010e7983 */ /* 0x000ea20000300800 */
[----:B------:R-:W2:Y:S01]  /*1beb0*/  LDL.LU R15, [R1+0x2c] ;  /* 0x00002c00010f7983 */ /* 0x000ea20000300800 */
[----:B------:R-:W-:Y:S02]  /*1bec0*/  STL.64 [R1+0xe18], R26 ;  /* 0x000e181a01007387 */ /* 0x000fe40000100a00 */
[----:B------:R0:W-:Y:S01]  /*1bed0*/  STL [R1+0xe10], R24 ;  /* 0x000e101801007387 */ /* 0x0001e20000100800 */
[----:B------:R1:W3:Y:S04]  /*1bee0*/  LDSM.16.MT88.4 R20, [R27+0xa000] ;  /* 0x00a000001b14783b */ /* 0x0002e80000004200 */
[----:B0-----:R-:W2:Y:S01]  /*1bef0*/  LDL.LU R24, [R1+0x10] ;  /* 0x0000100001187983 */ /* 0x001ea20000300800 */
[----:B------:R-:W2:Y:S02]  /*1bf00*/  LDL.LU R25, [R1+0x14] ;  /* 0x0000140001197983 */ /* 0x000ea40000300800 */
[----:B------:R-:W2:Y:S01]  /*1bf10*/  LDL.LU R26, [R1+0x18] ;  /* 0x00001800011a7983 */ /* 0x000ea20000300800 */
[----:B----4-:R-:W-:Y:S01]  /*1bf20*/  HMMA.16816.F32.BF16 R4, R8, R16, R4 ;  /* 0x000000100804723c */ /* 0x010fe20000041804 */
[----:B-1----:R-:W-:-:S05]  /*1bf30*/  IMAD.MOV.U32 R27, RZ, RZ, R29 ;  /* 0x000000ffff1b7224 */ /* 0x002fca00078e001d */
[----:B--2---:R-:W-:Y:S01]  /*1bf40*/  STL.64 [R1+0xe30], R26 ;  /* 0x000e301a01007387 */ /* 0x004fe20000100a00 */
[----:B------:R0:W-:Y:S03]  /*1bf50*/  STL.64 [R1+0xe28], R24 ;  /* 0x000e281801007387 */ /* 0x0001e60000100a00 */
[----:B0-----:R-:W2:Y:S01]  /*1bf60*/  LDL.64 R24, [R1+0x80] ;  /* 0x0000800001187983 */ /* 0x001ea20000100a00 */
[----:B---3--:R-:W-:Y:S02]  /*1bf70*/  STL [R1+0xdec], R20 ;  /* 0x000dec1401007387 */ /* 0x008fe40000100800 */
[----:B------:R-:W-:Y:S02]  /*1bf80*/  STL [R1+0xde8], R21 ;  /* 0x000de81501007387 */ /* 0x000fe40000100800 */
[----:B------:R-:W-:Y:S01]  /*1bf90*/  STL [R1+0xde4], R22 ;  /* 0x000de41601007387 */ /* 0x000fe20000100800 */
[----:B------:R-:W-:Y:S07]  /*1bfa0*/  STL [R1+0xde0], R23 ;  /* 0x000de01701007387 */ /* 0x000fee0000100800 */
[----:B------:R-:W-:Y:S02]  /*1bfb0*/  STL.64 [R1+0xc0], R4 ;  /* 0x0000c00401007387 */ /* 0x000fe40000100a00 */
[----:B------:R0:W-:Y:S02]  /*1bfc0*/  STL.64 [R1+0xc8], R6 ;  /* 0x0000c80601007387 */ /* 0x0001e40000100a00 */
[----:B0-----:R-:W3:Y:S01]  /*1bfd0*/  LDL.LU.64 R6, [R1+0xe50] ;  /* 0x000e500001067983 */ /* 0x001ee20000300a00 */
[----:B------:R-:W3:Y:S02]  /*1bfe0*/  LDL.LU.64 R4, [R1+0xe48] ;  /* 0x000e480001047983 */ /* 0x000ee40000300a00 */
[----:B------:R-:W-:-:S02]  /*1bff0*/  IMAD.MOV.U32 R20, RZ, RZ, R3 ;  /* 0x000000ffff147224 */ /* 0x000fc400078e0003 */
[----:B------:R-:W-:-:S07]  /*1c000*/  IMAD.MOV.U32 R21, RZ, RZ, R2 ;  /* 0x000000ffff157224 */ /* 0x000fce00078e0002 */
[----:B---3--:R-:W-:Y:S01]  /*1c010*/  HMMA.16816.F32.BF16 R20, R8, R20, R4 ;  /* 0x000000140814723c */ /* 0x008fe20000041804 */
[----:B------:R-:W3:Y:S01]  /*1c020*/  LDL.LU.64 R6, [R1+0xe40] ;  /* 0x000e400001067983 */ /* 0x000ee20000300a00 */
[----:B------:R-:W3:Y:S02]  /*1c030*/  LDL.LU.64 R4, [R1+0xe38] ;  /* 0x000e380001047983 */ /* 0x000ee40000300a00 */
[----:B------:R-:W4:Y:S11]  /*1c040*/  LDL R11, [R1+0x874] ;  /* 0x00087400010b7983 */ /* 0x000f360000100800 */
[----:B------:R-:W-:Y:S08]  /*1c050*/  @!UPT UIADD3 URZ, URZ, URZ, URZ ;  /* 0x0000003f3f3ff290 */ /* 0x000ff0000fffe03f */
[----:B------:R2:W-:Y:S01]  /*1c060*/  STL.64 [R1+0xb0], R20 ;  /* 0x0000b01401007387 */ /* 0x0005e20000100a00 */
[----:B------:R-:W-:Y:S02]  /*1c070*/  STL.64 [R1+0xb8], R22 ;  /* 0x0000b81601007387 */ /* 0x000fe40000100a00 */
[----:B------:R-:W4:Y:S02]  /*1c080*/  LDL.LU.64 R26, [R1+0xe30] ;  /* 0x000e3000011a7983 */ /* 0x000f240000300a00 */
[----:B--2---:R-:W-:Y:S02]  /*1c090*/  IMAD.MOV.U32 R20, RZ, RZ, R24 ;  /* 0x000000ffff147224 */ /* 0x004fe400078e0018 */
[----:B------:R-:W-:Y:S01]  /*1c0a0*/  IMAD.MOV.U32 R21, RZ, RZ, R25 ;  /* 0x000000ffff157224 */ /* 0x000fe200078e0019 */
[----:B---3--:R-:W-:Y:S01]  /*1c0b0*/  HMMA.16816.F32.BF16 R12, R4, R24, R12 ;  /* 0x00000018040c723c */ /* 0x008fe2000004180c */
[----:B------:R-:W2:Y:S04]  /*1c0c0*/  LDL.LU.64 R24, [R1+0xe28] ;  /* 0x000e280001187983 */ /* 0x000ea80000300a00 */
[----:B----4-:R-:W-:Y:S11]  /*1c0d0*/  LDSM.16.MT88.4 R8, [R11+0xa800] ;  /* 0x00a800000b08783b */ /* 0x010ff60000004200 */
[----:B------:R-:W-:Y:S07]  /*1c0e0*/  @!UPT UIADD3 URZ, URZ, URZ, URZ ;  /* 0x0000003f3f3ff290 */ /* 0x000fee000fffe03f */
[----:B------:R0:W-:Y:S01]  /*1c0f0*/  STL [R1+0xa0], R12 ;  /* 0x0000a00c01007387 */ /* 0x0001e20000100800 */
[----:B------:R-:W-:-:S03]  /*1c100*/  IMAD.MOV.U32 R29, RZ, RZ, R13 ;  /* 0x000000ffff1d7224 */ /* 0x000fc600078e000d */
[----:B0-----:R-:W2:Y:S01]  /*1c110*/  LDL.LU.64 R12, [R1+0xe20] ;  /* 0x000e2000010c7983 */ /* 0x001ea20000300a00 */
[----:B------:R-:W-:Y:S02]  /*1c120*/  IMAD.MOV.U32 R2, RZ, RZ, R15 ;  /* 0x000000ffff027224 */ /* 0x000fe400078e000f */
[----:B------:R-:W-:Y:S02]  /*1c130*/  IMAD.MOV.U32 R3, RZ, RZ, R14 ;  /* 0x000000ffff037224 */ /* 0x000fe400078e000e */
[----:B------:R-:W-:Y:S01]  /*1c140*/  STL [R1+0xdf0], R20 ;  /* 0x000df01401007387 */ /* 0x000fe20000100800 */
[----:B------:R-:W-:Y:S02]  /*1c150*/  STL [R1+0xd40], R2 ;  /* 0x000d400201007387 */ /* 0x000fe40000100800 */
[----:B------:R-:W-:Y:S02]  /*1c160*/  STL [R1+0xd3c], R3 ;  /* 0x000d3c0301007387 */ /* 0x000fe40000100800 */
[----:B------:R-:W-:Y:S01]  /*1c170*/  STL [R1+0xd38], R29 ;  /* 0x000d381d01007387 */ /* 0x000fe20000100800 */
[----:B--2---:R-:W-:Y:S01]  /*1c180*/  HMMA.16816.F32.BF16 R24, R4, R12, R24 ;  /* 0x0000000c0418723c */ /* 0x004fe20000041818 */
[----:B------:R-:W-:-:S02]  /*1c190*/  IMAD.MOV.U32 R22, RZ, RZ, R12 ;  /* 0x000000ffff167224 */ /* 0x000fc400078e000c */
[----:B------:R-:W-:Y:S11]  /*1c1a0*/  IMAD.MOV.U32 R23, RZ, RZ, R13 ;  /* 0x000000ffff177224 */ /* 0x000ff600078e000d */
[----:B------:R-:W-:Y:S09]  /*1c1b0*/  @!UPT UIADD3 URZ, URZ, URZ, URZ ;  /* 0x0000003f3f3ff290 */ /* 0x000ff2000fffe03f */
[----:B------:R-:W-:Y:S01]  /*1c1c0*/  STL.64 [R1+0x40], R24 ;  /* 0x0000401801007387 */ /* 0x000fe20000100a00 */
[----:B------:R0:W-:Y:S03]  /*1c1d0*/  STL.64 [R1+0x48], R26 ;  /* 0x0000481a01007387 */ /* 0x0001e60000100a00 */
[----:B0-----:R-:W2:Y:S01]  /*1c1e0*/  LDL.LU.64 R26, [R1+0xe18] ;  /* 0x000e1800011a7983 */ /* 0x001ea20000300a00 */
[----:B------:R-:W3:Y:S02]  /*1c1f0*/  LDL.LU R24, [R1+0xe10] ;  /* 0x000e100001187983 */ /* 0x000ee40000300800 */
[----:B------:R-:W4:Y:S02]  /*1c200*/  LDL.LU.64 R14, [R1+0xe08] ;  /* 0x000e0800010e7983 */ /* 0x000f240000300a00 */
[----:B------:R-:W4:Y:S02]  /*1c210*/  LDL.LU.64 R12, [R1+0xe00] ;  /* 0x000e0000010c7983 */ /* 0x000f240000300a00 */
[----:B------:R-:W-:-:S02]  /*1c220*/  IMAD.MOV.U32 R25, RZ, RZ, R16 ;  /* 0x000000ffff197224 */ /* 0x000fc400078e0010 */
[----:B------:R-:W-:Y:S01]  /*1c230*/  IMAD.MOV.U32 R20, RZ, RZ, R17 ;  /* 0x000000ffff147224 */ /* 0x000fe200078e0011 */
[C---:B----4-:R-:W-:Y:S01]  /*1c240*/  HMMA.16816.F32.BF16 R12, R4.reuse, R16, R12 ;  /* 0x00000010040c723c */ /* 0x050fe2000004180c */
[----:B------:R-:W0:Y:S11]  /*1c250*/  LDSM.16.MT88.4 R16, [R28+0xa000] ;  /* 0x00a000001c10783b */ /* 0x000e360000004200 */
[----:B------:R-:W-:Y:S11]  /*1c260*/  @!UPT UIADD3 URZ, URZ, URZ, URZ ;  /* 0x0000003f3f3ff290 */ /* 0x000ff6000fffe03f */
[----:B------:R-:W-:Y:S01]  /*1c270*/  STL [R1+0x30], R12 ;  /* 0x0000300c01007387 */ /* 0x000fe20000100800 */
[----:B------:R-:W-:Y:S02]  /*1c280*/  IMAD.MOV.U32 R2, RZ, RZ, R13 ;  /* 0x000000ffff027224 */ /* 0x000fe400078e000d */
[----:B------:R-:W-:Y:S02]  /*1c290*/  IMAD.MOV.U32 R3, RZ, RZ, R14 ;  /* 0x000000ffff037224 */ /* 0x000fe400078e000e */
[----:B------:R-:W-:Y:S02]  /*1c2a0*/  IMAD.MOV.U32 R29, RZ, RZ, R15 ;  /* 0x000000ffff1d7224 */ /* 0x000fe400078e000f */
[----:B------:R-:W1:Y:S04]  /*1c2b0*/  LDSM.16.MT88.4 R12, [R0+0xa800] ;  /* 0x00a80000000c783b */ /* 0x000e680000004200 */
[----:B------:R-:W-:Y:S01]  /*1c2c0*/  STL [R1+0xd4c], R29 ;  /* 0x000d4c1d01007387 */ /* 0x000fe20000100800 */
[----:B------:R-:W-:Y:S02]  /*1c2d0*/  STL [R1+0xd48], R3 ;  /* 0x000d480301007387 */ /* 0x000fe40000100800 */
[----:B------:R-:W-:Y:S01]  /*1c2e0*/  STL [R1+0xd44], R2 ;  /* 0x000d440201007387 */ /* 0x000fe20000100800 */
[----:B0-----:R-:W-:Y:S01]  /*1c2f0*/  STL [R1+0xdac], R18 ;  /* 0x000dac1201007387 */ /* 0x001fe20000100800 */
[----:B------:R-:W-:Y:S02]  /*1c300*/  STL [R1+0xda8], R19 ;  /* 0x000da81301007387 */ /* 0x000fe40000100800 */
[----:B------:R0:W-:Y:S02]  /*1c310*/  STL.64 [R1+0xdc0], R16 ;  /* 0x000dc01001007387 */ /* 0x0001e40000100a00 */
[----:B0-----:R-:W4:Y:S01]  /*1c320*/  LDL.LU.64 R16, [R1+0x50] ;  /* 0x0000500001107983 */ /* 0x001f220000300a00 */
[----:B------:R-:W-:Y:S03]  /*1c330*/  STL [R1+0xd50], R28 ;  /* 0x000d501c01007387 */ /* 0x000fe60000100800 */
[----:B-1----:R-:W-:Y:S01]  /*1c340*/  STL.64 [R1+0xd60], R14 ;  /* 0x000d600e01007387 */ /* 0x002fe20000100a00 */
[----:B------:R0:W-:Y:S03]  /*1c350*/  STL.64 [R1+0xd58], R12 ;  /* 0x000d580c01007387 */ /* 0x0001e60000100a00 */
[----:B0-----:R-:W4:Y:S01]  /*1c360*/  LDL.LU R12, [R1+0x100] ;  /* 0x00010000010c7983 */ /* 0x001f220000300800 */
[----:B------:R-:W4:Y:S02]  /*1c370*/  LDL.LU R13, [R1+0x104] ;  /* 0x00010400010d7983 */ /* 0x000f240000300800 */
[----:B------:R-:W4:Y:S02]  /*1c380*/  LDL.LU R14, [R1+0x108] ;  /* 0x00010800010e7983 */ /* 0x000f240000300800 */
[----:B------:R-:W4:Y:S02]  /*1c390*/  LDL.LU R15, [R1+0x10c] ;  /* 0x00010c00010f7983 */ /* 0x000f240000300800 */
[----:B----4-:R-:W-:Y:S11]  /*1c3a0*/  HMMA.16816.F32.BF16 R4, R4, R16, R12 ;  /* 0x000000100404723c */ /* 0x010ff6000004180c */
[----:B------:R-:W-:Y:S11]  /*1c3b0*/  @!UPT UIADD3 URZ, URZ, URZ, URZ ;  /* 0x0000003f3f3ff290 */ /* 0x000ff6000fffe03f */
[----:B------:R-:W-:Y:S01]  /*1c3c0*/  @!UPT UIADD3 URZ, URZ, URZ, URZ ;  /* 0x0000003f3f3ff290 */ /* 0x000fe2000fffe03f */
[----:B------:R-:W-:Y:S01]  /*1c3d0*/  STL.64 [R1+0x20], R4 ;  /* 0x0000200401007387 */ /* 0x000fe20000100a00 */
[----:B------:R-:W-:Y:S02]  /*1c3e0*/  STL.64 [R1+0x28], R6 ;  /* 0x0000280601007387 */ /* 0x000fe40000100a00 */
[----:B------:R-:W-:Y:S02]  /*1c3f0*/  STL.64 [R1+0xd10], R10 ;  /* 0x000d100a01007387 */ /* 0x000fe40000100a00 */
[----:B------:R-:W-:Y:S01]  /*1c400*/  STL.64 [R1+0xd08], R8 ;  /* 0x000d080801007387 */ /* 0x000fe20000100a00 */
[----:B--2---:R0:W1:Y:S04]  /*1c410*/  LDSM.16.MT88.4 R4, [R27+0xa800] ;  /* 0x00a800001b04783b */ /* 0x0040680000004200 */
[----:B0-----:R-:W2:Y:S01]  /*1c420*/  LDL.LU R27, [R1+0xdfc] ;  /* 0x000dfc00011b7983 */ /* 0x001ea20000300800 */
[----:B------:R-:W4:Y:S02]  /*1c430*/  LDL.LU R8, [R1+0xe0] ;  /* 0x0000e00001087983 */ /* 0x000f240000300800 */
[----:B------:R-:W4:Y:S02]  /*1c440*/  LDL.LU R9, [R1+0xe4] ;  /* 0x0000e40001097983 */ /* 0x000f240000300800 */
[----:B------:R-:W2:Y:S02]  /*1c450*/  LDL.LU R10, [R1+0xe8] ;  /* 0x0000e800010a7983 */ /* 0x000ea40000300800 */
[----:B---3--:R-:W-:-:S02]  /*1c460*/  IMAD.MOV.U32 R11, RZ, RZ, R24 ;  /* 0x000000ffff0b7224 */ /* 0x008fc400078e0018 */
[----:B------:R-:W3:Y:S04]  /*1c470*/  LDL.LU R24, [R1+0xdf8] ;  /* 0x000df80001187983 */ /* 0x000ee80000300800 */
[----:B--2---:R-:W-:Y:S01]  /*1c480*/  STL.64 [R1+0xd70], R10 ;  /* 0x000d700a01007387 */ /* 0x004fe20000100a00 */
[----:B----4-:R0:W-:Y:S02]  /*1c490*/  STL.64 [R1+0xd68], R8 ;  /* 0x000d680801007387 */ /* 0x0101e40000100a00 */
[----:B0-----:R-:W-:Y:S02]  /*1c4a0*/  IMAD.MOV.U32 R8, RZ, RZ, R25 ;  /* 0x000000ffff087224 */ /* 0x001fe400078e0019 */
[----:B------:R-:W-:Y:S01]  /*1c4b0*/  IMAD.MOV.U32 R9, RZ, RZ, R20 ;  /* 0x000000ffff097224 */ /* 0x000fe200078e0014 */
[----:B------:R-:W3:Y:S01]  /*1c4c0*/  LDL.LU R25, [R1+0xdf4] ;  /* 0x000df40001197983 */ /* 0x000ee20000300800 */
[----:B------:R-:W2:Y:S02]  /*1c4d0*/  LDL.LU R20, [R1+0xdf0] ;  /* 0x000df00001147983 */ /* 0x000ea40000300800 */
[----:B------:R-:W-:Y:S01]  /*1c4e0*/  IMAD.MOV.U32 R15, RZ, RZ, R26 ;  /* 0x000000ffff0f7224 */ /* 0x000fe200078e001a */
[----:B------:R0:W-:Y:S01]  /*1c4f0*/  STL.64 [R1+0xdc8], R8 ;  /* 0x000dc80801007387 */ /* 0x0001e20000100a00 */
[----:B------:R-:W4:Y:S02]  /*1c500*/  LDL.LU R12, [R1+0xf0] ;  /* 0x0000f000010c7983 */ /* 0x000f240000300800 */
[----:B------:R-:W4:Y:S02]  /*1c510*/  LDL.LU R13, [R1+0xf4] ;  /* 0x0000f400010d7983 */ /* 0x000f240000300800 */
[----:B------:R-:W-:Y:S01]  /*1c520*/  IMAD.MOV.U32 R14, RZ, RZ, R27 ;  /* 0x000000ffff0e7224 */ /* 0x000fe200078e001b */
[----:B------:R-:W3:Y:S01]  /*1c530*/  LDL.LU R26, [R1+0x158] ;  /* 0x00015800011a7983 */ /* 0x000ee20000300800 */
[----:B------:R-:W3:Y:S02]  /*1c540*/  LDL.LU R27, [R1+0x15c] ;  /* 0x00015c00011b7983 */ /* 0x000ee40000300800 */
[----:B------:R-:W-:-:S02]  /*1c550*/  IMAD.MOV.U32 R3, RZ, RZ, R16 ;  /* 0x000000ffff037224 */ /* 0x000fc400078e0010 */
[----:B------:R-:W-:Y:S02]  /*1c560*/  IMAD.MOV.U32 R2, RZ, RZ, R17 ;  /* 0x000000ffff027224 */ /* 0x000fe400078e0011 */
[----:B0-----:R-:W-:Y:S02]  /*1c570*/  IMAD.MOV.U32 R9, RZ, RZ, R21 ;  /* 0x000000ffff097224 */ /* 0x001fe400078e0015 */
[----:B--2---:R-:W-:Y:S02]  /*1c580*/  IMAD.MOV.U32 R8, RZ, RZ, R20 ;  /* 0x000000ffff087224 */ /* 0x004fe400078e0014 */
[----:B------:R-:W2:Y:S01]  /*1c590*/  LDL.LU R20, [R1+0xdec] ;  /* 0x000dec0001147983 */ /* 0x000ea20000300800 */
[----:B------:R-:W2:Y:S02]  /*1c5a0*/  LDL.LU R21, [R1+0xde8] ;  /* 0x000de80001157983 */ /* 0x000ea40000300800 */
[----:B------:R-:W2:Y:S02]  /*1c5b0*/  LDL.LU R16, [R1+0x160] ;  /* 0x0001600001107983 */ /* 0x000ea40000300800 */
[----:B------:R-:W2:Y:S01]  /*1c5c0*/  LDL.LU R17, [R1+0x164] ;  /* 0x0001640001117983 */ /* 0x000ea20000300800 */
[----:B------:R-:W2:Y:S01]  /*1c5d0*/  LDL.LU R18, [R1+0x168] ;  /* 0x0001680001127983 */ /* 0x000ea20000300800 */
[----:B------:R-:W2:Y:S03]  /*1c5e0*/  LDL.LU R19, [R1+0x16c] ;  /* 0x00016c0001137983 */ /* 0x000ea60000300800 */
[----:B--2---:R-:W-:Y:S01]  /*1c5f0*/  STL.64 [R1+0xdd8], R18 ;  /* 0x000dd81201007387 */ /* 0x004fe20000100a00 */
[----:B------:R0:W-:Y:S03]  /*1c600*/  STL.64 [R1+0xdd0], R16 ;  /* 0x000dd01001007387 */ /* 0x0001e60000100a00 */
[----:B0-----:R-:W2:Y:S01]  /*1c610*/  LDL.LU R16, [R1+0x170] ;  /* 0x0001700001107983 */ /* 0x001ea20000300800 */
[----:B------:R-:W2:Y:S02]  /*1c620*/  LDL.LU R17, [R1+0x174] ;  /* 0x0001740001117983 */ /* 0x000ea40000300800 */
[----:B------:R-:W2:Y:S02]  /*1c630*/  LDL.LU R18, [R1+0x178] ;  /* 0x0001780001127983 */ /* 0x000ea40000300800 */
[----:B------:R-:W2:Y:S01]  /*1c640*/  LDL.LU R19, [R1+0x17c] ;  /* 0x00017c0001137983 */ /* 0x000ea20000300800 */
[----:B---3--:R-:W-:Y:S01]  /*1c650*/  STL.64 [R1+0xdb8], R26 ;  /* 0x000db81a01007387 */ /* 0x008fe20000100a00 */
[----:B------:R0:W-:Y:S02]  /*1c660*/  STL.64 [R1+0xdb0], R24 ;  /* 0x000db01801007387 */ /* 0x0001e40000100a00 */
[----:B0-----:R-:W-:-:S02]  /*1c670*/  IMAD.MOV.U32 R24, RZ, RZ, R22 ;  /* 0x000000ffff187224 */ /* 0x001fc400078e0016 */
[----:B------:R-:W-:Y:S01]  /*1c680*/  IMAD.MOV.U32 R25, RZ, RZ, R23 ;  /* 0x000000ffff197224 */ /* 0x000fe200078e0017 */
[----:B------:R-:W2:Y:S01]  /*1c690*/  LDL.LU R22, [R1+0xde4] ;  /* 0x000de40001167983 */ /* 0x000ea20000300800 */
[----:B------:R-:W2:Y:S02]  /*1c6a0*/  LDL.LU R23, [R1+0xde0] ;  /* 0x000de00001177983 */ /* 0x000ea40000300800 */
[----:B------:R-:W-:Y:S02]  /*1c6b0*/  STL.64 [R1+0xd80], R14 ;  /* 0x000d800e01007387 */ /* 0x000fe40000100a00 */
[----:B----4-:R0:W-:Y:S02]  /*1c6c0*/  STL.64 [R1+0xd78], R12 ;  /* 0x000d780c01007387 */ /* 0x0101e40000100a00 */
[----:B0-----:R-:W3:Y:S01]  /*1c6d0*/  LDL.LU R12, [R1+0x110] ;  /* 0x00011000010c7983 */ /* 0x001ee20000300800 */
[----:B------:R-:W3:Y:S02]  /*1c6e0*/  LDL.LU R13, [R1+0x114] ;  /* 0x00011400010d7983 */ /* 0x000ee40000300800 */
[----:B------:R-:W4:Y:S02]  /*1c6f0*/  LDL.LU R14, [R1+0x118] ;  /* 0x00011800010e7983 */ /* 0x000f240000300800 */
[----:B------:R-:W4:Y:S02]  /*1c700*/  LDL.LU R15, [R1+0x11c] ;  /* 0x00011c00010f7983 */ /* 0x000f240000300800 */
[----:B----4-:R-:W-:Y:S01]  /*1c710*/  STL.64 [R1+0xd90], R14 ;  /* 0x000d900e01007387 */ /* 0x010fe20000100a00 */
[----:B---3--:R0:W-:Y:S03]  /*1c720*/  STL.64 [R1+0xd88], R12 ;  /* 0x000d880c01007387 */ /* 0x0081e60000100a00 */
[----:B0-----:R-:W3:Y:S01]  /*1c730*/  LDL.LU R12, [R1+0x120] ;  /* 0x00012000010c7983 */ /* 0x001ee20000300800 */
[----:B------:R-:W3:Y:S02]  /*1c740*/  LDL.LU R13, [R1+0x124] ;  /* 0x00012400010d7983 */ /* 0x000ee40000300800 */
[----:B------:R-:W4:Y:S02]  /*1c750*/  LDL.LU R14, [R1+0x128] ;  /* 0x00012800010e7983 */ /* 0x000f240000300800 */
[----:B------:R-:W4:Y:S01]  /*1c760*/  LDL.LU R15, [R1+0x12c] ;  /* 0x00012c00010f7983 */ /* 0x000f220000300800 */
[----:B--2---:R-:W-:Y:S01]  /*1c770*/  HMMA.16816.F32.BF16 R8, R20, R8, R16 ;  /* 0x000000081408723c */ /* 0x004fe20000041810 */
[----:B----4-:R-:W-:Y:S01]  /*1c780*/  STL.64 [R1+0xda0], R14 ;  /* 0x000da00e01007387 */ /* 0x010fe20000100a00 */
[----:B---3--:R0:W-:Y:S03]  /*1c790*/  STL.64 [R1+0xd98], R12 ;  /* 0x000d980c01007387 */ /* 0x0081e60000100a00 */
[----:B0-----:R-:W2:Y:S01]  /*1c7a0*/  LDL.LU R12, [R1+0x130] ;  /* 0x00013000010c7983 */ /* 0x001ea20000300800 */
[----:B------:R-:W2:Y:S02]  /*1c7b0*/  LDL.LU R13, [R1+0x134] ;  /* 0x00013400010d7983 */ /* 0x000ea40000300800 */
[----:B------:R-:W2:Y:S02]  /*1c7c0*/  LDL.LU R14, [R1+0x138] ;  /* 0x00013800010e7983 */ /* 0x000ea40000300800 */
[----:B------:R-:W2:Y:S01]  /*1c7d0*/  LDL.LU R15, [R1+0x13c] ;  /* 0x00013c00010f7983 */ /* 0x000ea20000300800 */
[----:B-1----:R0:W-:Y:S01]  /*1c7e0*/  STL.64 [R1+0xcc0], R6 ;  /* 0x000cc00601007387 */ /* 0x0021e20000100a00 */
[----:B------:R1:W-:Y:S03]  /*1c7f0*/  STL.64 [R1+0xcb8], R4 ;  /* 0x000cb80401007387 */ /* 0x0003e60000100a00 */
[----:B0-----:R-:W3:Y:S04]  /*1c800*/  LDL R6, [R1+0x58] ;  /* 0x0000580001067983 */ /* 0x001ee80000100800 */
[----:B------:R-:W3:Y:S01]  /*1c810*/  LDL R7, [R1+0x5c] ;  /* 0x00005c0001077983 */ /* 0x000ee20000100800 */
[----:B------:R-:W4:Y:S02]  /*1c820*/  LDL.LU.64 R18, [R1+0xdd8] ;  /* 0x000dd80001127983 */ /* 0x000f240000300a00 */
[----:B------:R-:W4:Y:S02]  /*1c830*/  LDL.LU.64 R16, [R1+0xdd0] ;  /* 0x000dd00001107983 */ /* 0x000f240000300a00 */
[----:B-1----:R-:W-:-:S02]  /*1c840*/  IMAD.MOV.U32 R4, RZ, RZ, R3 ;  /* 0x000000ffff047224 */ /* 0x002fc400078e0003 */
[----:B------:R-:W-:Y:S02]  /*1c850*/  IMAD.MOV.U32 R5, RZ, RZ, R2 ;  /* 0x000000ffff057224 */ /* 0x000fe400078e0002 */
[----:B------:R-:W-:Y:S02]  /*1c860*/  IMAD.MOV.U32 R28, RZ, RZ, R8 ;  /* 0x000000ffff1c7224 */ /* 0x000fe400078e0008 */
[----:B------:R-:W-:Y:S02]  /*1c870*/  IMAD.MOV.U32 R29, RZ, RZ, R9 ;  /* 0x000000ffff1d7224 */ /* 0x000fe400078e0009 */
[----:B------:R-:W-:Y:S02]  /*1c880*/  IMAD.MOV.U32 R3, RZ, RZ, R10 ;  /* 0x000000ffff037224 */ /* 0x000fe400078e000a */
[----:B------:R-:W-:Y:S01]  /*1c890*/  IMAD.MOV.U32 R2, RZ, RZ, R11 ;  /* 0x000000ffff027224 */ /* 0x000fe200078e000b */
[----:B------:R-:W2:Y:S01]  /*1c8a0*/  LDL.LU.64 R8, [R1+0xdc8] ;  /* 0x000dc80001087983 */ /* 0x000ea20000300a00 */
[C---:B----4-:R-:W-:Y:S03]  /*1c8b0*/  HMMA.16816.F32.BF16 R24, R20.reuse, R24, R16 ;  /* 0x000000181418723c */ /* 0x050fe60000041810 */
[----:B------:R-:W4:Y:S11]  /*1c8c0*/  LDL.LU.64 R16, [R1+0xdc0] ;  /* 0x000dc00001107983 */ /* 0x000f360000300a00 */
[----:B------:R-:W-:Y:S10]  /*1c8d0*/  @!UPT UIADD3 URZ, URZ, URZ, URZ ;  /* 0x0000003f3f3ff290 */ /* 0x000ff4000fffe03f */
[----:B------:R-:W-:Y:S02]  /*1c8e0*/  IMAD.MOV.U32 R11, RZ, RZ, R26 ;  /* 0x000000ffff0b7224 */ /* 0x000fe400078e001a */
[----:B------:R-:W-:Y:S02]  /*1c8f0*/  IMAD.MOV.U32 R10, RZ, RZ, R27 ;  /* 0x000000ffff0a7224 */ /* 0x000fe400078e001b */
[----:B------:R-:W-:Y:S02]  /*1c900*/  IMAD.MOV.U32 R18, RZ, RZ, R24 ;  /* 0x000000ffff127224 */ /* 0x000fe400078e0018 */
[----:B------:R-:W-:Y:S01]  /*1c910*/  IMAD.MOV.U32 R19, RZ, RZ, R25 ;  /* 0x000000ffff137224 */ /* 0x000fe200078e0019 */
[----:B------:R-:W2:Y:S01]  /*1c920*/  LDL.LU.64 R26, [R1+0xdb8] ;  /* 0x000db800011a7983 */ /* 0x000ea20000300a00 */
[----:B------:R-:W2:Y:S02]  /*1c930*/  LDL.LU.64 R24, [R1+0xdb0] ;  /* 0x000db00001187983 */ /* 0x000ea40000300a00 */
[C---:B--2---:R-:W-:Y:S11]  /*1c940*/  HMMA.16816.F32.BF16 R24, R20.reuse, R8, R24 ;  /* 0x000000081418723c */ /* 0x044ff60000041818 */
[----:B------:R-:W-:Y:S11]  /*1c950*/  @!UPT UIADD3 URZ, URZ, URZ, URZ ;  /* 0x0000003f3f3ff290 */ /* 0x000ff6000fffe03f */
[----:B------:R-:W-:Y:S01]  /*1c960*/  @!UPT UIADD3 URZ, URZ, URZ, URZ ;  /* 0x0000003f3f3ff290 */ /* 0x000fe2000fffe03f */
[----:B------:R-:W-:Y:S01]  /*1c970*/  STL.64 [R1+0xc90], R26 ;  /* 0x000c901a01007387 */ /* 0x000fe20000100a00 */
[----:B------:R0:W-:Y:S03]  /*1c980*/  STL.64 [R1+0xc88], R24 ;  /* 0x000c881801007387 */ /* 0x0001e60000100a00 */
[----:B0-----:R-:W2:Y:S01]  /*1c990*/  LDL.LU R24, [R1+0x140] ;  /* 0x0001400001187983 */ /* 0x001ea20000300800 */
[----:B------:R-:W2:Y:S02]  /*1c9a0*/  LDL.LU R25, [R1+0x144] ;  /* 0x0001440001197983 */ /* 0x000ea40000300800 */
[----:B------:R-:W2:Y:S02]  /*1c9b0*/  LDL.LU R26, [R1+0x148] ;  /* 0x00014800011a7983 */ /* 0x000ea40000300800 */
[----:B------:R-:W2:Y:S02]  /*1c9c0*/  LDL.LU R27, [R1+0x14c] ;  /* 0x00014c00011b7983 */ /* 0x000ea40000300800 */
[----:B--2---:R-:W-:Y:S07]  /*1c9d0*/  HMMA.16816.F32.BF16 R20, R20, R4, R24 ;  /* 0x000000041414723c */ /* 0x004fee0000041818 */
[----:B------:R-:W-:-:S02]  /*1c9e0*/  IMAD.MOV.U32 R26, RZ, RZ, R11 ;  /* 0x000000ffff1a7224 */ /* 0x000fc400078e000b */
[----:B------:R-:W-:Y:S02]  /*1c9f0*/  IMAD.MOV.U32 R27, RZ, RZ, R10 ;  /* 0x000000ffff1b7224 */ /* 0x000fe400078e000a */
[----:B------:R-:W-:Y:S02]  /*1ca00*/  IMAD.MOV.U32 R24, RZ, RZ, R18 ;  /* 0x000000ffff187224 */ /* 0x000fe400078e0012 */
[----:B------:R-:W-:Y:S01]  /*1ca10*/  IMAD.MOV.U32 R25, RZ, RZ, R19 ;  /* 0x000000ffff197224 */ /* 0x000fe200078e0013 */
[----:B------:R-:W4:Y:S01]  /*1ca20*/  LDL.LU R18, [R1+0xdac] ;  /* 0x000dac0001127983 */ /* 0x000f220000300800 */
[----:B------:R-:W4:Y:S02]  /*1ca30*/  LDL.LU R19, [R1+0xda8] ;  /* 0x000da80001137983 */ /* 0x000f240000300800 */
[----:B------:R-:W-:Y:S01]  /*1ca40*/  STL.64 [R1+0xcb0], R26 ;  /* 0x000cb01a01007387 */ /* 0x000fe20000100a00 */
[----:B------:R0:W-:Y:S04]  /*1ca50*/  STL.64 [R1+0xca8], R24 ;  /* 0x000ca81801007387 */ /* 0x0001e80000100a00 */
[----:B0-----:R-:W4:Y:S01]  /*1ca60*/  LDL.LU.64 R24, [R1+0x80] ;  /* 0x0000800001187983 */ /* 0x001f220000300a00 */
[----:B------:R-:W2:Y:S02]  /*1ca70*/  LDL.LU.64 R26, [R1+0x88] ;  /* 0x00008800011a7983 */ /* 0x000ea40000300a00 */
[----:B------:R-:W-:Y:S02]  /*1ca80*/  STL.64 [R1+0xca0], R22 ;  /* 0x000ca01601007387 */ /* 0x000fe40000100a00 */
[----:B------:R0:W-:Y:S02]  /*1ca90*/  STL.64 [R1+0xc98], R20 ;  /* 0x000c981401007387 */ /* 0x0001e40000100a00 */
[----:B0-----:R-:W2:Y:S01]  /*1caa0*/  LDL.LU.64 R20, [R1+0x70] ;  /* 0x0000700001147983 */ /* 0x001ea20000300a00 */
[----:B------:R-:W2:Y:S01]  /*1cab0*/  LDL.LU.64 R22, [R1+0x78] ;  /* 0x0000780001167983 */ /* 0x000ea20000300a00 */
[C---:B----4-:R-:W-:Y:S11]  /*1cac0*/  HMMA.16816.F32.BF16 R12, R16.reuse, R24, R12 ;  /* 0x00000018100c723c */ /* 0x050ff6000004180c */
        /* <DEDUP_REMOVED lines=20> */
[----:B------:R-:W4:Y:S01]  /*1cc10*/  LDL.LU.64 R8, [R1+0xd68] ;  /* 0x000d680001087983 */ /* 0x000f220000300a00 */
[----:B--2---:R-:W-:Y:S02]  /*1cc20*/  HMMA.16816.F32.BF16 R16, R16, R4, R12 ;  /* 0x000000041010723c */ /* 0x004fe4000004180c */
[----:B------:R-:W4:Y:S01]  /*1cc30*/  LDL.LU.64 R14, [R1+0xd60] ;  /* 0x000d6000010e7983 */ /* 0x000f220000300a00 */
[----:B------:R-:W4:Y:S02]  /*1cc40*/  LDL.LU.64 R12, [R1+0xd58] ;  /* 0x000d5800010c7983 */ /* 0x000f240000300a00 */
[----:B---3--:R-:W-:Y:S11]  /*1cc50*/  STL.64 [R1+0xd18], R6 ;  /* 0x000d180601007387 */ /* 0x008ff60000100a00 */
[----:B------:R-:W-:Y:S07]  /*1cc60*/  @!UPT UIADD3 URZ, URZ, URZ, URZ ;  /* 0x0000003f3f3ff290 */ /* 0x000fee000fffe03f */
[----:B------:R-:W-:Y:S01]  /*1cc70*/  STL.64 [R1+0x120], R16 ;  /* 0x0001201001007387 */ /* 0x000fe20000100a00 */
[----:B------:R0:W-:Y:S01]  /*1cc80*/  STL.64 [R1+0x128], R18 ;  /* 0x0001281201007387 */ /* 0x0001e20000100a00 */
[----:B----4-:R-:W-:Y:S11]  /*1cc90*/  HMMA.16816.F32.BF16 R8, R12, R26, R8 ;  /* 0x0000001a0c08723c */ /* 0x010ff60000041808 */
[----:B------:R-:W-:Y:S11]  /*1cca0*/  @!UPT UIADD3 URZ, URZ, URZ, URZ ;  /* 0x0000003f3f3ff290 */ /* 0x000ff6000fffe03f */
[----:B------:R-:W-:Y:S01]  /*1ccb0*/  @!UPT UIADD3 URZ, URZ, URZ, URZ ;  /* 0x0000003f3f3ff290 */ /* 0x000fe2000fffe03f */
[----:B------:R1:W-:Y:S01]  /*1ccc0*/  STL [R1+0x110], R8 ;  /* 0x0001100801007387 */ /* 0x0003e20000100800 */
[----:B------:R2:W-:Y:S02]  /*1ccd0*/  STL.64 [R1+0xd20], R26 ;  /* 0x000d201a01007387 */ /* 0x0005e40000100a00 */
[----:B0-----:R-:W-:Y:S02]  /*1cce0*/  IMAD.MOV.U32 R18, RZ, RZ, R9 ;  /* 0x000000ffff127224 */ /* 0x001fe400078e0009 */
[----:B------:R-:W-:Y:S02]  /*1ccf0*/  IMAD.MOV.U32 R17, RZ, RZ, R10 ;  /* 0x000000ffff117224 */ /* 0x000fe400078e000a */
[----:B------:R-:W-:Y:S01]  /*1cd00*/  IMAD.MOV.U32 R16, RZ, RZ, R11 ;  /* 0x000000ffff107224 */ /* 0x000fe200078e000b */
[----:B-1----:R-:W3:Y:S01]  /*1cd10*/  LDL.LU R8, [R1+0xb0] ;  /* 0x0000b00001087983 */ /* 0x002ee20000300800 */
[----:B------:R-:W3:Y:S02]  /*1cd20*/  LDL.LU R9, [R1+0xb4] ;  /* 0x0000b40001097983 */ /* 0x000ee40000300800 */
[----:B------:R-:W4:Y:S02]  /*1cd30*/  LDL.LU R10, [R1+0xb8] ;  /* 0x0000b800010a7983 */ /* 0x000f240000300800 */
[----:B------:R-:W4:Y:S02]  /*1cd40*/  LDL.LU R11, [R1+0xbc] ;  /* 0x0000bc00010b7983 */ /* 0x000f240000300800 */
[----:B------:R-:W-:Y:S01]  /*1cd50*/  IMAD.MOV.U32 R19, RZ, RZ, R2 ;  /* 0x000000ffff137224 */ /* 0x000fe200078e0002 */
[----:B----4-:R-:W-:Y:S01]  /*1cd60*/  STL.64 [R1+0xd30], R10 ;  /* 0x000d300a01007387 */ /* 0x010fe20000100a00 */
[----:B---3--:R0:W-:Y:S02]  /*1cd70*/  STL.64 [R1+0xd28], R8 ;  /* 0x000d280801007387 */ /* 0x0081e40000100a00 */
[----:B------:R-:W3:Y:S02]  /*1cd80*/  LDL R6, [R1+0x68] ;  /* 0x0000680001067983 */ /* 0x000ee40000100800 */
[----:B------:R-:W3:Y:S01]  /*1cd90*/  LDL R7, [R1+0x6c] ;  /* 0x00006c0001077983 */ /* 0x000ee20000100800 */
[----:B------:R-:W3:Y:S01]  /*1cda0*/  LDL.LU R24, [R1+0xc0] ;  /* 0x0000c00001187983 */ /* 0x000ee20000300800 */
[----:B------:R-:W3:Y:S02]  /*1cdb0*/  LDL.LU R25, [R1+0xc4] ;  /* 0x0000c40001197983 */ /* 0x000ee40000300800 */
[----:B--2---:R-:W3:Y:S02]  /*1cdc0*/  LDL.LU R26, [R1+0xc8] ;  /* 0x0000c800011a7983 */ /* 0x004ee40000300800 */
[----:B------:R-:W3:Y:S01]  /*1cdd0*/  LDL.LU R27, [R1+0xcc] ;  /* 0x0000cc00011b7983 */ /* 0x000ee20000300800 */
[----:B0-----:R-:W2:Y:S01]  /*1cde0*/  LDL.LU R8, [R1+0xd0] ;  /* 0x0000d00001087983 */ /* 0x001ea20000300800 */
[----:B------:R-:W2:Y:S02]  /*1cdf0*/  LDL.LU R9, [R1+0xd4] ;  /* 0x0000d40001097983 */ /* 0x000ea40000300800 */
[----:B------:R-:W2:Y:S02]  /*1ce00*/  LDL.LU R10, [R1+0xd8] ;  /* 0x0000d800010a7983 */ /* 0x000ea40000300800 */
[----:B------:R-:W2:Y:S01]  /*1ce10*/  LDL.LU R11, [R1+0xdc] ;  /* 0x0000dc00010b7983 */ /* 0x000ea20000300800 */
[----:B------:R0:W-:Y:S01]  /*1ce20*/  STL [R1+0xc78], R16 ;  /* 0x000c781001007387 */ /* 0x0001e20000100800 */
[----:B------:R1:W-:Y:S02]  /*1ce30*/  STL [R1+0xc74], R17 ;  /* 0x000c741101007387 */ /* 0x0003e40000100800 */
[----:B------:R4:W-:Y:S02]  /*1ce40*/  STL [R1+0xc70], R18 ;  /* 0x000c701201007387 */ /* 0x0009e40000100800 */
[----:B0-----:R-:W-:-:S02]  /*1ce50*/  IMAD.MOV.U32 R16, RZ, RZ, R28 ;  /* 0x000000ffff107224 */ /* 0x001fc400078e001c */
[----:B-1----:R-:W-:Y:S02]  /*1ce60*/  IMAD.MOV.U32 R17, RZ, RZ, R29 ;  /* 0x000000ffff117224 */ /* 0x002fe400078e001d */
[----:B----4-:R-:W-:Y:S01]  /*1ce70*/  IMAD.MOV.U32 R18, RZ, RZ, R3 ;  /* 0x000000ffff127224 */ /* 0x010fe200078e0003 */
[----:B------:R-:W4:Y:S01]  /*1ce80*/  LDL.LU R28, [R1+0xd50] ;  /* 0x000d5000011c7983 */ /* 0x000f220000300800 */
[----:B------:R-:W2:Y:S02]  /*1ce90*/  LDL.LU R29, [R1+0xd4c] ;  /* 0x000d4c00011d7983 */ /* 0x000ea40000300800 */
[----:B------:R-:W2:Y:S02]  /*1cea0*/  LDL.LU R3, [R1+0xd48] ;  /* 0x000d480001037983 */ /* 0x000ea40000300800 */
[----:B------:R-:W2:Y:S01]  /*1ceb0*/  LDL.LU R2, [R1+0xd44] ;  /* 0x000d440001027983 */ /* 0x000ea20000300800 */
[----:B------:R-:W-:Y:S01]  /*1cec0*/  STL.64 [R1+0xcd0], R18 ;  /* 0x000cd01201007387 */ /* 0x000fe20000100a00 */
[----:B------:R0:W-:Y:S03]  /*1ced0*/  STL.64 [R1+0xcc8], R16 ;  /* 0x000cc81001007387 */ /* 0x0001e60000100a00 */
[----:B0-----:R-:W2:Y:S01]  /*1cee0*/  LDL.LU R16, [R1+0x20] ;  /* 0x0000200001107983 */ /* 0x001ea20000300800 */
[----:B------:R-:W2:Y:S02]  /*1cef0*/  LDL.LU R17, [R1+0x24] ;  /* 0x0000240001117983 */ /* 0x000ea40000300800 */
[----:B------:R-:W2:Y:S02]  /*1cf00*/  LDL.LU R18, [R1+0x28] ;  /* 0x0000280001127983 */ /* 0x000ea40000300800 */
[----:B------:R-:W2:Y:S02]  /*1cf10*/  LDL.LU R19, [R1+0x2c] ;  /* 0x00002c0001137983 */ /* 0x000ea40000300800 */
[----:B--2---:R-:W-:Y:S01]  /*1cf20*/  STL.64 [R1+0xce0], R18 ;  /* 0x000ce01201007387 */ /* 0x004fe20000100a00 */
[----:B------:R0:W-:Y:S03]  /*1cf30*/  STL.64 [R1+0xcd8], R16 ;  /* 0x000cd81001007387 */ /* 0x0001e60000100a00 */
[----:B0-----:R-:W2:Y:S01]  /*1cf40*/  LDL.LU R16, [R1+0x30] ;  /* 0x0000300001107983 */ /* 0x001ea20000300800 */
[----:B------:R-:W-:-:S02]  /*1cf50*/  IMAD.MOV.U32 R18, RZ, RZ, R3 ;  /* 0x000000ffff127224 */ /* 0x000fc400078e0003 */
[----:B------:R-:W-:Y:S02]  /*1cf60*/  IMAD.MOV.U32 R19, RZ, RZ, R29 ;  /* 0x000000ffff137224 */ /* 0x000fe400078e001d */
[----:B------:R-:W-:Y:S02]  /*1cf70*/  IMAD.MOV.U32 R17, RZ, RZ, R2 ;  /* 0x000000ffff117224 */ /* 0x000fe400078e0002 */
[----:B------:R-:W4:Y:S01]  /*1cf80*/  LDL.LU R2, [R1+0xd40] ;  /* 0x000d400001027983 */ /* 0x000f220000300800 */
[----:B------:R-:W4:Y:S02]  /*1cf90*/  LDL.LU R3, [R1+0xd3c] ;  /* 0x000d3c0001037983 */ /* 0x000f240000300800 */
[----:B------:R-:W4:Y:S02]  /*1cfa0*/  LDL.LU R29, [R1+0xd38] ;  /* 0x000d3800011d7983 */ /* 0x000f240000300800 */
[----:B------:R-:W-:Y:S01]  /*1cfb0*/  STL.64 [R1+0xcf0], R18 ;  /* 0x000cf01201007387 */ /* 0x000fe20000100a00 */
[C---:B------:R-:W-:Y:S08]  /*1cfc0*/  HMMA.16816.F32.BF16 R8, R12.reuse, R22, R8 ;  /* 0x000000160c08723c */ /* 0x040ff00000041808 */
[----:B---3--:R-:W-:Y:S01]  /*1cfd0*/  HMMA.16816.F32.BF16 R4, R12, R6, R24 ;  /* 0x000000060c04723c */ /* 0x008fe20000041818 */
[----:B--2---:R0:W-:Y:S04]  /*1cfe0*/  STL.64 [R1+0xce8], R16 ;  /* 0x000ce81001007387 */ /* 0x0041e80000100a00 */
[----:B0-----:R-:W2:Y:S01]  /*1cff0*/  LDL.LU R16, [R1+0x40] ;  /* 0x0000400001107983 */ /* 0x001ea20000300800 */
[----:B------:R-:W2:Y:S02]  /*1d000*/  LDL.LU R17, [R1+0x44] ;  /* 0x0000440001117983 */ /* 0x000ea40000300800 */
[----:B------:R-:W3:Y:S02]  /*1d010*/  LDL.LU R18, [R1+0x48] ;  /* 0x0000480001127983 */ /* 0x000ee40000300800 */
[----:B------:R-:W3:Y:S02]  /*1d020*/  LDL.LU R19, [R1+0x4c] ;  /* 0x00004c0001137983 */ /* 0x000ee40000300800 */
[----:B---3--:R-:W-:Y:S01]  /*1d030*/  STL.64 [R1+0xd00], R18 ;  /* 0x000d001201007387 */ /* 0x008fe20000100a00 */
[----:B--2---:R0:W-:Y:S03]  /*1d040*/  STL.64 [R1+0xcf8], R16 ;  /* 0x000cf81001007387 */ /* 0x0041e60000100a00 */
[----:B0-----:R-:W2:Y:S01]  /*1d050*/  LDL.LU R16, [R1+0xa0] ;  /* 0x0000a00001107983 */ /* 0x001ea20000300800 */
[----:B------:R-:W-:Y:S02]  /*1d060*/  STL.64 [R1+0xe0], R8 ;  /* 0x0000e00801007387 */ /* 0x000fe40000100a00 */
[----:B------:R0:W-:Y:S02]  /*1d070*/  STL.64 [R1+0xe8], R10 ;  /* 0x0000e80a01007387 */ /* 0x0001e40000100a00 */
[----:B0-----:R-:W3:Y:S01]  /*1d080*/  LDL.LU.64 R10, [R1+0xd30] ;  /* 0x000d3000010a7983 */ /* 0x001ee20000300a00 */
[----:B------:R-:W3:Y:S02]  /*1d090*/  LDL.LU.64 R8, [R1+0xd28] ;  /* 0x000d280001087983 */ /* 0x000ee40000300a00 */
[----:B------:R-:W2:Y:S02]  /*1d0a0*/  LDL.LU.64 R26, [R1+0xd20] ;  /* 0x000d2000011a7983 */ /* 0x000ea40000300a00 */
[----:B------:R-:W-:Y:S01]  /*1d0b0*/  STL.64 [R1+0xd0], R4 ;  /* 0x0000d00401007387 */ /* 0x000fe20000100a00 */
[----:B------:R0:W-:Y:S04]  /*1d0c0*/  STL.64 [R1+0xd8], R6 ;  /* 0x0000d80601007387 */ /* 0x0001e80000100a00 */
[----:B0-----:R-:W3:Y:S01]  /*1d0d0*/  LDL.LU.64 R6, [R1+0xd18] ;  /* 0x000d180001067983 */ /* 0x001ee20000300a00 */
[----:B----4-:R-:W-:-:S02]  /*1d0e0*/  IMAD.MOV.U32 R17, RZ, RZ, R29 ;  /* 0x000000ffff117224 */ /* 0x010fc400078e001d */
[----:B------:R-:W-:Y:S02]  /*1d0f0*/  IMAD.MOV.U32 R18, RZ, RZ, R3 ;  /* 0x000000ffff127224 */ /* 0x000fe400078e0003 */
[----:B------:R-:W-:Y:S01]  /*1d100*/  IMAD.MOV.U32 R19, RZ, RZ, R2 ;  /* 0x000000ffff137224 */ /* 0x000fe200078e0002 */
[----:B---3--:R-:W-:Y:S01]  /*1d110*/  HMMA.16816.F32.BF16 R12, R12, R6, R8 ;  /* 0x000000060c0c723c */ /* 0x008fe20000041808 */
[----:B------:R-:W2:Y:S01]  /*1d120*/  LDL.LU.64 R10, [R1+0xd10] ;  /* 0x000d1000010a7983 */ /* 0x000ea20000300a00 */
[----:B------:R-:W2:Y:S11]  /*1d130*/  LDL.LU.64 R8, [R1+0xd08] ;  /* 0x000d080001087983 */ /* 0x000eb60000300a00 */
[----:B------:R-:W-:Y:S10]  /*1d140*/  @!UPT UIADD3 URZ, URZ, URZ, URZ ;  /* 0x0000003f3f3ff290 */ /* 0x000ff4000fffe03f */
[----:B------:R-:W-:Y:S01]  /*1d150*/  STL.64 [R1+0xc0], R12 ;  /* 0x0000c00c01007387 */ /* 0x000fe20000100a00 */
[----:B------:R0:W-:Y:S03]  /*1d160*/  STL.64 [R1+0xc8], R14 ;  /* 0x0000c80e01007387 */ /* 0x0001e60000100a00 */
[----:B0-----:R-:W3:Y:S01]  /*1d170*/  LDL.LU.64 R14, [R1+0x68] ;  /* 0x00006800010e7983 */ /* 0x001ee20000300a00 */
[C---:B--2---:R-:W-:Y:S11]  /*1d180*/  HMMA.16816.F32.BF16 R16, R8.reuse, R26, R16 ;  /* 0x0000001a0810723c */ /* 0x044ff60000041810 */
[----:B------:R-:W-:Y:S11]  /*1d190*/  @!UPT UIADD3 URZ, URZ, URZ, URZ ;  /* 0x0000003f3f3ff290 */ /* 0x000ff6000fffe03f */
[----:B------:R-:W-:Y:S01]  /*1d1a0*/  @!UPT UIADD3 URZ, URZ, URZ, URZ ;  /* 0x0000003f3f3ff290 */ /* 0x000fe2000fffe03f */
[----:B------:R-:W-:Y:S01]  /*1d1b0*/  STL.64 [R1+0xb0], R16 ;  /* 0x0000b01001007387 */ /* 0x000fe20000100a00 */
[----:B------:R0:W-:Y:S02]  /*1d1c0*/  STL [R1+0xb8], R18 ;  /* 0x0000b81201007387 */ /* 0x0001e40000100800 */
[----:B------:R-:W-:Y:S02]  /*1d1d0*/  IMAD.MOV.U32 R3, RZ, RZ, R19 ;  /* 0x000000ffff037224 */ /* 0x000fe400078e0013 */
[----:B0-----:R-:W2:Y:S01]  /*1d1e0*/  LDL.LU.64 R18, [R1+0xd00] ;  /* 0x000d000001127983 */ /* 0x001ea20000300a00 */
[----:B------:R-:W2:Y:S02]  /*1d1f0*/  LDL.LU.64 R16, [R1+0xcf8] ;  /* 0x000cf80001107983 */ /* 0x000ea40000300a00 */
[----:B------:R-:W-:Y:S01]  /*1d200*/  STL [R1+0xc7c], R3 ;  /* 0x000c7c0301007387 */ /* 0x000fe20000100800 */
[C---:B--2---:R-:W-:Y:S11]  /*1d210*/  HMMA.16816.F32.BF16 R16, R8.reuse, R22, R16 ;  /* 0x000000160810723c */ /* 0x044ff60000041810 */
[----:B------:R-:W-:Y:S11]  /*1d220*/  @!UPT UIADD3 URZ, URZ, URZ, URZ ;  /* 0x0000003f3f3ff290 */ /* 0x000ff6000fffe03f */
[----:B------:R-:W-:Y:S01]  /*1d230*/  @!UPT UIADD3 URZ, URZ, URZ, URZ ;  /* 0x0000003f3f3ff290 */ /* 0x000fe2000fffe03f */
[----:B------:R-:W-:Y:S01]  /*1d240*/  STL.64 [R1+0xa0], R16 ;  /* 0x0000a01001007387 */ /* 0x000fe20000100a00 */
[----:B------:R0:W-:Y:S02]  /*1d250*/  STL [R1+0xa8], R18 ;  /* 0x0000a81201007387 */ /* 0x0001e40000100800 */
[----:B------:R-:W-:Y:S02]  /*1d260*/  IMAD.MOV.U32 R29, RZ, RZ, R19 ;  /* 0x000000ffff1d7224 */ /* 0x000fe400078e0013 */
[----:B0-----:R-:W3:Y:S01]  /*1d270*/  LDL.LU.64 R18, [R1+0xcf0] ;  /* 0x000cf00001127983 */ /* 0x001ee20000300a00 */
[----:B------:R-:W3:Y:S02]  /*1d280*/  LDL.LU.64 R16, [R1+0xce8] ;  /* 0x000ce80001107983 */ /* 0x000ee40000300a00 */
[----:B------:R-:W-:Y:S01]  /*1d290*/  STL [R1+0xc80], R29 ;  /* 0x000c801d01007387 */ /* 0x000fe20000100800 */
[C---:B---3--:R-:W-:Y:S11]  /*1d2a0*/  HMMA.16816.F32.BF16 R16, R8.reuse, R14, R16 ;  /* 0x0000000e0810723c */ /* 0x048ff60000041810 */
        /* <DEDUP_REMOVED lines=8> */
[----:B------:R-:W2:Y:S02]  /*1d330*/  LDL.LU.64 R16, [R1+0xcc8] ;  /* 0x000cc80001107983 */ /* 0x000ea40000300a00 */
[----:B------:R-:W2:Y:S02]  /*1d340*/  LDL.LU.64 R6, [R1+0xcc0] ;  /* 0x000cc00001067983 */ /* 0x000ea40000300a00 */
[----:B------:R-:W2:Y:S11]  /*1d350*/  LDL.LU.64 R4, [R1+0xcb8] ;  /* 0x000cb80001047983 */ /* 0x000eb60000300a00 */
[----:B------:R-:W-:Y:S06]  /*1d360*/  @!UPT UIADD3 URZ, URZ, URZ, URZ ;  /* 0x0000003f3f3ff290 */ /* 0x000fec000fffe03f */
[----:B------:R-:W-:Y:S01]  /*1d370*/  STL.64 [R1+0x90], R8 ;  /* 0x0000900801007387 */ /* 0x000fe20000100a00 */
[----:B------:R0:W-:Y:S03]  /*1d380*/  STL.64 [R1+0x98], R10 ;  /* 0x0000980a01007387 */ /* 0x0001e60000100a00 */
[----:B0-----:R-:W3:Y:S01]  /*1d390*/  LDL.LU.64 R10, [R1+0x58] ;  /* 0x00005800010a7983 */ /* 0x001ee20000300a00 */
[----:B--2---:R-:W-:Y:S11]  /*1d3a0*/  HMMA.16816.F32.BF16 R16, R4, R26, R16 ;  /* 0x0000001a0410723c */ /* 0x004ff60000041810 */
[----:B------:R-:W-:Y:S11]  /*1d3b0*/  @!UPT UIADD3 URZ, URZ, URZ, URZ ;  /* 0x0000003f3f3ff290 */ /* 0x000ff6000fffe03f */
[----:B------:R-:W-:Y:S01]  /*1d3c0*/  @!UPT UIADD3 URZ, URZ, URZ, URZ ;  /* 0x0000003f3f3ff290 */ /* 0x000fe2000fffe03f */
[----:B------:R0:W-:Y:S01]  /*1d3d0*/  STL.64 [R1+0x40], R16 ;  /* 0x0000401001007387 */ /* 0x0001e20000100a00 */
[----:B------:R1:W-:Y:S02]  /*1d3e0*/  STL.64 [R1+0x48], R18 ;  /* 0x0000481201007387 */ /* 0x0003e40000100a00 */
[----:B0-----:R-:W-:Y:S02]  /*1d3f0*/  IMAD.MOV.U32 R17, RZ, RZ, R26 ;  /* 0x000000ffff117224 */ /* 0x001fe400078e001a */
[----:B-1----:R-:W-:Y:S02]  /*1d400*/  IMAD.MOV.U32 R18, RZ, RZ, R27 ;  /* 0x000000ffff127224 */ /* 0x002fe400078e001b */
[----:B------:R-:W2:Y:S01]  /*1d410*/  LDL.LU.64 R26, [R1+0xcb0] ;  /* 0x000cb000011a7983 */ /* 0x000ea20000300a00 */
[----:B------:R-:W2:Y:S02]  /*1d420*/  LDL.LU.64 R24, [R1+0xca8] ;  /* 0x000ca80001187983 */ /* 0x000ea40000300a00 */
[----:B------:R-:W-:-:S02]  /*1d430*/  IMAD.MOV.U32 R16, RZ, RZ, R22 ;  /* 0x000000ffff107224 */ /* 0x000fc400078e0016 */
[----:B------:R-:W-:Y:S01]  /*1d440*/  IMAD.MOV.U32 R19, RZ, RZ, R23 ;  /* 0x000000ffff137224 */ /* 0x000fe200078e0017 */
[C---:B--2---:R-:W-:Y:S01]  /*1d450*/  HMMA.16816.F32.BF16 R24, R4.reuse, R22, R24 ;  /* 0x000000160418723c */ /* 0x044fe20000041818 */
[----:B------:R-:W3:Y:S01]  /*1d460*/  LDL.LU.64 R22, [R1+0xca0] ;  /* 0x000ca00001167983 */ /* 0x000ee20000300a00 */
[----:B------:R-:W3:Y:S11]  /*1d470*/  LDL.LU.64 R20, [R1+0xc98] ;  /* 0x000c980001147983 */ /* 0x000ef60000300a00 */
[----:B------:R-:W-:Y:S10]  /*1d480*/  @!UPT UIADD3 URZ, URZ, URZ, URZ ;  /* 0x0000003f3f3ff290 */ /* 0x000ff4000fffe03f */
[----:B------:R-:W-:Y:S01]  /*1d490*/  STL.64 [R1+0x30], R24 ;  /* 0x0000301801007387 */ /* 0x000fe20000100a00 */
[----:B------:R0:W-:Y:S02]  /*1d4a0*/  STL [R1+0x38], R26 ;  /* 0x0000381a01007387 */ /* 0x0001e40000100800 */
[----:B------:R-:W-:Y:S02]  /*1d4b0*/  IMAD.MOV.U32 R2, RZ, RZ, R27 ;  /* 0x000000ffff027224 */ /* 0x000fe400078e001b */
[----:B0-----:R-:W2:Y:S01]  /*1d4c0*/  LDL.LU.64 R26, [R1+0xc90] ;  /* 0x000c9000011a7983 */ /* 0x001ea20000300a00 */
[----:B------:R-:W2:Y:S02]  /*1d4d0*/  LDL.LU.64 R24, [R1+0xc88] ;  /* 0x000c880001187983 */ /* 0x000ea40000300a00 */
[----:B------:R0:W-:Y:S01]  /*1d4e0*/  STL [R1+0xbb8], R2 ;  /* 0x000bb80201007387 */ /* 0x0001e20000100800 */
[C---:B--2---:R-:W-:Y:S08]  /*1d4f0*/  HMMA.16816.F32.BF16 R24, R4.reuse, R14, R24 ;  /* 0x0000000e0418723c */ /* 0x044ff00000041818 */
[----:B---3--:R-:W-:Y:S11]  /*1d500*/  HMMA.16816.F32.BF16 R4, R4, R10, R20 ;  /* 0x0000000a0404723c */ /* 0x008ff60000041814 */
[----:B------:R-:W-:Y:S04]  /*1d510*/  @!UPT UIADD3 URZ, URZ, URZ, URZ ;  /* 0x0000003f3f3ff290 */ /* 0x000fe8000fffe03f */
[----:B------:R-:W-:Y:S01]  /*1d520*/  STL.64 [R1], R24 ;  /* 0x0000001801007387 */ /* 0x000fe20000100a00 */
[----:B------:R-:W-:Y:S07]  /*1d530*/  STL.64 [R1+0x8], R26 ;  /* 0x0000081a01007387 */ /* 0x000fee0000100a00 */
[----:B------:R-:W-:Y:S02]  /*1d540*/  STL.64 [R1+0xf0], R4 ;  /* 0x0000f00401007387 */ /* 0x000fe40000100a00 */
[----:B------:R-:W-:Y:S01]  /*1d550*/  STL [R1+0xf8], R6 ;  /* 0x0000f80601007387 */ /* 0x000fe20000100800 */
[----:B------:R-:W2:Y:S04]  /*1d560*/  LDL R23, [R1+0x868] ;  /* 0x0008680001177983 */ /* 0x000ea80000100800 */
[----:B------:R-:W1:Y:S01]  /*1d570*/  LDSM.16.MT88.4 R24, [R0+0xb000] ;  /* 0x00b000000018783b */ /* 0x000e620000004200 */
[----:B------:R-:W-:-:S02]  /*1d580*/  IMAD.MOV.U32 R21, RZ, RZ, R10 ;  /* 0x000000ffff157224 */ /* 0x000fc400078e000a */
[----:B------:R-:W-:Y:S02]  /*1d590*/  IMAD.MOV.U32 R20, RZ, RZ, R11 ;  /* 0x000000ffff147224 */ /* 0x000fe400078e000b */
[----:B0-----:R-:W-:Y:S01]  /*1d5a0*/  IMAD.MOV.U32 R2, RZ, RZ, R7 ;  /* 0x000000ffff027224 */ /* 0x001fe200078e0007 */
[----:B-1----:R0:W-:Y:S01]  /*1d5b0*/  STL.64 [R1+0xc18], R26 ;  /* 0x000c181a01007387 */ /* 0x0021e20000100a00 */
[----:B------:R-:W-:Y:S02]  /*1d5c0*/  STL.64 [R1+0xc10], R24 ;  /* 0x000c101801007387 */ /* 0x000fe40000100a00 */
[----:B------:R-:W-:Y:S02]  /*1d5d0*/  IMAD.MOV.U32 R29, RZ, RZ, R14 ;  /* 0x000000ffff1d7224 */ /* 0x000fe400078e000e */
[----:B------:R-:W-:Y:S02]  /*1d5e0*/  IMAD.MOV.U32 R3, RZ, RZ, R15 ;  /* 0x000000ffff037224 */ /* 0x000fe400078e000f */
[----:B------:R-:W-:Y:S01]  /*1d5f0*/  LDSM.16.MT88.4 R12, [R28+0xa800] ;  /* 0x00a800001c0c783b */ /* 0x000fe20000004200 */
[----:B0-----:R-:W-:-:S02]  /*1d600*/  IMAD.MOV.U32 R26, RZ, RZ, R21 ;  /* 0x000000ffff1a7224 */ /* 0x001fc400078e0015 */
[----:B------:R-:W-:Y:S01]  /*1d610*/  IMAD.MOV.U32 R27, RZ, RZ, R20 ;  /* 0x000000ffff1b7224 */ /* 0x000fe200078e0014 */
[----:B--2---:R-:W0:Y:S04]  /*1d620*/  LDSM.16.M88.4 R8, [R23+0x80] ;  /* 0x000080001708783b */ /* 0x004e280000000200 */
[----:B------:R-:W1:Y:S04]  /*1d630*/  LDSM.16.M88.4 R4, [R23+0x2080] ;  /* 0x002080001704783b */ /* 0x000e680000000200 */
[----:B0-----:R-:W-:Y:S01]  /*1d640*/  STL.64 [R1+0x20], R8 ;  /* 0x0000200801007387 */ /* 0x001fe20000100a00 */
[----:B------:R-:W-:Y:S02]  /*1d650*/  STL.64 [R1+0x28], R10 ;  /* 0x0000280a01007387 */ /* 0x000fe40000100a00 */
[----:B------:R-:W0:Y:S04]  /*1d660*/  LDSM.16.M88.4 R8, [R23+0x4080] ;  /* 0x004080001708783b */ /* 0x000e280000000200 */
[----:B-1----:R-:W-:Y:S02]  /*1d670*/  STL.64 [R1+0x10], R4 ;  /* 0x0000100401007387 */ /* 0x002fe40000100a00 */
[----:B------:R-:W-:Y:S01]  /*1d680*/  IMAD.MOV.U32 R25, RZ, RZ, R4 ;  /* 0x000000ffff197224 */ /* 0x000fe200078e0004 */
[----:B------:R-:W-:Y:S01]  /*1d690*/  STL.64 [R1+0x18], R6 ;  /* 0x0000180601007387 */ /* 0x000fe20000100a00 */
[----:B------:R-:W-:-:S02]  /*1d6a0*/  IMAD.MOV.U32 R24, RZ, RZ, R5 ;  /* 0x000000ffff187224 */ /* 0x000fc400078e0005 */
[----:B------:R-:W1:Y:S01]  /*1d6b0*/  LDSM.16.M88.4 R4, [R23+0x6080] ;  /* 0x006080001704783b */ /* 0x000e620000000200 */
[----:B0-----:R-:W-:Y:S03]  /*1d6c0*/  STL [R1+0xb24], R10 ;  /* 0x000b240a01007387 */ /* 0x001fe60000100800 */
[----:B------:R-:W-:Y:S02]  /*1d6d0*/  STL [R1+0xb20], R11 ;  /* 0x000b200b01007387 */ /* 0x000fe40000100800 */
[----:B------:R-:W-:Y:S01]  /*1d6e0*/  STL.64 [R1+0xc20], R8 ;  /* 0x000c200801007387 */ /* 0x000fe20000100a00 */
[----:B-1----:R-:W-:Y:S01]  /*1d6f0*/  STL.64 [R1+0xbd8], R6 ;  /* 0x000bd80601007387 */ /* 0x002fe20000100a00 */
[----:B------:R0:W-:Y:S03]  /*1d700*/  STL.64 [R1+0xbd0], R4 ;  /* 0x000bd00401007387 */ /* 0x0001e60000100a00 */
[----:B0-----:R-:W2:Y:S01]  /*1d710*/  LDL.LU R4, [R1+0xd0] ;  /* 0x0000d00001047983 */ /* 0x001ea20000300800 */
[----:B------:R-:W2:Y:S02]  /*1d720*/  LDL.LU R5, [R1+0xd4] ;  /* 0x0000d40001057983 */ /* 0x000ea40000300800 */
[----:B------:R-:W3:Y:S02]  /*1d730*/  LDL.LU R6, [R1+0xd8] ;  /* 0x0000d80001067983 */ /* 0x000ee40000300800 */
[----:B------:R-:W3:Y:S01]  /*1d740*/  LDL.LU R7, [R1+0xdc] ;  /* 0x0000dc0001077983 */ /* 0x000ee20000300800 */
[----:B------:R0:W-:Y:S02]  /*1d750*/  STL.64 [R1+0xc28], R26 ;  /* 0x000c281a01007387 */ /* 0x0001e40000100a00 */
[----:B0-----:R-:W-:-:S02]  /*1d760*/  IMAD.MOV.U32 R26, RZ, RZ, R29 ;  /* 0x000000ffff1a7224 */ /* 0x001fc400078e001d */
[----:B------:R-:W-:Y:S01]  /*1d770*/  IMAD.MOV.U32 R27, RZ, RZ, R3 ;  /* 0x000000ffff1b7224 */ /* 0x000fe200078e0003 */
[----:B------:R-:W4:Y:S01]  /*1d780*/  LDL.LU R29, [R1+0xc80] ;  /* 0x000c8000011d7983 */ /* 0x000f220000300800 */
[----:B------:R-:W2:Y:S03]  /*1d790*/  LDL.LU R3, [R1+0xc7c] ;  /* 0x000c7c0001037983 */ /* 0x000ea60000300800 */
[----:B------:R0:W-:Y:S01]  /*1d7a0*/  STL.64 [R1+0xc40], R26 ;  /* 0x000c401a01007387 */ /* 0x0001e20000100a00 */
[----:B------:R-:W2:Y:S02]  /*1d7b0*/  LDL.LU R8, [R1+0x120] ;  /* 0x0001200001087983 */ /* 0x000ea40000300800 */
[----:B------:R-:W2:Y:S02]  /*1d7c0*/  LDL.LU R9, [R1+0x124] ;  /* 0x0001240001097983 */ /* 0x000ea40000300800 */
[----:B------:R-:W2:Y:S01]  /*1d7d0*/  LDL.LU R10, [R1+0x128] ;  /* 0x00012800010a7983 */ /* 0x000ea20000300800 */
[----:B------:R-:W2:Y:S01]  /*1d7e0*/  LDL.LU R11, [R1+0x12c] ;  /* 0x00012c00010b7983 */ /* 0x000ea20000300800 */
[----:B0-----:R-:W-:-:S02]  /*1d7f0*/  IMAD.MOV.U32 R26, RZ, RZ, R16 ;  /* 0x000000ffff1a7224 */ /* 0x001fc400078e0010 */
[----:B------:R-:W-:Y:S01]  /*1d800*/  IMAD.MOV.U32 R27, RZ, RZ, R19 ;  /* 0x000000ffff1b7224 */ /* 0x000fe200078e0013 */
[----:B------:R-:W3:Y:S01]  /*1d810*/  LDL.LU R16, [R1+0xc78] ;  /* 0x000c780001107983 */ /* 0x000ee20000300800 */
[----:B------:R-:W3:Y:S03]  /*1d820*/  LDL R19, [R1+0x874] ;  /* 0x0008740001137983 */ /* 0x000ee60000100800 */
[----:B------:R-:W-:Y:S04]  /*1d830*/  STL.64 [R1+0xc58], R26 ;  /* 0x000c581a01007387 */ /* 0x000fe80000100a00 */
[----:B--2---:R-:W-:Y:S01]  /*1d840*/  STL.64 [R1+0xc38], R10 ;  /* 0x000c380a01007387 */ /* 0x004fe20000100a00 */
[----:B------:R0:W-:Y:S03]  /*1d850*/  STL.64 [R1+0xc30], R8 ;  /* 0x000c300801007387 */ /* 0x0001e60000100a00 */
[----:B0-----:R-:W2:Y:S01]  /*1d860*/  LDL.LU R8, [R1+0x130] ;  /* 0x0001300001087983 */ /* 0x001ea20000300800 */
[----:B------:R-:W2:Y:S02]  /*1d870*/  LDL.LU R9, [R1+0x134] ;  /* 0x0001340001097983 */ /* 0x000ea40000300800 */
[----:B------:R-:W2:Y:S02]  /*1d880*/  LDL.LU R10, [R1+0x138] ;  /* 0x00013800010a7983 */ /* 0x000ea40000300800 */
[----:B------:R-:W2:Y:S02]  /*1d890*/  LDL.LU R11, [R1+0x13c] ;  /* 0x00013c00010b7983 */ /* 0x000ea40000300800 */
[----:B------:R-:W-:-:S02]  /*1d8a0*/  IMAD.MOV.U32 R26, RZ, RZ, R17 ;  /* 0x000000ffff1a7224 */ /* 0x000fc400078e0011 */
[----:B------:R-:W-:Y:S01]  /*1d8b0*/  IMAD.MOV.U32 R27, RZ, RZ, R18 ;  /* 0x000000ffff1b7224 */ /* 0x000fe200078e0012 */
[----:B------:R-:W3:Y:S01]  /*1d8c0*/  LDL.LU R17, [R1+0xc74] ;  /* 0x000c740001117983 */ /* 0x000ee20000300800 */
[----:B------:R-:W3:Y:S02]  /*1d8d0*/  LDL.LU R18, [R1+0xc70] ;  /* 0x000c700001127983 */ /* 0x000ee40000300800 */
[----:B------:R-:W3:Y:S01]  /*1d8e0*/  LDL R23, [R1+0x870] ;  /* 0x0008700001177983 */ /* 0x000ee20000100800 */
[----:B--2---:R-:W-:Y:S01]  /*1d8f0*/  STL.64 [R1+0xc50], R10 ;  /* 0x000c500a01007387 */ /* 0x004fe20000100a00 */
[----:B------:R0:W-:Y:S03]  /*1d900*/  STL.64 [R1+0xc48], R8 ;  /* 0x000c480801007387 */ /* 0x0001e60000100a00 */
[----:B---3--:R-:W-:Y:S04]  /*1d910*/  LDSM.16.MT88.4 R20, [R23+0xb000] ;  /* 0x00b000001714783b */ /* 0x008fe80000004200 */
[----:B0-----:R-:W2:Y:S01]  /*1d920*/  LDL.LU R8, [R1+0x140] ;  /* 0x0001400001087983 */ /* 0x001ea20000300800 */
[----:B------:R-:W2:Y:S02]  /*1d930*/  LDL.LU R9, [R1+0x144] ;  /* 0x0001440001097983 */ /* 0x000ea40000300800 */
[----:B------:R-:W3:Y:S02]  /*1d940*/  LDL.LU R10, [R1+0x148] ;  /* 0x00014800010a7983 */ /* 0x000ee40000300800 */
[----:B------:R-:W3:Y:S02]  /*1d950*/  LDL.LU R11, [R1+0x14c] ;  /* 0x00014c00010b7983 */ /* 0x000ee40000300800 */
[----:B---3--:R-:W-:Y:S01]  /*1d960*/  STL.64 [R1+0xc68], R10 ;  /* 0x000c680a01007387 */ /* 0x008fe20000100a00 */
[----:B--2---:R0:W-:Y:S03]  /*1d970*/  STL.64 [R1+0xc60], R8 ;  /* 0x000c600801007387 */ /* 0x0041e60000100a00 */
[----:B0-----:R-:W2:Y:S01]  /*1d980*/  LDL.LU R8, [R1+0x150] ;  /* 0x0001500001087983 */ /* 0x001ea20000300800 */
[----:B------:R-:W2:Y:S02]  /*1d990*/  LDL.LU R9, [R1+0x154] ;  /* 0x0001540001097983 */ /* 0x000ea40000300800 */
[----:B------:R-:W2:Y:S02]  /*1d9a0*/  LDL.LU R10, [R1+0x158] ;  /* 0x00015800010a7983 */ /* 0x000ea40000300800 */
[----:B------:R-:W2:Y:S01]  /*1d9b0*/  LDL.LU R11, [R1+0x15c] ;  /* 0x00015c00010b7983 */ /* 0x000ea20000300800 */
[----:B------:R-:W-:Y:S01]  /*1d9c0*/  STL.64 [R1+0xbe8], R6 ;  /* 0x000be80601007387 */ /* 0x000fe20000100a00 */
[----:B------:R0:W-:Y:S03]  /*1d9d0*/  STL.64 [R1+0xbe0], R4 ;  /* 0x000be00401007387 */ /* 0x0001e60000100a00 */
[----:B0-----:R-:W3:Y:S01]  /*1d9e0*/  LDL.LU R4, [R1+0xe0] ;  /* 0x0000e00001047983 */ /* 0x001ee20000300800 */
[----:B------:R-:W3:Y:S02]  /*1d9f0*/  LDL.LU R5, [R1+0xe4] ;  /* 0x0000e40001057983 */ /* 0x000ee40000300800 */
[----:B------:R-:W2:Y:S02]  /*1da00*/  LDL.LU R6, [R1+0xe8] ;  /* 0x0000e80001067983 */ /* 0x000ea40000300800 */
[----:B------:R-:W2:Y:S02]  /*1da10*/  LDL.LU R7, [R1+0xec] ;  /* 0x0000ec0001077983 */ /* 0x000ea40000300800 */
[----:B--2---:R0:W-:Y:S01]  /*1da20*/  STL.64 [R1+0xbf8], R6 ;  /* 0x000bf80601007387 */ /* 0x0041e20000100a00 */
[----:B---3--:R1:W-:Y:S02]  /*1da30*/  STL.64 [R1+0xbf0], R4 ;  /* 0x000bf00401007387 */ /* 0x0083e40000100a00 */
[----:B0-----:R-:W-:-:S02]  /*1da40*/  IMAD.MOV.U32 R6, RZ, RZ, R17 ;  /* 0x000000ffff067224 */ /* 0x001fc400078e0011 */
[----:B-1----:R-:W-:Y:S02]  /*1da50*/  IMAD.MOV.U32 R5, RZ, RZ, R18 ;  /* 0x000000ffff057224 */ /* 0x002fe400078e0012 */
[----:B------:R-:W-:Y:S01]  /*1da60*/  IMAD.MOV.U32 R7, RZ, RZ, R16 ;  /* 0x000000ffff077224 */ /* 0x000fe200078e0010 */
[----:B------:R-:W2:Y:S04]  /*1da70*/  LDL.LU R4, [R1+0x110] ;  /* 0x0001100001047983 */ /* 0x000ea80000300800 */
[----:B------:R-:W0:Y:S04]  /*1da80*/  LDSM.16.MT88.4 R16, [R19+0xb000] ;  /* 0x00b000001310783b */ /* 0x000e280000004200 */
[----:B0-----:R-:W-:Y:S01]  /*1da90*/  STL.64 [R1+0xbc8], R18 ;  /* 0x000bc81201007387 */ /* 0x001fe20000100a00 */
[----:B------:R0:W-:Y:S03]  /*1daa0*/  STL.64 [R1+0xbc0], R16 ;  /* 0x000bc01001007387 */ /* 0x0001e60000100a00 */
[----:B0-----:R-:W3:Y:S01]  /*1dab0*/  LDL.LU R16, [R1+0xc0] ;  /* 0x0000c00001107983 */ /* 0x001ee20000300800 */
[----:B------:R-:W3:Y:S02]  /*1dac0*/  LDL.LU R17, [R1+0xc4] ;  /* 0x0000c40001117983 */ /* 0x000ee40000300800 */
[----:B------:R-:W2:Y:S02]  /*1dad0*/  LDL.LU R18, [R1+0xc8] ;  /* 0x0000c80001127983 */ /* 0x000ea40000300800 */
[----:B------:R-:W2:Y:S02]  /*1dae0*/  LDL.LU R19, [R1+0xcc] ;  /* 0x0000cc0001137983 */ /* 0x000ea40000300800 */
[----:B--2---:R-:W-:Y:S01]  /*1daf0*/  STL.64 [R1+0xc08], R18 ;  /* 0x000c081201007387 */ /* 0x004fe20000100a00 */
[----:B---3--:R0:W-:Y:S03]  /*1db00*/  STL.64 [R1+0xc00], R16 ;  /* 0x000c001001007387 */ /* 0x0081e60000100a00 */
[----:B0-----:R-:W2:Y:S01]  /*1db10*/  LDL.64 R16, [R1+0x20] ;  /* 0x0000200001107983 */ /* 0x001ea20000100a00 */
[----:B------:R-:W-:Y:S02]  /*1db20*/  STL.64 [R1+0xba0], R22 ;  /* 0x000ba01601007387 */ /* 0x000fe40000100a00 */
[----:B------:R0:W-:Y:S02]  /*1db30*/  STL.64 [R1+0xb98], R20 ;  /* 0x000b981401007387 */ /* 0x0001e40000100a00 */
[----:B0-----:R-:W-:-:S02]  /*1db40*/  IMAD.MOV.U32 R20, RZ, RZ, R25 ;  /* 0x000000ffff147224 */ /* 0x001fc400078e0019 */
[----:B------:R-:W-:Y:S02]  /*1db50*/  IMAD.MOV.U32 R21, RZ, RZ, R24 ;  /* 0x000000ffff157224 */ /* 0x000fe400078e0018 */
[C---:B------:R-:W-:Y:S01]  /*1db60*/  HMMA.16816.F32.BF16 R24, R12.reuse, R26, R8 ;  /* 0x0000001a0c18723c */ /* 0x040fe20000041808 */
[----:B------:R-:W3:Y:S01]  /*1db70*/  LDL.LU.64 R10, [R1+0xc68] ;  /* 0x000c6800010a7983 */ /* 0x000ee20000300a00 */
[----:B------:R-:W3:Y:S11]  /*1db80*/  LDL.LU.64 R8, [R1+0xc60] ;  /* 0x000c600001087983 */ /* 0x000ef60000300a00 */
[----:B------:R-:W-:Y:S10]  /*1db90*/  @!UPT UIADD3 URZ, URZ, URZ, URZ ;  /* 0x0000003f3f3ff290 */ /* 0x000ff4000fffe03f */
[----:B------:R-:W-:Y:S01]  /*1dba0*/  STL.64 [R1+0x170], R24 ;  /* 0x0001701801007387 */ /* 0x000fe20000100a00 */
[----:B------:R0:W-:Y:S03]  /*1dbb0*/  STL.64 [R1+0x178], R26 ;  /* 0x0001781a01007387 */ /* 0x0001e60000100a00 */
[----:B0-----:R-:W3:Y:S02]  /*1dbc0*/  LDL.LU.64 R26, [R1+0xc58] ;  /* 0x000c5800011a7983 */ /* 0x001ee40000300a00 */
[C---:B---3--:R-:W-:Y:S02]  /*1dbd0*/  HMMA.16816.F32.BF16 R24, R12.reuse, R26, R8 ;  /* 0x0000001a0c18723c */ /* 0x048fe40000041808 */
[----:B------:R-:W3:Y:S01]  /*1dbe0*/  LDL.LU.64 R10, [R1+0xc50] ;  /* 0x000c5000010a7983 */ /* 0x000ee20000300a00 */
[----:B------:R-:W3:Y:S11]  /*1dbf0*/  LDL.LU.64 R8, [R1+0xc48] ;  /* 0x000c480001087983 */ /* 0x000ef60000300a00 */
[----:B------:R-:W-:Y:S09]  /*1dc00*/  @!UPT UIADD3 URZ, URZ, URZ, URZ ;  /* 0x0000003f3f3ff290 */ /* 0x000ff2000fffe03f */
        /* <DEDUP_REMOVED lines=10> */
[----:B---3--:R-:W-:Y:S02]  /*1dcb0*/  HMMA.16816.F32.BF16 R12, R12, R26, R8 ;  /* 0x0000001a0c0c723c */ /* 0x008fe40000041808 */
[----:B------:R-:W3:Y:S01]  /*1dcc0*/  LDL.LU.64 R8, [R1+0xc20] ;  /* 0x000c200001087983 */ /* 0x000ee20000300a00 */
[----:B------:R-:W3:Y:S02]  /*1dcd0*/  LDL.LU.64 R26, [R1+0xc18] ;  /* 0x000c1800011a7983 */ /* 0x000ee40000300a00 */
[----:B------:R-:W3:Y:S02]  /*1dce0*/  LDL.LU.64 R24, [R1+0xc10] ;  /* 0x000c100001187983 */ /* 0x000ee40000300a00 */
[----:B--2---:R-:W-:-:S02]  /*1dcf0*/  IMAD.MOV.U32 R23, RZ, RZ, R16 ;  /* 0x000000ffff177224 */ /* 0x004fc400078e0010 */
[----:B------:R-:W-:Y:S11]  /*1dd00*/  IMAD.MOV.U32 R22, RZ, RZ, R17 ;  /* 0x000000ffff167224 */ /* 0x000ff600078e0011 */
[----:B------:R-:W-:Y:S03]  /*1dd10*/  @!UPT UIADD3 URZ, URZ, URZ, URZ ;  /* 0x0000003f3f3ff290 */ /* 0x000fe6000fffe03f */
[----:B------:R0:W-:Y:S01]  /*1dd20*/  STL.64 [R1+0x148], R14 ;  /* 0x0001480e01007387 */ /* 0x0001e20000100a00 */
[----:B------:R-:W-:Y:S02]  /*1dd30*/  IMAD.MOV.U32 R10, RZ, RZ, R12 ;  /* 0x000000ffff0a7224 */ /* 0x000fe400078e000c */
[----:B------:R-:W-:Y:S02]  /*1dd40*/  IMAD.MOV.U32 R11, RZ, RZ, R13 ;  /* 0x000000ffff0b7224 */ /* 0x000fe400078e000d */
[----:B------:R-:W2:Y:S01]  /*1dd50*/  LDL.LU R12, [R1+0xa0] ;  /* 0x0000a000010c7983 */ /* 0x000ea20000300800 */
[----:B------:R-:W2:Y:S04]  /*1dd60*/  LDL.LU R13, [R1+0xa4] ;  /* 0x0000a400010d7983 */ /* 0x000ea80000300800 */
[----:B0-----:R-:W2:Y:S01]  /*1dd70*/  LDL.LU R14, [R1+0xa8] ;  /* 0x0000a800010e7983 */ /* 0x001ea20000300800 */
[----:B------:R-:W2:Y:S02]  /*1dd80*/  LDL.LU.64 R18, [R1+0xc08] ;  /* 0x000c080001127983 */ /* 0x000ea40000300a00 */
[----:B----4-:R-:W-:Y:S01]  /*1dd90*/  IMAD.MOV.U32 R15, RZ, RZ, R29 ;  /* 0x000000ffff0f7224 */ /* 0x010fe200078e001d */
[C---:B---3--:R-:W-:Y:S01]  /*1dda0*/  HMMA.16816.F32.BF16 R4, R24.reuse, R16, R4 ;  /* 0x000000101804723c */ /* 0x048fe20000041804 */
[----:B------:R-:W2:Y:S11]  /*1ddb0*/  LDL.LU.64 R16, [R1+0xc00] ;  /* 0x000c000001107983 */ /* 0x000eb60000300a00 */
[----:B------:R-:W-:Y:S11]  /*1ddc0*/  @!UPT UIADD3 URZ, URZ, URZ, URZ ;  /* 0x0000003f3f3ff290 */ /* 0x000ff6000fffe03f */
[----:B------:R-:W-:Y:S01]  /*1ddd0*/  STL.64 [R1+0x130], R4 ;  /* 0x0001300401007387 */ /* 0x000fe20000100a00 */
[----:B------:R0:W-:Y:S02]  /*1dde0*/  STL [R1+0x138], R6 ;  /* 0x0001380601007387 */ /* 0x0001e40000100800 */
[----:B------:R-:W-:Y:S02]  /*1ddf0*/  IMAD.MOV.U32 R29, RZ, RZ, R7 ;  /* 0x000000ffff1d7224 */ /* 0x000fe400078e0007 */
[----:B0-----:R-:W3:Y:S01]  /*1de00*/  LDL.LU.64 R6, [R1+0xbf8] ;  /* 0x000bf80001067983 */ /* 0x001ee20000300a00 */
[----:B------:R-:W3:Y:S02]  /*1de10*/  LDL.LU.64 R4, [R1+0xbf0] ;  /* 0x000bf00001047983 */ /* 0x000ee40000300a00 */
[C---:B---3--:R-:W-:Y:S11]  /*1de20*/  HMMA.16816.F32.BF16 R4, R24.reuse, R20, R4 ;  /* 0x000000141804723c */ /* 0x048ff60000041804 */
        /* <DEDUP_REMOVED lines=12> */
[----:B------:R-:W2:Y:S02]  /*1def0*/  LDL.LU.64 R4, [R1+0xbd0] ;  /* 0x000bd00001047983 */ /* 0x000ea40000300a00 */
[----:B--2---:R-:W-:Y:S01]  /*1df00*/  HMMA.16816.F32.BF16 R24, R24, R4, R16 ;  /* 0x000000041818723c */ /* 0x004fe20000041810 */
[----:B------:R-:W2:Y:S01]  /*1df10*/  LDL.LU.64 R18, [R1+0xbc8] ;  /* 0x000bc80001127983 */ /* 0x000ea20000300a00 */
[----:B------:R-:W2:Y:S11]  /*1df20*/  LDL.LU.64 R16, [R1+0xbc0] ;  /* 0x000bc00001107983 */ /* 0x000eb60000300a00 */
[----:B------:R-:W-:Y:S10]  /*1df30*/  @!UPT UIADD3 URZ, URZ, URZ, URZ ;  /* 0x0000003f3f3ff290 */ /* 0x000ff4000fffe03f */
[----:B------:R-:W-:Y:S01]  /*1df40*/  STL.64 [R1+0xe0], R24 ;  /* 0x0000e01801007387 */ /* 0x000fe20000100a00 */
[----:B------:R-:W-:Y:S02]  /*1df50*/  STL.64 [R1+0xe8], R26 ;  /* 0x0000e81a01007387 */ /* 0x000fe40000100a00 */
[----:B---3--:R-:W-:Y:S02]  /*1df60*/  STL.64 [R1+0xbb0], R6 ;  /* 0x000bb00601007387 */ /* 0x008fe40000100a00 */
[----:B------:R0:W-:Y:S02]  /*1df70*/  STL.64 [R1+0xba8], R4 ;  /* 0x000ba80401007387 */ /* 0x0001e40000100a00 */
[----:B0-----:R-:W3:Y:S01]  /*1df80*/  LDL.LU R4, [R1+0xb0] ;  /* 0x0000b00001047983 */ /* 0x001ee20000300800 */
[----:B------:R-:W3:Y:S02]  /*1df90*/  LDL.LU R5, [R1+0xb4] ;  /* 0x0000b40001057983 */ /* 0x000ee40000300800 */
[----:B------:R-:W3:Y:S02]  /*1dfa0*/  LDL.LU R6, [R1+0xb8] ;  /* 0x0000b80001067983 */ /* 0x000ee40000300800 */
[----:B------:R-:W-:-:S02]  /*1dfb0*/  IMAD.MOV.U32 R24, RZ, RZ, R23 ;  /* 0x000000ffff187224 */ /* 0x000fc400078e0017 */
[----:B------:R-:W-:Y:S02]  /*1dfc0*/  IMAD.MOV.U32 R25, RZ, RZ, R22 ;  /* 0x000000ffff197224 */ /* 0x000fe400078e0016 */
[----:B------:R-:W-:Y:S01]  /*1dfd0*/  IMAD.MOV.U32 R7, RZ, RZ, R3 ;  /* 0x000000ffff077224 */ /* 0x000fe200078e0003 */
[C---:B--2---:R-:W-:Y:S08]  /*1dfe0*/  HMMA.16816.F32.BF16 R12, R16.reuse, R20, R12 ;  /* 0x00000014100c723c */ /* 0x044ff0000004180c */
[----:B---3--:R-:W-:Y:S11]  /*1dff0*/  HMMA.16816.F32.BF16 R24, R16, R24, R4 ;  /* 0x000000181018723c */ /* 0x008ff60000041804 */
[----:B------:R-:W-:Y:S11]  /*1e000*/  @!UPT UIADD3 URZ, URZ, URZ, URZ ;  /* 0x0000003f3f3ff290 */ /* 0x000ff6000fffe03f */
[----:B------:R-:W-:Y:S01]  /*1e010*/  @!UPT UIADD3 URZ, URZ, URZ, URZ ;  /* 0x0000003f3f3ff290 */ /* 0x000fe2000fffe03f */
[----:B------:R-:W-:Y:S01]  /*1e020*/  STL.64 [R1+0xd0], R24 ;  /* 0x0000d01801007387 */ /* 0x000fe20000100a00 */
[----:B------:R0:W-:Y:S02]  /*1e030*/  STL [R1+0xd8], R26 ;  /* 0x0000d81a01007387 */ /* 0x0001e40000100800 */
[----:B------:R-:W-:Y:S02]  /*1e040*/  IMAD.MOV.U32 R3, RZ, RZ, R27 ;  /* 0x000000ffff037224 */ /* 0x000fe400078e001b */
[----:B------:R-:W2:Y:S01]  /*1e050*/  LDL.LU R4, [R1+0x100] ;  /* 0x0001000001047983 */ /* 0x000ea20000300800 */
[----:B------:R-:W2:Y:S01]  /*1e060*/  LDL.LU R5, [R1+0x104] ;  /* 0x0001040001057983 */ /* 0x000ea20000300800 */
[----:B------:R-:W2:Y:S02]  /*1e070*/  LDL.LU R6, [R1+0x108] ;  /* 0x0001080001067983 */ /* 0x000ea40000300800 */
[----:B------:R-:W2:Y:S02]  /*1e080*/  LDL.LU R7, [R1+0x10c] ;  /* 0x00010c0001077983 */ /* 0x000ea40000300800 */
[----:B------:R-:W-:Y:S01]  /*1e090*/  STL [R1+0xb00], R3 ;  /* 0x000b000301007387 */ /* 0x000fe20000100800 */
[----:B------:R-:W3:Y:S01]  /*1e0a0*/  LDL.LU R20, [R1+0x90] ;  /* 0x0000900001147983 */ /* 0x000ee20000300800 */
[----:B------:R-:W-:Y:S02]  /*1e0b0*/  STL.64 [R1+0xc0], R12 ;  /* 0x0000c00c01007387 */ /* 0x000fe40000100a00 */
[----:B------:R-:W-:Y:S02]  /*1e0c0*/  STL.64 [R1+0xc8], R14 ;  /* 0x0000c80e01007387 */ /* 0x000fe40000100a00 */
[----:B------:R-:W3:Y:S01]  /*1e0d0*/  LDL.LU R21, [R1+0x94] ;  /* 0x0000940001157983 */ /* 0x000ee20000300800 */
[----:B------:R-:W3:Y:S01]  /*1e0e0*/  LDL.LU R22, [R1+0x98] ;  /* 0x0000980001167983 */ /* 0x000ee20000300800 */
[----:B------:R-:W3:Y:S02]  /*1e0f0*/  LDL.LU R23, [R1+0x9c] ;  /* 0x00009c0001177983 */ /* 0x000ee40000300800 */
[----:B0-----:R-:W4:Y:S01]  /*1e100*/  LDL R26, [R1+0x874] ;  /* 0x00087400011a7983 */ /* 0x001f220000100800 */
[----:B------:R-:W0:Y:S04]  /*1e110*/  LDSM.16.MT88.4 R12, [R28+0xb000] ;  /* 0x00b000001c0c783b */ /* 0x000e280000004200 */
[----:B----4-:R1:W-:Y:S01]  /*1e120*/  STL [R1+0xb90], R26 ;  /* 0x000b901a01007387 */ /* 0x0103e20000100800 */
[----:B------:R-:W4:Y:S02]  /*1e130*/  LDL.LU R24, [R1+0x40] ;  /* 0x0000400001187983 */ /* 0x000f240000300800 */
[----:B------:R-:W4:Y:S01]  /*1e140*/  LDL.LU R25, [R1+0x44] ;  /* 0x0000440001197983 */ /* 0x000f220000300800 */
[----:B-1----:R-:W4:Y:S01]  /*1e150*/  LDL.LU R26, [R1+0x48] ;  /* 0x00004800011a7983 */ /* 0x002f220000300800 */
[----:B------:R-:W4:Y:S02]  /*1e160*/  LDL.LU R27, [R1+0x4c] ;  /* 0x00004c00011b7983 */ /* 0x000f240000300800 */
[----:B0-----:R-:W-:Y:S02]  /*1e170*/  STL.64 [R1+0xb58], R14 ;  /* 0x000b580e01007387 */ /* 0x001fe40000100a00 */
[----:B------:R0:W-:Y:S02]  /*1e180*/  STL.64 [R1+0xb50], R12 ;  /* 0x000b500c01007387 */ /* 0x0001e40000100a00 */
[----:B0-----:R-:W3:Y:S01]  /*1e190*/  LDL.LU R12, [R1+0xf0] ;  /* 0x0000f000010c7983 */ /* 0x001ee20000300800 */
[----:B------:R-:W3:Y:S02]  /*1e1a0*/  LDL.LU R13, [R1+0xf4] ;  /* 0x0000f400010d7983 */ /* 0x000ee40000300800 */
[----:B------:R-:W3:Y:S02]  /*1e1b0*/  LDL.LU R14, [R1+0xf8] ;  /* 0x0000f800010e7983 */ /* 0x000ee40000300800 */
[----:B------:R-:W-:-:S02]  /*1e1c0*/  IMAD.MOV.U32 R15, RZ, RZ, R2 ;  /* 0x000000ffff0f7224 */ /* 0x000fc400078e0002 */
[----:B------:R-:W4:Y:S01]  /*1e1d0*/  LDL.LU R2, [R1+0xbb8] ;  /* 0x000bb80001027983 */ /* 0x000f220000300800 */
[C---:B--2---:R-:W-:Y:S03]  /*1e1e0*/  HMMA.16816.F32.BF16 R4, R16.reuse, R8, R4 ;  /* 0x000000081004723c */ /* 0x044fe60000041804 */
[----:B---3--:R-:W-:Y:S01]  /*1e1f0*/  STL.64 [R1+0xb68], R14 ;  /* 0x000b680e01007387 */ /* 0x008fe20000100a00 */
[----:B------:R0:W-:Y:S03]  /*1e200*/  STL.64 [R1+0xb60], R12 ;  /* 0x000b600c01007387 */ /* 0x0001e60000100a00 */
[----:B0-----:R-:W2:Y:S01]  /*1e210*/  LDL.LU R12, [R1] ;  /* 0x00000000010c7983 */ /* 0x001ea20000300800 */
[----:B------:R-:W2:Y:S02]  /*1e220*/  LDL.LU R13, [R1+0x4] ;  /* 0x00000400010d7983 */ /* 0x000ea40000300800 */
[----:B------:R-:W3:Y:S02]  /*1e230*/  LDL.LU R14, [R1+0x8] ;  /* 0x00000800010e7983 */ /* 0x000ee40000300800 */
[----:B------:R-:W3:Y:S11]  /*1e240*/  LDL.LU R15, [R1+0xc] ;  /* 0x00000c00010f7983 */ /* 0x000ef60000300800 */
[----:B------:R-:W-:Y:S01]  /*1e250*/  @!UPT UIADD3 URZ, URZ, URZ, URZ ;  /* 0x0000003f3f3ff290 */ /* 0x000fe2000fffe03f */
[----:B------:R-:W-:Y:S01]  /*1e260*/  IMAD.MOV.U32 R3, RZ, RZ, R7 ;  /* 0x000000ffff037224 */ /* 0x000fe200078e0007 */
[----:B---3--:R-:W-:Y:S01]  /*1e270*/  STL.64 [R1+0xb78], R14 ;  /* 0x000b780e01007387 */ /* 0x008fe20000100a00 */
[----:B--2---:R0:W-:Y:S03]  /*1e280*/  STL.64 [R1+0xb70], R12 ;  /* 0x000b700c01007387 */ /* 0x0041e60000100a00 */
[----:B0-----:R-:W2:Y:S01]  /*1e290*/  LDL.LU R12, [R1+0x30] ;  /* 0x00003000010c7983 */ /* 0x001ea20000300800 */
[----:B------:R-:W2:Y:S02]  /*1e2a0*/  LDL.LU R13, [R1+0x34] ;  /* 0x00003400010d7983 */ /* 0x000ea40000300800 */
[----:B------:R-:W2:Y:S02]  /*1e2b0*/  LDL.LU R14, [R1+0x38] ;  /* 0x00003800010e7983 */ /* 0x000ea40000300800 */
[----:B------:R-:W-:Y:S01]  /*1e2c0*/  STL.64 [R1+0xb0], R4 ;  /* 0x0000b00401007387 */ /* 0x000fe20000100a00 */
[----:B------:R0:W-:Y:S04]  /*1e2d0*/  STL [R1+0xb8], R6 ;  /* 0x0000b80601007387 */ /* 0x0001e80000100800 */
[----:B0-----:R-:W3:Y:S01]  /*1e2e0*/  LDL.LU.64 R6, [R1+0xbb0] ;  /* 0x000bb00001067983 */ /* 0x001ee20000300a00 */
[----:B------:R-:W2:Y:S02]  /*1e2f0*/  LDL.LU.64 R4, [R1+0xba8] ;  /* 0x000ba80001047983 */ /* 0x000ea40000300a00 */
[----:B------:R-:W-:Y:S02]  /*1e300*/  STL.64 [R1+0xb88], R10 ;  /* 0x000b880a01007387 */ /* 0x000fe40000100a00 */
[----:B------:R0:W-:Y:S02]  /*1e310*/  STL.64 [R1+0xb80], R8 ;  /* 0x000b800801007387 */ /* 0x0001e40000100a00 */
[----:B0-----:R-:W3:Y:S01]  /*1e320*/  LDL.LU.64 R8, [R1+0x10] ;  /* 0x0000100001087983 */ /* 0x001ee20000300a00 */
[----:B------:R-:W-:Y:S01]  /*1e330*/  STL [R1+0xb04], R3 ;  /* 0x000b040301007387 */ /* 0x000fe20000100800 */
[----:B--2---:R-:W-:Y:S02]  /*1e340*/  HMMA.16816.F32.BF16 R16, R16, R4, R20 ;  /* 0x000000041010723c */ /* 0x004fe40000041814 */
[----:B------:R-:W2:Y:S01]  /*1e350*/  LDL.LU.64 R22, [R1+0xba0] ;  /* 0x000ba00001167983 */ /* 0x000ea20000300a00 */
[----:B------:R-:W2:Y:S11]  /*1e360*/  LDL.LU.64 R20, [R1+0xb98] ;  /* 0x000b980001147983 */ /* 0x000eb60000300a00 */
[----:B------:R-:W-:Y:S09]  /*1e370*/  @!UPT UIADD3 URZ, URZ, URZ, URZ ;  /* 0x0000003f3f3ff290 */ /* 0x000ff2000fffe03f */
[----:B------:R0:W-:Y:S01]  /*1e380*/  STL.64 [R1+0xa0], R16 ;  /* 0x0000a01001007387 */ /* 0x0001e20000100a00 */
[----:B------:R-:W-:Y:S03]  /*1e390*/  STL.64 [R1+0xa8], R18 ;  /* 0x0000a81201007387 */ /* 0x000fe60000100a00 */
[----:B0-----:R-:W2:Y:S01]  /*1e3a0*/  LDL.LU.64 R16, [R1+0x20] ;  /* 0x0000200001107983 */ /* 0x001ea20000300a00 */
[----:B----4-:R-:W-:Y:S02]  /*1e3b0*/  IMAD.MOV.U32 R15, RZ, RZ, R2 ;  /* 0x000000ffff0f7224 */ /* 0x010fe400078e0002 */
[----:B---3--:R-:W-:-:S05]  /*1e3c0*/  IMAD.MOV.U32 R2, RZ, RZ, R9 ;  /* 0x000000ffff027224 */ /* 0x008fca00078e0009 */
[C---:B--2---:R-:W-:Y:S08]  /*1e3d0*/  HMMA.16816.F32.BF16 R12, R20.reuse, R8, R12 ;  /* 0x00000008140c723c */ /* 0x044ff0000004180c */
[----:B------:R-:W-:Y:S11]  /*1e3e0*/  HMMA.16816.F32.BF16 R24, R20, R16, R24 ;  /* 0x000000101418723c */ /* 0x000ff60000041818 */
[----:B------:R-:W-:Y:S05]  /*1e3f0*/  @!UPT UIADD3 URZ, URZ, URZ, URZ ;  /* 0x0000003f3f3ff290 */ /* 0x000fea000fffe03f */
[----:B------:R-:W-:-:S07]  /*1e400*/  IMAD.MOV.U32 R3, RZ, RZ, R15 ;  /* 0x000000ffff037224 */ /* 0x000fce00078e000f */
[----:B------:R0:W-:Y:S01]  /*1e410*/  STL.64 [R1+0x90], R24 ;  /* 0x0000901801007387 */ /* 0x0001e20000100a00 */
[----:B------:R1:W-:Y:S02]  /*1e420*/  STL.64 [R1+0x98], R26 ;  /* 0x0000981a01007387 */ /* 0x0003e40000100a00 */
[----:B0-----:R-:W-:Y:S01]  /*1e430*/  IMAD.MOV.U32 R25, RZ, RZ, R16 ;  /* 0x000000ffff197224 */ /* 0x001fe200078e0010 */
[----:B-1----:R-:W2:Y:S01]  /*1e440*/  LDL.LU R26, [R1+0xb90] ;  /* 0x000b9000011a7983 */ /* 0x002ea20000300800 */
[----:B------:R-:W-:Y:S02]  /*1e450*/  IMAD.MOV.U32 R16, RZ, RZ, R8 ;  /* 0x000000ffff107224 */ /* 0x000fe400078e0008 */
[----:B------:R-:W3:Y:S02]  /*1e460*/  LDL.LU.64 R10, [R1+0xb88] ;  /* 0x000b8800010a7983 */ /* 0x000ee40000300a00 */
[----:B------:R-:W4:Y:S01]  /*1e470*/  LDL.LU.64 R8, [R1+0xb80] ;  /* 0x000b800001087983 */ /* 0x000f220000300a00 */
[----:B------:R-:W-:Y:S01]  /*1e480*/  STL.64 [R1+0x80], R12 ;  /* 0x0000800c01007387 */ /* 0x000fe20000100a00 */
[----:B------:R0:W-:Y:S03]  /*1e490*/  STL [R1+0x88], R14 ;  /* 0x0000880e01007387 */ /* 0x0001e60000100800 */
[----:B0-----:R-:W4:Y:S01]  /*1e4a0*/  LDL.LU.64 R14, [R1+0xb78] ;  /* 0x000b7800010e7983 */ /* 0x001f220000300a00 */
[----:B------:R-:W4:Y:S02]  /*1e4b0*/  LDL.LU.64 R12, [R1+0xb70] ;  /* 0x000b7000010c7983 */ /* 0x000f240000300a00 */
[----:B------:R-:W-:Y:S02]  /*1e4c0*/  STL [R1+0xb08], R3 ;  /* 0x000b080301007387 */ /* 0x000fe40000100800 */
[----:B------:R-:W-:Y:S01]  /*1e4d0*/  IMAD.MOV.U32 R24, RZ, RZ, R17 ;  /* 0x000000ffff187224 */ /* 0x000fe200078e0011 */
[----:B----4-:R-:W-:Y:S11]  /*1e4e0*/  HMMA.16816.F32.BF16 R12, R20, R8, R12 ;  /* 0x00000008140c723c */ /* 0x010ff6000004180c */
[----:B------:R-:W-:Y:S11]  /*1e4f0*/  @!UPT UIADD3 URZ, URZ, URZ, URZ ;  /* 0x0000003f3f3ff290 */ /* 0x000ff6000fffe03f */
[----:B------:R-:W-:Y:S01]  /*1e500*/  @!UPT UIADD3 URZ, URZ, URZ, URZ ;  /* 0x0000003f3f3ff290 */ /* 0x000fe2000fffe03f */
[----:B------:R-:W-:Y:S01]  /*1e510*/  STL.64 [R1+0x70], R12 ;  /* 0x0000700c01007387 */ /* 0x000fe20000100a00 */
[----:B------:R0:W-:Y:S03]  /*1e520*/  STL.64 [R1+0x78], R14 ;  /* 0x0000780e01007387 */ /* 0x0001e60000100a00 */
[----:B0-----:R-:W4:Y:S01]  /*1e530*/  LDL.LU.64 R14, [R1+0xb68] ;  /* 0x000b6800010e7983 */ /* 0x001f220000300a00 */
[----:B------:R-:W4:Y:S02]  /*1e540*/  LDL.LU.64 R12, [R1+0xb60] ;  /* 0x000b6000010c7983 */ /* 0x000f240000300a00 */
[----:B------:R-:W4:Y:S02]  /*1e550*/  LDL R27, [R1+0x870] ;  /* 0x00087000011b7983 */ /* 0x000f240000100800 */
[----:B---3--:R-:W-:Y:S01]  /*1e560*/  STL.64 [R1+0xb30], R10 ;  /* 0x000b300a01007387 */ /* 0x008fe20000100a00 */
[----:B------:R0:W-:Y:S02]  /*1e570*/  STL.64 [R1+0xb28], R8 ;  /* 0x000b280801007387 */ /* 0x0001e40000100a00 */
[----:B0-----:R-:W-:-:S02]  /*1e580*/  IMAD.MOV.U32 R8, RZ, RZ, R16 ;  /* 0x000000ffff087224 */ /* 0x001fc400078e0010 */
[----:B------:R-:W0:Y:S01]  /*1e590*/  LDSM.16.MT88.4 R16, [R0+0xb800] ;  /* 0x00b800000010783b */ /* 0x000e220000004200 */
[----:B------:R-:W-:-:S05]  /*1e5a0*/  IMAD.MOV.U32 R9, RZ, RZ, R2 ;  /* 0x000000ffff097224 */ /* 0x000fca00078e0002 */
[----:B------:R1:W-:Y:S01]  /*1e5b0*/  STL.64 [R1+0xb48], R8 ;  /* 0x000b480801007387 */ /* 0x0003e20000100a00 */
[----:B0-----:R-:W-:Y:S02]  /*1e5c0*/  IMAD.MOV.U32 R3, RZ, RZ, R17 ;  /* 0x000000ffff037224 */ /* 0x001fe400078e0011 */
[----:B------:R-:W-:Y:S01]  /*1e5d0*/  IMAD.MOV.U32 R2, RZ, RZ, R18 ;  /* 0x000000ffff027224 */ /* 0x000fe200078e0012 */
[----:B------:R-:W-:Y:S01]  /*1e5e0*/  STL [R1], R16 ;  /* 0x0000001001007387 */ /* 0x000fe20000100800 */
[----:B------:R-:W-:Y:S02]  /*1e5f0*/  IMAD.MOV.U32 R0, RZ, RZ, R19 ;  /* 0x000000ffff007224 */ /* 0x000fe400078e0013 */
[----:B--2---:R-:W0:Y:S04]  /*1e600*/  LDSM.16.MT88.4 R16, [R26+0xb800] ;  /* 0x00b800001a10783b */ /* 0x004e280000004200 */
[----:B-1----:R-:W2:Y:S01]  /*1e610*/  LDL.LU R8, [R1+0x170] ;  /* 0x0001700001087983 */ /* 0x002ea20000300800 */
[----:B------:R-:W2:Y:S01]  /*1e620*/  LDL.LU R9, [R1+0x174] ;  /* 0x0001740001097983 */ /* 0x000ea20000300800 */
[----:B------:R-:W2:Y:S02]  /*1e630*/  LDL.LU R10, [R1+0x178] ;  /* 0x00017800010a7983 */ /* 0x000ea40000300800 */
[----:B------:R-:W2:Y:S01]  /*1e640*/  LDL.LU R11, [R1+0x17c] ;  /* 0x00017c00010b7983 */ /* 0x000ea20000300800 */
[----:B0-----:R0:W-:Y:S01]  /*1e650*/  STL.64 [R1+0xad0], R18 ;  /* 0x000ad01201007387 */ /* 0x0011e20000100a00 */
[----:B------:R-:W-:Y:S03]  /*1e660*/  STL.64 [R1+0xac8], R16 ;  /* 0x000ac81001007387 */ /* 0x000fe60000100a00 */
[----:B0-----:R-:W3:Y:S04]  /*1e670*/  LDL R18, [R1+0x28] ;  /* 0x0000280001127983 */ /* 0x001ee80000100800 */
[----:B------:R-:W3:Y:S01]  /*1e680*/  LDL R19, [R1+0x2c] ;  /* 0x00002c0001137983 */ /* 0x000ee20000100800 */
[----:B----4-:R-:W-:Y:S03]  /*1e690*/  HMMA.16816.F32.BF16 R20, R20, R4, R12 ;  /* 0x000000041414723c */ /* 0x010fe6000004180c */
[----:B------:R-:W2:Y:S01]  /*1e6a0*/  LDL.LU.64 R14, [R1+0xb58] ;  /* 0x000b5800010e7983 */ /* 0x000ea20000300a00 */
[----:B------:R-:W2:Y:S02]  /*1e6b0*/  LDL.LU.64 R12, [R1+0xb50] ;  /* 0x000b5000010c7983 */ /* 0x000ea40000300a00 */
[----:B------:R-:W-:Y:S02]  /*1e6c0*/  STL.64 [R1+0xb18], R6 ;  /* 0x000b180601007387 */ /* 0x000fe40000100a00 */
[----:B------:R0:W-:Y:S11]  /*1e6d0*/  STL.64 [R1+0xb10], R4 ;  /* 0x000b100401007387 */ /* 0x0001f60000100a00 */
[----:B------:R-:W-:Y:S04]  /*1e6e0*/  @!UPT UIADD3 URZ, URZ, URZ, URZ ;  /* 0x0000003f3f3ff290 */ /* 0x000fe8000fffe03f */
[----:B------:R-:W-:Y:S01]  /*1e6f0*/  STL.64 [R1+0x60], R20 ;  /* 0x0000601401007387 */ /* 0x000fe20000100a00 */
[----:B------:R-:W-:Y:S02]  /*1e700*/  STL.64 [R1+0x68], R22 ;  /* 0x0000681601007387 */ /* 0x000fe40000100a00 */
[----:B0-----:R-:W4:Y:S02]  /*1e710*/  LDL.LU R4, [R1+0x150] ;  /* 0x0001500001047983 */ /* 0x001f240000300800 */
[----:B------:R-:W4:Y:S01]  /*1e720*/  LDL.LU R5, [R1+0x154] ;  /* 0x0001540001057983 */ /* 0x000f220000300800 */
[----:B------:R-:W3:Y:S01]  /*1e730*/  LDL.LU R6, [R1+0x158] ;  /* 0x0001580001067983 */ /* 0x000ee20000300800 */
[----:B------:R-:W3:Y:S03]  /*1e740*/  LDL.LU R7, [R1+0x15c] ;  /* 0x00015c0001077983 */ /* 0x000ee60000300800 */
[----:B------:R-:W0:Y:S01]  /*1e750*/  LDSM.16.MT88.4 R20, [R27+0xb800] ;  /* 0x00b800001b14783b */ /* 0x000e220000004200 */
[----:B------:R-:W-:-:S02]  /*1e760*/  IMAD.MOV.U32 R16, RZ, RZ, R25 ;  /* 0x000000ffff107224 */ /* 0x000fc400078e0019 */
[----:B------:R-:W-:Y:S02]  /*1e770*/  IMAD.MOV.U32 R17, RZ, RZ, R24 ;  /* 0x000000ffff117224 */ /* 0x000fe400078e0018 */
[----:B------:R-:W1:Y:S05]  /*1e780*/  LDSM.16.MT88.4 R24, [R28+0xb800] ;  /* 0x00b800001c18783b */ /* 0x000e6a0000004200 */
[C---:B--2---:R-:W-:Y:S01]  /*1e790*/  HMMA.16816.F32.BF16 R8, R12.reuse, R16, R8 ;  /* 0x000000100c08723c */ /* 0x044fe20000041808 */
[----:B---3--:R-:W-:Y:S01]  /*1e7a0*/  STL.64 [R1+0xb40], R6 ;  /* 0x000b400601007387 */ /* 0x008fe20000100a00 */
[----:B----4-:R2:W-:Y:S03]  /*1e7b0*/  STL.64 [R1+0xb38], R4 ;  /* 0x000b380401007387 */ /* 0x0105e60000100a00 */
[----:B--2---:R-:W2:Y:S01]  /*1e7c0*/  LDL.LU R4, [R1+0x160] ;  /* 0x0001600001047983 */ /* 0x004ea20000300800 */
[----:B------:R-:W2:Y:S02]  /*1e7d0*/  LDL.LU R5, [R1+0x164] ;  /* 0x0001640001057983 */ /* 0x000ea40000300800 */
[----:B------:R-:W2:Y:S02]  /*1e7e0*/  LDL.LU R6, [R1+0x168] ;  /* 0x0001680001067983 */ /* 0x000ea40000300800 */
[----:B------:R-:W2:Y:S01]  /*1e7f0*/  LDL.LU R7, [R1+0x16c] ;  /* 0x00016c0001077983 */ /* 0x000ea20000300800 */
[----:B0-----:R-:W-:Y:S01]  /*1e800*/  STL.64 [R1+0xa90], R22 ;  /* 0x000a901601007387 */ /* 0x001fe20000100a00 */
[----:B------:R0:W-:Y:S03]  /*1e810*/  STL.64 [R1+0xa88], R20 ;  /* 0x000a881401007387 */ /* 0x0001e60000100a00 */
[----:B0-----:R-:W3:Y:S01]  /*1e820*/  LDL.LU R20, [R1+0x130] ;  /* 0x0001300001147983 */ /* 0x001ee20000300800 */
[----:B------:R-:W3:Y:S02]  /*1e830*/  LDL.LU R21, [R1+0x134] ;  /* 0x0001340001157983 */ /* 0x000ee40000300800 */
[----:B------:R-:W3:Y:S02]  /*1e840*/  LDL.LU R22, [R1+0x138] ;  /* 0x0001380001167983 */ /* 0x000ee40000300800 */
[----:B-1----:R-:W-:Y:S01]  /*1e850*/  STL [R1+0xa4c], R26 ;  /* 0x000a4c1a01007387 */ /* 0x002fe20000100800 */
[----:B------:R-:W-:Y:S02]  /*1e860*/  STL [R1+0xa48], R27 ;  /* 0x000a481b01007387 */ /* 0x000fe40000100800 */
[----:B------:R0:W-:Y:S02]  /*1e870*/  STL.64 [R1+0x50], R8 ;  /* 0x0000500801007387 */ /* 0x0001e40000100a00 */
[----:B------:R2:W-:Y:S01]  /*1e880*/  STL.64 [R1+0x58], R10 ;  /* 0x0000580a01007387 */ /* 0x0005e20000100a00 */
[----:B0-----:R-:W2:Y:S01]  /*1e890*/  LDL.LU.64 R8, [R1+0xb48] ;  /* 0x000b480001087983 */ /* 0x001ea20000300a00 */
[----:B------:R-:W-:Y:S01]  /*1e8a0*/  IMAD.MOV.U32 R23, RZ, RZ, R29 ;  /* 0x000000ffff177224 */ /* 0x000fe200078e001d */
[C---:B--2---:R-:W-:Y:S02]  /*1e8b0*/  HMMA.16816.F32.BF16 R8, R12.reuse, R8, R4 ;  /* 0x000000080c08723c */ /* 0x044fe40000041804 */
[----:B------:R-:W2:Y:S01]  /*1e8c0*/  LDL.LU.64 R6, [R1+0xb40] ;  /* 0x000b400001067983 */ /* 0x000ea20000300a00 */
[----:B------:R-:W2:Y:S11]  /*1e8d0*/  LDL.LU.64 R4, [R1+0xb38] ;  /* 0x000b380001047983 */ /* 0x000eb60000300a00 */
[----:B------:R-:W-:Y:S10]  /*1e8e0*/  @!UPT UIADD3 URZ, URZ, URZ, URZ ;  /* 0x0000003f3f3ff290 */ /* 0x000ff4000fffe03f */
[----:B------:R-:W-:Y:S02]  /*1e8f0*/  IMAD.MOV.U32 R29, RZ, RZ, R10 ;  /* 0x000000ffff1d7224 */ /* 0x000fe400078e000a */
[----:B------:R-:W-:Y:S02]  /*1e900*/  IMAD.MOV.U32 R28, RZ, RZ, R11 ;  /* 0x000000ffff1c7224 */ /* 0x000fe400078e000b */
[----:B------:R-:W-:Y:S02]  /*1e910*/  IMAD.MOV.U32 R26, RZ, RZ, R8 ;  /* 0x000000ffff1a7224 */ /* 0x000fe400078e0008 */
[----:B------:R-:W-:Y:S01]  /*1e920*/  IMAD.MOV.U32 R27, RZ, RZ, R9 ;  /* 0x000000ffff1b7224 */ /* 0x000fe200078e0009 */
[----:B------:R-:W4:Y:S01]  /*1e930*/  LDL.LU.64 R10, [R1+0xb30] ;  /* 0x000b3000010a7983 */ /* 0x000f220000300a00 */
[----:B------:R-:W2:Y:S03]  /*1e940*/  LDL.LU.64 R8, [R1+0xb28] ;  /* 0x000b280001087983 */ /* 0x000ea60000300a00 */
[----:B------:R-:W-:Y:S01]  /*1e950*/  STL.64 [R1+0xa58], R26 ;  /* 0x000a581a01007387 */ /* 0x000fe20000100a00 */
[----:B------:R4:W-:Y:S01]  /*1e960*/  STL.64 [R1+0xa50], R24 ;  /* 0x000a501801007387 */ /* 0x0009e20000100a00 */
[----:B--2---:R-:W-:Y:S01]  /*1e970*/  HMMA.16816.F32.BF16 R4, R12, R8, R4 ;  /* 0x000000080c04723c */ /* 0x004fe20000041804 */
[----:B----4-:R-:W-:-:S02]  /*1e980*/  IMAD.MOV.U32 R24, RZ, RZ, R10 ;  /* 0x000000ffff187224 */ /* 0x010fc400078e000a */
[----:B------:R-:W-:Y:S01]  /*1e990*/  IMAD.MOV.U32 R25, RZ, RZ, R11 ;  /* 0x000000ffff197224 */ /* 0x000fe200078e000b */
[----:B------:R-:W2:Y:S01]  /*1e9a0*/  LDL.LU R10, [R1+0xb24] ;  /* 0x000b2400010a7983 */ /* 0x000ea20000300800 */
[----:B------:R-:W2:Y:S02]  /*1e9b0*/  LDL.LU R11, [R1+0xb20] ;  /* 0x000b2000010b7983 */ /* 0x000ea40000300800 */
[----:B------:R-:W4:Y:S02]  /*1e9c0*/  LDL.LU R26, [R1+0x148] ;  /* 0x00014800011a7983 */ /* 0x000f240000300800 */
[----:B------:R-:W4:Y:S11]  /*1e9d0*/  LDL.LU R27, [R1+0x14c] ;  /* 0x00014c00011b7983 */ /* 0x000f360000300800 */
[----:B------:R-:W-:Y:S03]  /*1e9e0*/  @!UPT UIADD3 URZ, URZ, URZ, URZ ;  /* 0x0000003f3f3ff290 */ /* 0x000fe6000fffe03f */
[----:B------:R0:W-:Y:S01]  /*1e9f0*/  STL.64 [R1+0x30], R4 ;  /* 0x0000300401007387 */ /* 0x0001e20000100a00 */
[----:B------:R-:W-:Y:S02]  /*1ea00*/  IMAD.MOV.U32 R9, RZ, RZ, R6 ;  /* 0x000000ffff097224 */ /* 0x000fe400078e0006 */
[----:B------:R-:W-:Y:S02]  /*1ea10*/  IMAD.MOV.U32 R8, RZ, RZ, R7 ;  /* 0x000000ffff087224 */ /* 0x000fe400078e0007 */
[----:B------:R-:W3:Y:S04]  /*1ea20*/  LDL.LU.64 R6, [R1+0xb18] ;  /* 0x000b180001067983 */ /* 0x000ee80000300a00 */
[----:B0-----:R-:W4:Y:S04]  /*1ea30*/  LDL.LU.64 R4, [R1+0xb10] ;  /* 0x000b100001047983 */ /* 0x001f280000300a00 */
[----:B--2---:R-:W-:Y:S01]  /*1ea40*/  STL.64 [R1+0xae8], R10 ;  /* 0x000ae80a01007387 */ /* 0x004fe20000100a00 */
[----:B------:R-:W-:Y:S01]  /*1ea50*/  STL.64 [R1+0xae0], R8 ;  /* 0x000ae00801007387 */ /* 0x000fe20000100a00 */
[----:B----4-:R-:W-:Y:S02]  /*1ea60*/  HMMA.16816.F32.BF16 R12, R12, R4, R24 ;  /* 0x000000040c0c723c */ /* 0x010fe40000041818 */
[----:B---3--:R-:W-:Y:S11]  /*1ea70*/  STL.64 [R1+0xad8], R6 ;  /* 0x000ad80601007387 */ /* 0x008ff60000100a00 */
[----:B------:R-:W-:Y:S10]  /*1ea80*/  @!UPT UIADD3 URZ, URZ, URZ, URZ ;  /* 0x0000003f3f3ff290 */ /* 0x000ff4000fffe03f */
[----:B------:R-:W-:Y:S01]  /*1ea90*/  STL.64 [R1+0xa10], R14 ;  /* 0x000a100e01007387 */ /* 0x000fe20000100a00 */
[----:B------:R0:W-:Y:S03]  /*1eaa0*/  STL.64 [R1+0xa08], R12 ;  /* 0x000a080c01007387 */ /* 0x0001e60000100a00 */
[----:B0-----:R-:W2:Y:S01]  /*1eab0*/  LDL.LU R12, [R1] ;  /* 0x00000000010c7983 */ /* 0x001ea20000300800 */
[----:B------:R-:W-:Y:S02]  /*1eac0*/  IMAD.MOV.U32 R13, RZ, RZ, R3 ;  /* 0x000000ffff0d7224 */ /* 0x000fe400078e0003 */
[----:B------:R-:W-:Y:S02]  /*1ead0*/  IMAD.MOV.U32 R14, RZ, RZ, R2 ;  /* 0x000000ffff0e7224 */ /* 0x000fe400078e0002 */
[----:B------:R-:W-:Y:S01]  /*1eae0*/  IMAD.MOV.U32 R15, RZ, RZ, R0 ;  /* 0x000000ffff0f7224 */ /* 0x000fe200078e0000 */
[----:B------:R-:W3:Y:S06]  /*1eaf0*/  LDL.LU R3, [R1+0xb08] ;  /* 0x000b080001037983 */ /* 0x000eec0000300800 */
[----:B--2---:R-:W-:Y:S11]  /*1eb00*/  HMMA.16816.F32.BF16 R4, R12, R18, R20 ;  /* 0x000000120c04723c */ /* 0x004ff60000041814 */
[----:B------:R-:W-:Y:S11]  /*1eb10*/  @!UPT UIADD3 URZ, URZ, URZ, URZ ;  /* 0x0000003f3f3ff290 */ /* 0x000ff6000fffe03f */
[----:B------:R-:W-:Y:S01]  /*1eb20*/  @!UPT UIADD3 URZ, URZ, URZ, URZ ;  /* 0x0000003f3f3ff290 */ /* 0x000fe2000fffe03f */
[----:B------:R-:W-:Y:S01]  /*1eb30*/  STL.64 [R1+0x180], R4 ;  /* 0x0001800401007387 */ /* 0x000fe20000100a00 */
[----:B------:R-:W-:Y:S02]  /*1eb40*/  STL.64 [R1+0x188], R6 ;  /* 0x0001880601007387 */ /* 0x000fe40000100a00 */
[----:B------:R-:W2:Y:S02]  /*1eb50*/  LDL.LU R24, [R1+0x70] ;  /* 0x0000700001187983 */ /* 0x000ea40000300800 */
[----:B------:R-:W2:Y:S01]  /*1eb60*/  LDL.LU R25, [R1+0x74] ;  /* 0x0000740001197983 */ /* 0x000ea20000300800 */
[----:B------:R-:W4:Y:S01]  /*1eb70*/  LDL.LU R26, [R1+0x78] ;  /* 0x00007800011a7983 */ /* 0x000f220000300800 */
[----:B------:R-:W4:Y:S03]  /*1eb80*/  LDL.LU R27, [R1+0x7c] ;  /* 0x00007c00011b7983 */ /* 0x000f260000300800 */
[----:B----4-:R-:W-:Y:S01]  /*1eb90*/  STL.64 [R1+0xa68], R26 ;  /* 0x000a681a01007387 */ /* 0x010fe20000100a00 */
[----:B--2---:R0:W-:Y:S03]  /*1eba0*/  STL.64 [R1+0xa60], R24 ;  /* 0x000a601801007387 */ /* 0x0041e60000100a00 */
[----:B0-----:R-:W2:Y:S01]  /*1ebb0*/  LDL.LU R24, [R1+0x80] ;  /* 0x0000800001187983 */ /* 0x001ea20000300800 */
[----:B------:R-:W2:Y:S02]  /*1ebc0*/  LDL.LU R25, [R1+0x84] ;  /* 0x0000840001197983 */ /* 0x000ea40000300800 */
[----:B------:R-:W4:Y:S02]  /*1ebd0*/  LDL.LU R26, [R1+0x88] ;  /* 0x00008800011a7983 */ /* 0x000f240000300800 */
[----:B---3--:R-:W-:-:S02]  /*1ebe0*/  IMAD.MOV.U32 R27, RZ, RZ, R3 ;  /* 0x000000ffff1b7224 */ /* 0x008fc400078e0003 */
[----:B------:R-:W3:Y:S01]  /*1ebf0*/  LDL.LU R3, [R1+0xb04] ;  /* 0x000b040001037983 */ /* 0x000ee20000300800 */
[----:B------:R-:W2:Y:S02]  /*1ec00*/  LDL.LU R16, [R1+0xe0] ;  /* 0x0000e00001107983 */ /* 0x000ea40000300800 */
[----:B------:R-:W2:Y:S02]  /*1ec10*/  LDL.LU R17, [R1+0xe4] ;  /* 0x0000e40001117983 */ /* 0x000ea40000300800 */
[----:B------:R-:W2:Y:S01]  /*1ec20*/  LDL.LU R18, [R1+0xe8] ;  /* 0x0000e80001127983 */ /* 0x000ea20000300800 */
[----:B------:R-:W2:Y:S01]  /*1ec30*/  LDL.LU R19, [R1+0xec] ;  /* 0x0000ec0001137983 */ /* 0x000ea20000300800 */
[----:B------:R-:W-:Y:S02]  /*1ec40*/  IMAD.MOV.U32 R0, RZ, RZ, R4 ;  /* 0x000000ffff007224 */ /* 0x000fe400078e0004 */
[----:B------:R-:W-:Y:S01]  /*1ec50*/  IMAD.MOV.U32 R2, RZ, RZ, R7 ;  /* 0x000000ffff027224 */ /* 0x000fe200078e0007 */
[----:B--2---:R-:W-:Y:S01]  /*1ec60*/  STL.64 [R1+0xaf8], R18 ;  /* 0x000af81201007387 */ /* 0x004fe20000100a00 */
[----:B------:R0:W-:Y:S03]  /*1ec70*/  STL.64 [R1+0xaf0], R16 ;  /* 0x000af01001007387 */ /* 0x0001e60000100a00 */
[----:B0-----:R-:W2:Y:S01]  /*1ec80*/  LDL.LU R16, [R1+0x120] ;  /* 0x0001200001107983 */ /* 0x001ea20000300800 */
[----:B------:R-:W2:Y:S02]  /*1ec90*/  LDL.LU R17, [R1+0x124] ;  /* 0x0001240001117983 */ /* 0x000ea40000300800 */
[----:B------:R-:W2:Y:S02]  /*1eca0*/  LDL.LU R18, [R1+0x128] ;  /* 0x0001280001127983 */ /* 0x000ea40000300800 */
[----:B------:R-:W2:Y:S01]  /*1ecb0*/  LDL.LU R19, [R1+0x12c] ;  /* 0x00012c0001137983 */ /* 0x000ea20000300800 */
[----:B------:R-:W2:Y:S01]  /*1ecc0*/  LDL.LU.64 R10, [R1+0x18] ;  /* 0x00001800010a7983 */ /* 0x000ea20000300a00 */
[----:B------:R-:W2:Y:S02]  /*1ecd0*/  LDL.LU R4, [R1+0x110] ;  /* 0x0001100001047983 */ /* 0x000ea40000300800 */
[----:B------:R-:W2:Y:S02]  /*1ece0*/  LDL.LU R5, [R1+0x114] ;  /* 0x0001140001057983 */ /* 0x000ea40000300800 */
[----:B------:R-:W2:Y:S01]  /*1ecf0*/  LDL.LU R6, [R1+0x118] ;  /* 0x0001180001067983 */ /* 0x000ea20000300800 */
[----:B------:R-:W2:Y:S01]  /*1ed00*/  LDL.LU R7, [R1+0x11c] ;  /* 0x00011c0001077983 */ /* 0x000ea20000300800 */
        /* <DEDUP_REMOVED lines=9> */
[----:B---3--:R-:W-:-:S02]  /*1eda0*/  IMAD.MOV.U32 R23, RZ, RZ, R3 ;  /* 0x000000ffff177224 */ /* 0x008fc400078e0003 */
[----:B------:R-:W3:Y:S01]  /*1edb0*/  LDL.LU R3, [R1+0xb00] ;  /* 0x000b000001037983 */ /* 0x000ee20000300800 */
[----:B------:R-:W-:Y:S03]  /*1edc0*/  HMMA.16816.F32.BF16 R16, R12, R10, R16 ;  /* 0x0000000a0c10723c */ /* 0x000fe60000041810 */
[----:B--2---:R-:W-:Y:S01]  /*1edd0*/  STL.64 [R1+0xab0], R22 ;  /* 0x000ab01601007387 */ /* 0x004fe20000100a00 */
        /* <DEDUP_REMOVED lines=8> */
[----:B------:R-:W2:Y:S02]  /*1ee60*/  LDL.LU R21, [R1+0xd4] ;  /* 0x0000d40001157983 */ /* 0x000ea40000300800 */
[----:B------:R-:W2:Y:S02]  /*1ee70*/  LDL.LU R22, [R1+0xd8] ;  /* 0x0000d80001167983 */ /* 0x000ea40000300800 */
[----:B----4-:R0:W-:Y:S01]  /*1ee80*/  STL.64 [R1+0xa78], R26 ;  /* 0x000a781a01007387 */ /* 0x0101e20000100a00 */
[----:B------:R-:W-:Y:S04]  /*1ee90*/  STL.64 [R1+0xa70], R24 ;  /* 0x000a701801007387 */ /* 0x000fe80000100a00 */
[----:B0-----:R-:W2:Y:S01]  /*1eea0*/  LDL.LU.64 R26, [R1+0x28] ;  /* 0x00002800011a7983 */ /* 0x001ea20000300a00 */
[----:B------:R0:W-:Y:S02]  /*1eeb0*/  STL [R1+0x97c], R0 ;  /* 0x00097c0001007387 */ /* 0x0001e40000100800 */
[----:B------:R1:W-:Y:S02]  /*1eec0*/  STL [R1+0x978], R2 ;  /* 0x0009780201007387 */ /* 0x0003e40000100800 */
[----:B------:R-:W-:Y:S01]  /*1eed0*/  STL.64 [R1+0x170], R16 ;  /* 0x0001701001007387 */ /* 0x000fe20000100a00 */
[----:B------:R4:W-:Y:S01]  /*1eee0*/  STL.64 [R1+0x178], R18 ;  /* 0x0001781201007387 */ /* 0x0009e20000100a00 */
[----:B0-----:R-:W-:-:S02]  /*1eef0*/  IMAD.MOV.U32 R0, RZ, RZ, R11 ;  /* 0x000000ffff007224 */ /* 0x001fc400078e000b */
[----:B-1----:R-:W-:Y:S01]  /*1ef00*/  IMAD.MOV.U32 R2, RZ, RZ, R10 ;  /* 0x000000ffff027224 */ /* 0x002fe200078e000a */
[----:B----4-:R-:W4:Y:S01]  /*1ef10*/  LDL.LU.64 R18, [R1+0xaf8] ;  /* 0x000af80001127983 */ /* 0x010f220000300a00 */
[----:B------:R-:W4:Y:S02]  /*1ef20*/  LDL.LU.64 R16, [R1+0xaf0] ;  /* 0x000af00001107983 */ /* 0x000f240000300a00 */
[----:B------:R-:W2:Y:S02]  /*1ef30*/  LDL.LU.64 R10, [R1+0xae8] ;  /* 0x000ae800010a7983 */ /* 0x000ea40000300a00 */
[----:B------:R-:W4:Y:S02]  /*1ef40*/  LDL.LU.64 R8, [R1+0xae0] ;  /* 0x000ae00001087983 */ /* 0x000f240000300a00 */
[----:B---3--:R-:W-:Y:S01]  /*1ef50*/  IMAD.MOV.U32 R23, RZ, RZ, R3 ;  /* 0x000000ffff177224 */ /* 0x008fe200078e0003 */
[C---:B--2---:R-:W-:Y:S11]  /*1ef60*/  HMMA.16816.F32.BF16 R4, R12.reuse, R10, R4 ;  /* 0x0000000a0c04723c */ /* 0x044ff60000041804 */
[----:B------:R-:W-:Y:S11]  /*1ef70*/  @!UPT UIADD3 URZ, URZ, URZ, URZ ;  /* 0x0000003f3f3ff290 */ /* 0x000ff6000fffe03f */
[----:B------:R-:W-:Y:S01]  /*1ef80*/  @!UPT UIADD3 URZ, URZ, URZ, URZ ;  /* 0x0000003f3f3ff290 */ /* 0x000fe2000fffe03f */
[----:B------:R-:W-:Y:S01]  /*1ef90*/  STL.64 [R1+0x160], R4 ;  /* 0x0001600401007387 */ /* 0x000fe20000100a00 */
[----:B------:R0:W-:Y:S02]  /*1efa0*/  STL.64 [R1+0x168], R6 ;  /* 0x0001680601007387 */ /* 0x0001e40000100a00 */
[----:B------:R-:W-:Y:S02]  /*1efb0*/  IMAD.MOV.U32 R3, RZ, RZ, R7 ;  /* 0x000000ffff037224 */ /* 0x000fe400078e0007 */
[----:B0-----:R-:W4:Y:S03]  /*1efc0*/  LDL.LU.64 R6, [R1+0xad8] ;  /* 0x000ad80001067983 */ /* 0x001f260000300a00 */
[----:B------:R-:W-:Y:S01]  /*1efd0*/  STL [R1+0x980], R3 ;  /* 0x0009800301007387 */ /* 0x000fe20000100800 */
        /* <DEDUP_REMOVED lines=8> */
[----:B-1----:R-:W-:Y:S02]  /*1f060*/  IMAD.MOV.U32 R14, RZ, RZ, R9 ;  /* 0x000000ffff0e7224 */ /* 0x002fe400078e0009 */
[----:B------:R-:W-:-:S05]  /*1f070*/  IMAD.MOV.U32 R15, RZ, RZ, R8 ;  /* 0x000000ffff0f7224 */ /* 0x000fca00078e0008 */
[----:B------:R-:W-:Y:S01]  /*1f080*/  STL.64 [R1+0xa20], R14 ;  /* 0x000a200e01007387 */ /* 0x000fe20000100a00 */
[C---:B--2---:R-:W-:Y:S11]  /*1f090*/  HMMA.16816.F32.BF16 R20, R16.reuse, R26, R20 ;  /* 0x0000001a1014723c */ /* 0x044ff60000041814 */
[----:B------:R-:W-:Y:S11]  /*1f0a0*/  @!UPT UIADD3 URZ, URZ, URZ, URZ ;  /* 0x0000003f3f3ff290 */ /* 0x000ff6000fffe03f */
[----:B------:R-:W-:Y:S02]  /*1f0b0*/  @!UPT UIADD3 URZ, URZ, URZ, URZ ;  /* 0x0000003f3f3ff290 */ /* 0x000fe4000fffe03f */
[----:B------:R-:W-:Y:S01]  /*1f0c0*/  IMAD.MOV.U32 R4, RZ, RZ, R22 ;  /* 0x000000ffff047224 */ /* 0x000fe200078e0016 */
[----:B---3--:R-:W-:Y:S01]  /*1f0d0*/  STL.64 [R1+0xa18], R12 ;  /* 0x000a180c01007387 */ /* 0x008fe20000100a00 */
[----:B------:R-:W-:Y:S02]  /*1f0e0*/  STL.64 [R1+0x150], R20 ;  /* 0x0001501401007387 */ /* 0x000fe40000100a00 */
[----:B------:R0:W-:Y:S02]  /*1f0f0*/  STL.64 [R1+0x158], R22 ;  /* 0x0001581601007387 */ /* 0x0001e40000100a00 */
[----:B0-----:R-:W2:Y:S01]  /*1f100*/  LDL.LU.64 R22, [R1+0xac0] ;  /* 0x000ac00001167983 */ /* 0x001ea20000300a00 */
[----:B------:R-:W2:Y:S02]  /*1f110*/  LDL.LU.64 R20, [R1+0xab8] ;  /* 0x000ab80001147983 */ /* 0x000ea40000300a00 */
[----:B------:R-:W-:Y:S02]  /*1f120*/  IMAD.MOV.U32 R14, RZ, RZ, R2 ;  /* 0x000000ffff0e7224 */ /* 0x000fe400078e0002 */
[----:B------:R-:W-:Y:S01]  /*1f130*/  IMAD.MOV.U32 R15, RZ, RZ, R0 ;  /* 0x000000ffff0f7224 */ /* 0x000fe200078e0000 */
[----:B------:R-:W-:Y:S06]  /*1f140*/  STL [R1+0x984], R4 ;  /* 0x0009840401007387 */ /* 0x000fec0000100800 */
[C---:B--2---:R-:W-:Y:S11]  /*1f150*/  HMMA.16816.F32.BF16 R20, R16.reuse, R14, R20 ;  /* 0x0000000e1014723c */ /* 0x044ff60000041814 */
[----:B------:R-:W-:Y:S11]  /*1f160*/  @!UPT UIADD3 URZ, URZ, URZ, URZ ;  /* 0x0000003f3f3ff290 */ /* 0x000ff6000fffe03f */
[----:B------:R-:W-:Y:S01]  /*1f170*/  @!UPT UIADD3 URZ, URZ, URZ, URZ ;  /* 0x0000003f3f3ff290 */ /* 0x000fe2000fffe03f */
[----:B------:R-:W-:Y:S01]  /*1f180*/  STL.64 [R1+0x140], R20 ;  /* 0x0001401401007387 */ /* 0x000fe20000100a00 */
[----:B------:R0:W-:Y:S03]  /*1f190*/  STL.64 [R1+0x148], R22 ;  /* 0x0001481601007387 */ /* 0x0001e60000100a00 */
[----:B0-----:R-:W2:Y:S01]  /*1f1a0*/  LDL.LU.64 R22, [R1+0xab0] ;  /* 0x000ab00001167983 */ /* 0x001ea20000300a00 */
[----:B------:R-:W2:Y:S02]  /*1f1b0*/  LDL.LU.64 R20, [R1+0xaa8] ;  /* 0x000aa80001147983 */ /* 0x000ea40000300a00 */
[----:B------:R0:W-:Y:S02]  /*1f1c0*/  STL.64 [R1+0xa80], R14 ;  /* 0x000a800e01007387 */ /* 0x0001e40000100a00 */
[----:B------:R-:W3:Y:S01]  /*1f1d0*/  LDL.LU R12, [R1+0x90] ;  /* 0x00009000010c7983 */ /* 0x000ee20000300800 */
[----:B------:R-:W3:Y:S04]  /*1f1e0*/  LDL.LU R13, [R1+0x94] ;  /* 0x00009400010d7983 */ /* 0x000ee80000300800 */
[----:B0-----:R-:W3:Y:S01]  /*1f1f0*/  LDL.LU R14, [R1+0x98] ;  /* 0x00009800010e7983 */ /* 0x001ee20000300800 */
[----:B------:R-:W3:Y:S01]  /*1f200*/  LDL.LU R15, [R1+0x9c] ;  /* 0x00009c00010f7983 */ /* 0x000ee20000300800 */
[C---:B--2---:R-:W-:Y:S11]  /*1f210*/  HMMA.16816.F32.BF16 R20, R16.reuse, R10, R20 ;  /* 0x0000000a1014723c */ /* 0x044ff60000041814 */
[----:B------:R-:W-:Y:S11]  /*1f220*/  @!UPT UIADD3 URZ, URZ, URZ, URZ ;  /* 0x0000003f3f3ff290 */ /* 0x000ff6000fffe03f */
[----:B------:R-:W-:Y:S01]  /*1f230*/  @!UPT UIADD3 URZ, URZ, URZ, URZ ;  /* 0x0000003f3f3ff290 */ /* 0x000fe2000fffe03f */
[----:B------:R-:W-:Y:S01]  /*1f240*/  STL.64 [R1+0xc0], R20 ;  /* 0x0000c01401007387 */ /* 0x000fe20000100a00 */
[----:B------:R0:W-:Y:S02]  /*1f250*/  STL.64 [R1+0xc8], R22 ;  /* 0x0000c81601007387 */ /* 0x0001e40000100a00 */
[----:B------:R-:W-:Y:S02]  /*1f260*/  IMAD.MOV.U32 R5, RZ, RZ, R22 ;  /* 0x000000ffff057224 */ /* 0x000fe400078e0016 */
[----:B0-----:R-:W2:Y:S01]  /*1f270*/  LDL.LU.64 R22, [R1+0xaa0] ;  /* 0x000aa00001167983 */ /* 0x001ea20000300a00 */
[----:B------:R-:W2:Y:S02]  /*1f280*/  LDL.LU.64 R20, [R1+0xa98] ;  /* 0x000a980001147983 */ /* 0x000ea40000300a00 */
[----:B------:R-:W-:Y:S01]  /*1f290*/  STL [R1+0x988], R5 ;  /* 0x0009880501007387 */ /* 0x000fe20000100800 */
[----:B--2---:R-:W-:Y:S01]  /*1f2a0*/  HMMA.16816.F32.BF16 R16, R16, R6, R20 ;  /* 0x000000061010723c */ /* 0x004fe20000041814 */
[----:B------:R-:W3:Y:S01]  /*1f2b0*/  LDL.LU.64 R22, [R1+0xa90] ;  /* 0x000a900001167983 */ /* 0x000ee20000300a00 */
[----:B------:R-:W3:Y:S02]  /*1f2c0*/  LDL.LU.64 R20, [R1+0xa88] ;  /* 0x000a880001147983 */ /* 0x000ee40000300a00 */
[----:B------:R-:W-:-:S02]  /*1f2d0*/  IMAD.MOV.U32 R2, RZ, RZ, R26 ;  /* 0x000000ffff027224 */ /* 0x000fc400078e001a */
[----:B------:R-:W-:Y:S11]  /*1f2e0*/  IMAD.MOV.U32 R0, RZ, RZ, R27 ;  /* 0x000000ffff007224 */ /* 0x000ff600078e001b */
[----:B------:R-:W-:Y:S06]  /*1f2f0*/  @!UPT UIADD3 URZ, URZ, URZ, URZ ;  /* 0x0000003f3f3ff290 */ /* 0x000fec000fffe03f */
[----:B------:R0:W-:Y:S01]  /*1f300*/  STL.64 [R1+0xb0], R16 ;  /* 0x0000b01001007387 */ /* 0x0001e20000100a00 */
[----:B------:R1:W-:Y:S03]  /*1f310*/  STL.64 [R1+0xb8], R18 ;  /* 0x0000b81201007387 */ /* 0x0003e60000100a00 */
[----:B0-----:R-:W2:Y:S01]  /*1f320*/  LDL.LU R16, [R1+0x60] ;  /* 0x0000600001107983 */ /* 0x001ea20000300800 */
[----:B------:R-:W2:Y:S02]  /*1f330*/  LDL.LU R17, [R1+0x64] ;  /* 0x0000640001117983 */ /* 0x000ea40000300800 */
[----:B-1----:R-:W2:Y:S02]  /*1f340*/  LDL.LU R18, [R1+0x68] ;  /* 0x0000680001127983 */ /* 0x002ea40000300800 */
[----:B------:R-:W2:Y:S01]  /*1f350*/  LDL.LU R19, [R1+0x6c] ;  /* 0x00006c0001137983 */ /* 0x000ea20000300800 */
[C---:B---3--:R-:W-:Y:S11]  /*1f360*/  HMMA.16816.F32.BF16 R12, R20.reuse, R26, R12 ;  /* 0x0000001a140c723c */ /* 0x048ff6000004180c */
[----:B------:R-:W-:Y:S11]  /*1f370*/  @!UPT UIADD3 URZ, URZ, URZ, URZ ;  /* 0x0000003f3f3ff290 */ /* 0x000ff6000fffe03f */
[----:B------:R-:W-:Y:S01]  /*1f380*/  @!UPT UIADD3 URZ, URZ, URZ, URZ ;  /* 0x0000003f3f3ff290 */ /* 0x000fe2000fffe03f */
[----:B------:R-:W-:Y:S01]  /*1f390*/  STL.64 [R1+0xf0], R12 ;  /* 0x0000f00c01007387 */ /* 0x000fe20000100a00 */
[----:B------:R0:W-:Y:S03]  /*1f3a0*/  STL.64 [R1+0xf8], R14 ;  /* 0x0000f80e01007387 */ /* 0x0001e60000100a00 */
[----:B0-----:R-:W3:Y:S01]  /*1f3b0*/  LDL.LU.64 R14, [R1+0xa80] ;  /* 0x000a8000010e7983 */ /* 0x001ee20000300a00 */
[----:B------:R-:W3:Y:S02]  /*1f3c0*/  LDL.LU.64 R26, [R1+0xa78] ;  /* 0x000a7800011a7983 */ /* 0x000ee40000300a00 */
[----:B------:R-:W3:Y:S02]  /*1f3d0*/  LDL.LU.64 R24, [R1+0xa70] ;  /* 0x000a700001187983 */ /* 0x000ee40000300a00 */
[C---:B---3--:R-:W-:Y:S11]  /*1f3e0*/  HMMA.16816.F32.BF16 R24, R20.reuse, R14, R24 ;  /* 0x0000000e1418723c */ /* 0x048ff60000041818 */
[----:B------:R-:W-:Y:S11]  /*1f3f0*/  @!UPT UIADD3 URZ, URZ, URZ, URZ ;  /* 0x0000003f3f3ff290 */ /* 0x000ff6000fffe03f */
[----:B------:R-:W-:Y:S01]  /*1f400*/  @!UPT UIADD3 URZ, URZ, URZ, URZ ;  /* 0x0000003f3f3ff290 */ /* 0x000fe2000fffe03f */
[----:B------:R-:W-:Y:S01]  /*1f410*/  STL.64 [R1+0xe0], R24 ;  /* 0x0000e01801007387 */ /* 0x000fe20000100a00 */
[----:B------:R0:W-:Y:S03]  /*1f420*/  STL.64 [R1+0xe8], R26 ;  /* 0x0000e81a01007387 */ /* 0x0001e60000100a00 */
[----:B0-----:R-:W3:Y:S01]  /*1f430*/  LDL.LU.64 R26, [R1+0xa68] ;  /* 0x000a6800011a7983 */ /* 0x001ee20000300a00 */
[----:B------:R-:W3:Y:S01]  /*1f440*/  LDL.LU.64 R24, [R1+0xa60] ;  /* 0x000a600001187983 */ /* 0x000ee20000300a00 */
[C---:B--2---:R-:W-:Y:S01]  /*1f450*/  HMMA.16816.F32.BF16 R16, R20.reuse, R6, R16 ;  /* 0x000000061410723c */ /* 0x044fe20000041810 */
[----:B------:R-:W-:Y:S07]  /*1f460*/  STL.64 [R1+0xa38], R14 ;  /* 0x000a380e01007387 */ /* 0x000fee0000100a00 */
[----:B---3--:R-:W-:Y:S11]  /*1f470*/  HMMA.16816.F32.BF16 R24, R20, R10, R24 ;  /* 0x0000000a1418723c */ /* 0x008ff60000041818 */
[----:B------:R-:W-:Y:S11]  /*1f480*/  @!UPT UIADD3 URZ, URZ, URZ, URZ ;  /* 0x0000003f3f3ff290 */ /* 0x000ff6000fffe03f */
[----:B------:R-:W-:Y:S01]  /*1f490*/  @!UPT UIADD3 URZ, URZ, URZ, URZ ;  /* 0x0000003f3f3ff290 */ /* 0x000fe2000fffe03f */
[----:B------:R-:W-:Y:S01]  /*1f4a0*/  STL.64 [R1+0xd0], R24 ;  /* 0x0000d01801007387 */ /* 0x000fe20000100a00 */
[----:B------:R0:W-:Y:S03]  /*1f4b0*/  STL.64 [R1+0xd8], R26 ;  /* 0x0000d81a01007387 */ /* 0x0001e60000100a00 */
[----:B0-----:R-:W2:Y:S01]  /*1f4c0*/  LDL.LU.64 R26, [R1+0xa58] ;  /* 0x000a5800011a7983 */ /* 0x001ea20000300a00 */
[----:B------:R-:W3:Y:S02]  /*1f4d0*/  LDL.LU.64 R24, [R1+0xa50] ;  /* 0x000a500001187983 */ /* 0x000ee40000300a00 */
[----:B------:R0:W-:Y:S02]  /*1f4e0*/  STL.64 [R1+0xa40], R10 ;  /* 0x000a400a01007387 */ /* 0x0001e40000100a00 */
[----:B------:R-:W3:Y:S01]  /*1f4f0*/  LDL.LU R8, [R1+0x50] ;  /* 0x0000500001087983 */ /* 0x000ee20000300800 */
[----:B------:R-:W3:Y:S04]  /*1f500*/  LDL.LU R9, [R1+0x54] ;  /* 0x0000540001097983 */ /* 0x000ee80000300800 */
[----:B0-----:R-:W3:Y:S01]  /*1f510*/  LDL.LU R10, [R1+0x58] ;  /* 0x00005800010a7983 */ /* 0x001ee20000300800 */
[----:B------:R-:W3:Y:S02]  /*1f520*/  LDL.LU R11, [R1+0x5c] ;  /* 0x00005c00010b7983 */ /* 0x000ee40000300800 */
[----:B------:R-:W4:Y:S02]  /*1f530*/  LDL.LU R21, [R1+0x43c] ;  /* 0x00043c0001157983 */ /* 0x000f240000300800 */
[----:B------:R-:W3:Y:S01]  /*1f540*/  LDL.LU R22, [R1+0x2a4] ;  /* 0x0002a40001167983 */ /* 0x000ee20000300800 */
[----:B------:R-:W-:Y:S01]  /*1f550*/  STL.64 [R1+0xa0], R16 ;  /* 0x0000a01001007387 */ /* 0x000fe20000100a00 */
[----:B------:R-:W-:Y:S02]  /*1f560*/  STL.64 [R1+0xa8], R18 ;  /* 0x0000a81201007387 */ /* 0x000fe40000100a00 */
[----:B------:R-:W3:Y:S02]  /*1f570*/  LDL.LU R23, [R1+0x434] ;  /* 0x0004340001177983 */ /* 0x000ee40000300800 */
[----:B--2---:R-:W-:Y:S01]  /*1f580*/  IMAD.MOV.U32 R20, RZ, RZ, R26 ;  /* 0x000000ffff147224 */ /* 0x004fe200078e001a */
[----:B---3--:R-:W-:Y:S01]  /*1f590*/  STL.64 [R1+0xa30], R22 ;  /* 0x000a301601007387 */ /* 0x008fe20000100a00 */
[----:B----4-:R0:W-:Y:S02]  /*1f5a0*/  STL [R1+0xa28], R21 ;  /* 0x000a281501007387 */ /* 0x0101e40000100800 */
[----:B------:R-:W2:Y:S02]  /*1f5b0*/  LDL.LU R26, [R1+0xa4c] ;  /* 0x000a4c00011a7983 */ /* 0x000ea40000300800 */
[----:B0-----:R-:W-:-:S02]  /*1f5c0*/  IMAD.MOV.U32 R21, RZ, RZ, R27 ;  /* 0x000000ffff157224 */ /* 0x001fc400078e001b */
[----:B------:R-:W2:Y:S01]  /*1f5d0*/  LDL.LU R27, [R1+0xa48] ;  /* 0x000a4800011b7983 */ /* 0x000ea20000300800 */
[----:B------:R-:W-:Y:S02]  /*1f5e0*/  IMAD.MOV.U32 R14, RZ, RZ, R2 ;  /* 0x000000ffff0e7224 */ /* 0x000fe400078e0002 */
[----:B------:R-:W-:Y:S02]  /*1f5f0*/  IMAD.MOV.U32 R15, RZ, RZ, R0 ;  /* 0x000000ffff0f7224 */ /* 0x000fe400078e0000 */
[----:B------:R-:W3:Y:S01]  /*1f600*/  LDL.LU R16, [R1+0x430] ;  /* 0x0004300001107983 */ /* 0x000ee20000300800 */
[----:B------:R-:W4:Y:S01]  /*1f610*/  LDL.LU R17, [R1+0x42c] ;  /* 0x00042c0001117983 */ /* 0x000f220000300800 */
[----:B------:R-:W3:Y:S02]  /*1f620*/  LDL.LU R18, [R1+0x428] ;  /* 0x0004280001127983 */ /* 0x000ee40000300800 */
[----:B------:R-:W3:Y:S02]  /*1f630*/  LDL.LU R19, [R1+0x438] ;  /* 0x0004380001137983 */ /* 0x000ee40000300800 */
[----:B------:R-:W3:Y:S01]  /*1f640*/  LDL.LU R5, [R1+0x420] ;  /* 0x0004200001057983 */ /* 0x000ee20000300800 */
[----:B------:R-:W3:Y:S01]  /*1f650*/  LDL.LU R4, [R1+0x298] ;  /* 0x0002980001047983 */ /* 0x000ee20000300800 */
[----:B------:R-:W3:Y:S02]  /*1f660*/  LDL.LU R3, [R1+0x418] ;  /* 0x0004180001037983 */ /* 0x000ee40000300800 */
[----:B------:R-:W3:Y:S02]  /*1f670*/  LDL.LU R2, [R1+0x2a0] ;  /* 0x0002a00001027983 */ /* 0x000ee40000300800 */
[----:B------:R-:W3:Y:S02]  /*1f680*/  LDL.LU R0, [R1+0x410] ;  /* 0x0004100001007983 */ /* 0x000ee40000300800 */
[----:B------:R-:W-:Y:S01]  /*1f690*/  IMAD.MOV.U32 R23, RZ, RZ, R28 ;  /* 0x000000ffff177224 */ /* 0x000fe200078e001c */
[----:B--2---:R-:W-:Y:S01]  /*1f6a0*/  HMMA.16816.F32.BF16 R12, R24, R14, R8 ;  /* 0x0000000e180c723c */ /* 0x004fe20000041808 */
[----:B------:R-:W2:Y:S11]  /*1f6b0*/  LDL.LU.64 R10, [R1+0xa40] ;  /* 0x000a4000010a7983 */ /* 0x000eb60000300a00 */
[----:B------:R-:W-:Y:S11]  /*1f6c0*/  @!UPT UIADD3 URZ, URZ, URZ, URZ ;  /* 0x0000003f3f3ff290 */ /* 0x000ff6000fffe03f */
[----:B------:R-:W-:Y:S01]  /*1f6d0*/  STL.64 [R1+0x90], R12 ;  /* 0x0000900c01007387 */ /* 0x000fe20000100a00 */
[----:B------:R-:W-:Y:S02]  /*1f6e0*/  IMAD.MOV.U32 R28, RZ, RZ, R14 ;  /* 0x000000ffff1c7224 */ /* 0x000fe400078e000e */
[----:B------:R0:W-:Y:S02]  /*1f6f0*/  STL.64 [R1+0x98], R14 ;  /* 0x0000980e01007387 */ /* 0x0001e40000100a00 */
[----:B0-----:R-:W2:Y:S01]  /*1f700*/  LDL.LU.64 R14, [R1+0xa38] ;  /* 0x000a3800010e7983 */ /* 0x001ea20000300a00 */
[----:B------:R-:W-:Y:S02]  /*1f710*/  IMAD.MOV.U32 R22, RZ, RZ, R29 ;  /* 0x000000ffff167224 */ /* 0x000fe400078e001d */
[----:B------:R-:W-:-:S05]  /*1f720*/  IMAD.MOV.U32 R8, RZ, RZ, R13 ;  /* 0x000000ffff087224 */ /* 0x000fca00078e000d */
[----:B------:R-:W-:Y:S01]  /*1f730*/  STL [R1+0x990], R8 ;  /* 0x0009900801007387 */ /* 0x000fe20000100800 */
[----:B------:R-:W-:Y:S01]  /*1f740*/  STL [R1+0x98c], R28 ;  /* 0x00098c1c01007387 */ /* 0x000fe20000100800 */
[C---:B--2---:R-:W-:Y:S02]  /*1f750*/  HMMA.16816.F32.BF16 R12, R24.reuse, R14, R20 ;  /* 0x0000000e180c723c */ /* 0x044fe40000041814 */
[----:B------:R-:W2:Y:S01]  /*1f760*/  LDL.LU.64 R22, [R1+0xa30] ;  /* 0x000a300001167983 */ /* 0x000ea20000300a00 */
[----:B------:R-:W2:Y:S11]  /*1f770*/  LDL.LU R21, [R1+0xa28] ;  /* 0x000a280001157983 */ /* 0x000eb60000300800 */
[----:B------:R-:W-:Y:S09]  /*1f780*/  @!UPT UIADD3 URZ, URZ, URZ, URZ ;  /* 0x0000003f3f3ff290 */ /* 0x000ff2000fffe03f */
[----:B------:R-:W-:Y:S01]  /*1f790*/  STL.64 [R1+0x100], R12 ;  /* 0x0001000c01007387 */ /* 0x000fe20000100a00 */
[----:B------:R0:W-:Y:S03]  /*1f7a0*/  STL.64 [R1+0x108], R14 ;  /* 0x0001080e01007387 */ /* 0x0001e60000100a00 */
[----:B0-----:R-:W2:Y:S01]  /*1f7b0*/  LDL.LU.64 R14, [R1+0xa20] ;  /* 0x000a2000010e7983 */ /* 0x001ea20000300a00 */
[----:B------:R-:W2:Y:S02]  /*1f7c0*/  LDL.LU.64 R12, [R1+0xa18] ;  /* 0x000a1800010c7983 */ /* 0x000ea40000300a00 */
[----:B--2---:R-:W-:Y:S11]  /*1f7d0*/  HMMA.16816.F32.BF16 R12, R24, R10, R12 ;  /* 0x0000000a180c723c */ /* 0x004ff6000004180c */
[----:B------:R-:W-:Y:S11]  /*1f7e0*/  @!UPT UIADD3 URZ, URZ, URZ, URZ ;  /* 0x0000003f3f3ff290 */ /* 0x000ff6000fffe03f */
[----:B------:R-:W-:Y:S01]  /*1f7f0*/  @!UPT UIADD3 URZ, URZ, URZ, URZ ;  /* 0x0000003f3f3ff290 */ /* 0x000fe2000fffe03f */
[----:B------:R-:W-:Y:S01]  /*1f800*/  STL.64 [R1+0x120], R12 ;  /* 0x0001200c01007387 */ /* 0x000fe20000100a00 */
[----:B------:R-:W-:Y:S02]  /*1f810*/  IMAD.MOV.U32 R10, RZ, RZ, R15 ;  /* 0x000000ffff0a7224 */ /* 0x000fe400078e000f */
[----:B------:R-:W-:Y:S02]  /*1f820*/  IMAD.MOV.U32 R29, RZ, RZ, R14 ;  /* 0x000000ffff1d7224 */ /* 0x000fe400078e000e */
[----:B------:R0:W-:Y:S02]  /*1f830*/  STL.64 [R1+0x128], R14 ;  /* 0x0001280e01007387 */ /* 0x0001e40000100a00 */
[----:B------:R-:W-:Y:S02]  /*1f840*/  IMAD.MOV.U32 R9, RZ, RZ, R13 ;  /* 0x000000ffff097224 */ /* 0x000fe400078e000d */
[----:B------:R-:W-:Y:S01]  /*1f850*/  IMAD.MOV.U32 R11, RZ, RZ, R12 ;  /* 0x000000ffff0b7224 */ /* 0x000fe200078e000c */
[----:B0-----:R-:W2:Y:S01]  /*1f860*/  LDL.LU.64 R14, [R1+0xa10] ;  /* 0x000a1000010e7983 */ /* 0x001ea20000300a00 */
[----:B------:R-:W2:Y:S02]  /*1f870*/  LDL.LU.64 R12, [R1+0xa08] ;  /* 0x000a0800010c7983 */ /* 0x000ea40000300a00 */
[----:B------:R-:W-:-:S05]  /*1f880*/  IMAD.MOV.U32 R8, RZ, RZ, c[0x0][0x180] ;  /* 0x00006000ff087624 */ /* 0x000fca00078e00ff */
[----:B------:R-:W-:Y:S01]  /*1f890*/  IADD3 R8, R8, 0x7f, RZ ;  /* 0x0000007f08087810 */ /* 0x000fe20007ffe0ff */
[----:B------:R-:W-:Y:S01]  /*1f8a0*/  STL [R1+0x9a0], R11 ;  /* 0x0009a00b01007387 */ /* 0x000fe20000100800 */
[----:B------:R-:W-:Y:S02]  /*1f8b0*/  STL [R1+0x99c], R9 ;  /* 0x00099c0901007387 */ /* 0x000fe40000100800 */
[----:B------:R-:W-:Y:S01]  /*1f8c0*/  SHF.R.S32.HI R20, RZ, 0x1f, R8 ;  /* 0x0000001fff147819 */ /* 0x000fe20000011408 */
[----:B------:R-:W-:Y:S01]  /*1f8d0*/  STL [R1+0x998], R29 ;  /* 0x0009981d01007387 */ /* 0x000fe20000100800 */
[----:B------:R2:W-:Y:S02]  /*1f8e0*/  STL [R1+0x994], R10 ;  /* 0x0009940a01007387 */ /* 0x0005e40000100800 */
[----:B------:R-:W-:Y:S02]  /*1f8f0*/  LEA.HI R20, R20, R8, RZ, 0x7 ;  /* 0x0000000814147211 */ /* 0x000fe400078f38ff */
[----:B------:R-:W-:-:S02]  /*1f900*/  IADD3 R21, P4, R21, UR11, RZ ;  /* 0x0000000b15157c10 */ /* 0x000fc4000ff9e0ff */
[----:B------:R-:W-:Y:S02]  /*1f910*/  IADD3 R22, P5, R22, UR11, RZ ;  /* 0x0000000b16167c10 */ /* 0x000fe4000ffbe0ff */
[----:B------:R-:W-:Y:S02]  /*1f920*/  IADD3 R23, P6, R23, UR11, RZ ;  /* 0x0000000b17177c10 */ /* 0x000fe4000ffde0ff */
[----:B---3--:R-:W-:Y:S02]  /*1f930*/  IADD3 R16, P1, R16, UR11, RZ ;  /* 0x0000000b10107c10 */ /* 0x008fe4000ff3e0ff */
[----:B----4-:R-:W-:Y:S02]  /*1f940*/  IADD3 R17, P2, R17, UR11, RZ ;  /* 0x0000000b11117c10 */ /* 0x010fe4000ff5e0ff */
[----:B------:R-:W-:Y:S02]  /*1f950*/  IADD3 R18, P3, R18, UR11, RZ ;  /* 0x0000000b12127c10 */ /* 0x000fe4000ff7e0ff */
[----:B------:R-:W-:Y:S01]  /*1f960*/  IADD3.X R19, R19, UR6, RZ, P4, !PT ;  /* 0x0000000613137c10 */ /* 0x000fe2000a7fe4ff */
[----:B------:R-:W-:Y:S01]  /*1f970*/  IADD3 R5, P4, R5, UR11, RZ ;  /* 0x0000000b05057c10 */ /* 0x000fe2000ff9e0ff */
[----:B------:R-:W-:Y:S01]  /*1f980*/  IADD3.X R4, R4, UR6, RZ, P5, !PT ;  /* 0x0000000604047c10 */ /* 0x000fe2000affe4ff */
[----:B--2---:R-:W-:Y:S11]  /*1f990*/  HMMA.16816.F32.BF16 R8, R24, R6, R12 ;  /* 0x000000061808723c */ /* 0x004ff6000004180c */
[----:B------:R-:W-:Y:S11]  /*1f9a0*/  @!UPT UIADD3 URZ, URZ, URZ, URZ ;  /* 0x0000003f3f3ff290 */ /* 0x000ff6000fffe03f */
[----:B------:R-:W-:Y:S02]  /*1f9b0*/  @!UPT UIADD3 URZ, URZ, URZ, URZ ;  /* 0x0000003f3f3ff290 */ /* 0x000fe4000fffe03f */
[----:B------:R-:W-:Y:S01]  /*1f9c0*/  IMAD.MOV.U32 R6, RZ, RZ, R11 ;  /* 0x000000ffff067224 */ /* 0x000fe200078e000b */
[----:B------:R-:W-:Y:S01]  /*1f9d0*/  STL.64 [R1+0x110], R8 ;  /* 0x0001100801007387 */ /* 0x000fe20000100a00 */
[----:B------:R-:W-:Y:S03]  /*1f9e0*/  STL.64 [R1+0x118], R10 ;  /* 0x0001180a01007387 */ /* 0x000fe60000100a00 */
[----:B------:R0:W-:Y:S01]  /*1f9f0*/  STL [R1+0x9a4], R6 ;  /* 0x0009a40601007387 */ /* 0x0001e20000100800 */
[----:B------:R-:W-:Y:S02]  /*1fa00*/  STL [R1+0x43c], R21 ;  /* 0x00043c1501007387 */ /* 0x000fe40000100800 */
[----:B------:R-:W-:Y:S02]  /*1fa10*/  STL [R1+0x2a4], R22 ;  /* 0x0002a41601007387 */ /* 0x000fe40000100800 */
[----:B------:R-:W-:Y:S01]  /*1fa20*/  STL [R1+0x434], R23 ;  /* 0x0004341701007387 */ /* 0x000fe20000100800 */
[----:B------:R-:W-:Y:S01]  /*1fa30*/  STL [R1+0x430], R16 ;  /* 0x0004301001007387 */ /* 0x000fe20000100800 */
[----:B------:R-:W-:Y:S02]  /*1fa40*/  STL [R1+0x42c], R17 ;  /* 0x00042c1101007387 */ /* 0x000fe40000100800 */
[----:B------:R-:W-:Y:S02]  /*1fa50*/  STL [R1+0x428], R18 ;  /* 0x0004281201007387 */ /* 0x000fe40000100800 */
[----:B------:R-:W-:Y:S01]  /*1fa60*/  STL [R1+0x438], R19 ;  /* 0x0004381301007387 */ /* 0x000fe20000100800 */
[----:B------:R-:W-:Y:S01]  /*1fa70*/  STL [R1+0x420], R5 ;  /* 0x0004200501007387 */ /* 0x000fe20000100800 */
[----:B------:R-:W-:Y:S02]  /*1fa80*/  STL [R1+0x298], R4 ;  /* 0x0002980401007387 */ /* 0x000fe40000100800 */
[----:B0-----:R-:W2:Y:S01]  /*1fa90*/  LDL.LU R6, [R1+0x294] ;  /* 0x0002940001067983 */ /* 0x001ea20000300800 */
[----:B------:R-:W-:-:S02]  /*1faa0*/  IADD3 R3, P5, R3, UR11, RZ ;  /* 0x0000000b03037c10 */ /* 0x000fc4000ffbe0ff */
[----:B------:R-:W-:-:S03]  /*1fab0*/  IADD3.X R2, R2, UR6, RZ, P6, !PT ;  /* 0x0000000602027c10 */ /* 0x000fc6000b7fe4ff */
[----:B------:R-:W-:Y:S04]  /*1fac0*/  STL [R1+0x418], R3 ;  /* 0x0004180301007387 */ /* 0x000fe80000100800 */
[----:B--2---:R0:W-:Y:S01]  /*1fad0*/  STL [R1+0xa00], R6 ;  /* 0x000a000601007387 */ /* 0x0041e20000100800 */
[----:B------:R-:W-:Y:S03]  /*1fae0*/  STL [R1+0x2a0], R2 ;  /* 0x0002a00201007387 */ /* 0x000fe60000100800 */
[----:B0-----:R-:W2:Y:S01]  /*1faf0*/  LDL.LU R6, [R1+0x408] ;  /* 0x0004080001067983 */ /* 0x001ea20000300800 */
[----:B------:R-:W-:-:S05]  /*1fb00*/  IADD3 R0, P6, R0, UR11, RZ ;  /* 0x0000000b00007c10 */ /* 0x000fca000ffde0ff */
[----:B------:R-:W-:Y:S01]  /*1fb10*/  STL [R1+0x410], R0 ;  /* 0x0004100001007387 */ /* 0x000fe20000100800 */
[----:B------:R-:W-:Y:S01]  /*1fb20*/  UIADD3 UR4, UR4, 0x1, URZ ;  /* 0x0000000104047890 */ /* 0x000fe2000fffe03f */
[----:B------:R-:W-:Y:S02]  /*1fb30*/  SHF.R.S32.HI R20, RZ, 0x7, R20 ;  /* 0x00000007ff147819 */ /* 0x000fe40000011414 */
[----:B--2---:R0:W-:Y:S04]  /*1fb40*/  STL [R1+0xa04], R6 ;  /* 0x000a040601007387 */ /* 0x0041e80000100800 */
[----:B0-----:R-:W2:Y:S01]  /*1fb50*/  LDL.LU R6, [R1+0x29c] ;  /* 0x00029c0001067983 */ /* 0x001ea20000300800 */
[----:B------:R-:W3:Y:S02]  /*1fb60*/  LDL.LU R24, [R1+0x400] ;  /* 0x0004000001187983 */ /* 0x000ee40000300800 */
[----:B------:R-:W4:Y:S02]  /*1fb70*/  LDL.LU R25, [R1+0x424] ;  /* 0x0004240001197983 */ /* 0x000f240000300800 */
[----:B------:R-:W3:Y:S01]  /*1fb80*/  LDL.LU R26, [R1+0x3f8] ;  /* 0x0003f800011a7983 */ /* 0x000ee20000300800 */
[----:B------:R-:W3:Y:S01]  /*1fb90*/  LDL.LU R27, [R1+0x41c] ;  /* 0x00041c00011b7983 */ /* 0x000ee20000300800 */
[----:B------:R-:W3:Y:S02]  /*1fba0*/  LDL.LU R7, [R1+0x3f0] ;  /* 0x0003f00001077983 */ /* 0x000ee40000300800 */
[----:B------:R-:W3:Y:S02]  /*1fbb0*/  LDL.LU R12, [R1+0x414] ;  /* 0x00041400010c7983 */ /* 0x000ee40000300800 */
[----:B------:R-:W3:Y:S01]  /*1fbc0*/  LDL.LU R13, [R1+0x3e8] ;  /* 0x0003e800010d7983 */ /* 0x000ee20000300800 */
[----:B------:R-:W3:Y:S01]  /*1fbd0*/  LDL.LU R14, [R1+0x40c] ;  /* 0x00040c00010e7983 */ /* 0x000ee20000300800 */
[----:B------:R-:W3:Y:S02]  /*1fbe0*/  LDL.LU R15, [R1+0x3e0] ;  /* 0x0003e000010f7983 */ /* 0x000ee40000300800 */
[----:B------:R-:W3:Y:S02]  /*1fbf0*/  LDL.LU R10, [R1+0x404] ;  /* 0x00040400010a7983 */ /* 0x000ee40000300800 */
[----:B------:R-:W3:Y:S01]  /*1fc00*/  LDL.LU R29, [R1+0x3d8] ;  /* 0x0003d800011d7983 */ /* 0x000ee20000300800 */
[----:B------:R-:W3:Y:S01]  /*1fc10*/  LDL.LU R9, [R1+0x3fc] ;  /* 0x0003fc0001097983 */ /* 0x000ee20000300800 */
[----:B------:R-:W3:Y:S02]  /*1fc20*/  LDL.LU R11, [R1+0x3d0] ;  /* 0x0003d000010b7983 */ /* 0x000ee40000300800 */
[----:B------:R-:W3:Y:S01]  /*1fc30*/  LDL.LU R28, [R1+0x3f4] ;  /* 0x0003f400011c7983 */ /* 0x000ee20000300800 */
[----:B------:R-:W-:Y:S01]  /*1fc40*/  ISETP.NE.U32.AND P0, PT, R20, UR4, PT ;  /* 0x0000000414007c0c */ /* 0x000fe2000bf05070 */
        /* <DEDUP_REMOVED lines=13> */
[----:B------:R-:W3:Y:S01]  /*1fd20*/  LDL.LU R0, [R1+0x3bc] ;  /* 0x0003bc0001007983 */ /* 0x000ee20000300800 */
[----:B--2---:R-:W-:-:S05]  /*1fd30*/  IADD3.X R6, R6, UR6, RZ, P1, !PT ;  /* 0x0000000606067c10 */ /* 0x004fca0008ffe4ff */
[----:B------:R0:W-:Y:S04]  /*1fd40*/  STL [R1+0x29c], R6 ;  /* 0x00029c0601007387 */ /* 0x0001e80000100800 */
[----:B0-----:R-:W2:Y:S02]  /*1fd50*/  LDL.LU R6, [R1+0xa04] ;  /* 0x000a040001067983 */ /* 0x001ea40000300800 */
[----:B--2---:R-:W-:-:S05]  /*1fd60*/  IADD3 R6, P1, R6, UR11, RZ ;  /* 0x0000000b06067c10 */ /* 0x004fca000ff3e0ff */
[----:B------:R0:W-:Y:S04]  /*1fd70*/  STL [R1+0x408], R6 ;  /* 0x0004080601007387 */ /* 0x0001e80000100800 */
[----:B0-----:R-:W2:Y:S01]  /*1fd80*/  LDL.LU R6, [R1+0xa00] ;  /* 0x000a000001067983 */ /* 0x001ea20000300800 */
[----:B----4-:R-:W-:Y:S01]  /*1fd90*/  IADD3.X R25, R25, UR6, RZ, P3, !PT ;  /* 0x0000000619197c10 */ /* 0x010fe20009ffe4ff */
[----:B---3--:R-:W-:Y:S01]  /*1fda0*/  IADD3 R26, P3, R26, UR11, RZ ;  /* 0x0000000b1a1a7c10 */ /* 0x008fe2000ff7e0ff */
[----:B------:R-:W-:Y:S01]  /*1fdb0*/  IADD3.X R27, R27, UR6, RZ, P4, !PT ;  /* 0x000000061b1b7c10 */ /* 0x000fe2000a7fe4ff */
[----:B------:R-:W-:Y:S01]  /*1fdc0*/  IADD3 R7, P4, R7, UR11, RZ ;  /* 0x0000000b07077c10 */ /* 0x000fe2000ff9e0ff */
        /* <DEDUP_REMOVED lines=16> */
[----:B--2---:R-:W-:Y:S01]  /*1fed0*/  IADD3.X R6, R6, UR6, RZ, P2, !PT ;  /* 0x0000000606067c10 */ /* 0x004fe200097fe4ff */
[----:B------:R-:W-:-:S04]  /*1fee0*/  IADD3 R24, P2, R24, UR11, RZ ;  /* 0x0000000b18187c10 */ /* 0x000fc8000ff5e0ff */
        /* <DEDUP_REMOVED lines=8> */
[----:B------:R-:W-:Y:S01]  /*1ff70*/  IADD3.X R9, R9, UR6, RZ, P2, !PT ;  /* 0x0000000609097c10 */ /* 0x000fe200097fe4ff */
[----:B------:R-:W-:Y:S01]  /*1ff80*/  STL [R1+0x40c], R14 ;  /* 0x00040c0e01007387 */ /* 0x000fe20000100800 */
[----:B------:R-:W-:Y:S01]  /*1ff90*/  IADD3 R11, P2, R11, UR11, RZ ;  /* 0x0000000b0b0b7c10 */ /* 0x000fe2000ff5e0ff */
        /* <DEDUP_REMOVED lines=11> */
[----:B------:R-:W-:Y:S01]  /*20050*/  IADD3.X R5, R5, UR6, RZ, P2, !PT ;  /* 0x0000000605057c10 */ /* 0x000fe200097fe4ff */
[----:B------:R-:W-:Y:S01]  /*20060*/  STL [R1+0x3dc], R16 ;  /* 0x0003dc1001007387 */ /* 0x000fe20000100800 */
[----:B------:R-:W-:Y:S01]  /*20070*/  IADD3 R4, P2, R4, UR11, RZ ;  /* 0x0000000b04047c10 */ /* 0x000fe2000ff5e0ff */
[----:B------:R-:W-:Y:S01]  /*20080*/  STL [R1+0x3b0], R17 ;  /* 0x0003b01101007387 */ /* 0x000fe20000100800 */
[----:B------:R-:W-:Y:S02]  /*20090*/  STL [R1+0x3d4], R18 ;  /* 0x0003d41201007387 */ /* 0x000fe40000100800 */
[----:B------:R-:W-:Y:S02]  /*200a0*/  STL [R1+0x3a8], R19 ;  /* 0x0003a81301007387 */ /* 0x000fe40000100800 */
[----:B------:R-:W-:Y:S01]  /*200b0*/  STL [R1+0x3cc], R5 ;  /* 0x0003cc0501007387 */ /* 0x000fe20000100800 */
[----:B------:R-:W-:Y:S01]  /*200c0*/  STL [R1+0x3a0], R4 ;  /* 0x0003a00401007387 */ /* 0x000fe20000100800 */
[----:B0-----:R-:W2:Y:S01]  /*200d0*/  LDL.LU R6, [R1+0x388] ;  /* 0x0003880001067983 */ /* 0x001ea20000300800 */
[----:B------:R-:W-:Y:S01]  /*200e0*/  IADD3.X R3, R3, UR6, RZ, P3, !PT ;  /* 0x0000000603037c10 */ /* 0x000fe20009ffe4ff */
[----:B------:R-:W-:-:S04]  /*200f0*/  IADD3 R2, P3, R2, UR11, RZ ;  /* 0x0000000b02027c10 */ /* 0x000fc8000ff7e0ff */
[----:B------:R-:W-:Y:S04]  /*20100*/  STL [R1+0x3c4], R3 ;  /* 0x0003c40301007387 */ /* 0x000fe80000100800 */
[----:B--2---:R0:W-:Y:S01]  /*20110*/  STL [R1+0x9f8], R6 ;  /* 0x0009f80601007387 */ /* 0x0041e20000100800 */
[----:B------:R-:W-:Y:S03]  /*20120*/  STL [R1+0x398], R2 ;  /* 0x0003980201007387 */ /* 0x000fe60000100800 */
[----:B0-----:R-:W2:Y:S01]  /*20130*/  LDL.LU R6, [R1+0x3b4] ;  /* 0x0003b40001067983 */ /* 0x001ea20000300800 */
[----:B------:R-:W-:-:S05]  /*20140*/  IADD3.X R0, R0, UR6, RZ, P4, !PT ;  /* 0x0000000600007c10 */ /* 0x000fca000a7fe4ff */
[----:B------:R-:W-:Y:S04]  /*20150*/  STL [R1+0x3bc], R0 ;  /* 0x0003bc0001007387 */ /* 0x000fe80000100800 */
        /* <DEDUP_REMOVED lines=30> */
[----:B--2---:R-:W-:-:S05]  /*20340*/  IADD3 R6, P4, R6, UR11, RZ ;  /* 0x0000000b06067c10 */ /* 0x004fca000ff9e0ff */
[----:B------:R0:W-:Y:S04]  /*20350*/  STL [R1+0x390], R6 ;  /* 0x0003900601007387 */ /* 0x0001e80000100800 */
[----:B0-----:R-:W2:Y:S02]  /*20360*/  LDL.LU R6, [R1+0x9fc] ;  /* 0x0009fc0001067983 */ /* 0x001ea40000300800 */
[----:B--2---:R-:W-:-:S05]  /*20370*/  IADD3.X R6, R6, UR6, RZ, P5, !PT ;  /* 0x0000000606067c10 */ /* 0x004fca000affe4ff */
[----:B------:R0:W-:Y:S04]  /*20380*/  STL [R1+0x3b4], R6 ;  /* 0x0003b40601007387 */ /* 0x0001e80000100800 */
[----:B0-----:R-:W2:Y:S01]  /*20390*/  LDL.LU R6, [R1+0x9f8] ;  /* 0x0009f80001067983 */ /* 0x001ea20000300800 */
[----:B---3--:R-:W-:Y:S01]  /*203a0*/  IADD3.X R24, R24, UR6, RZ, P6, !PT ;  /* 0x0000000618187c10 */ /* 0x008fe2000b7fe4ff */
[----:B----4-:R-:W-:Y:S01]  /*203b0*/  IADD3 R25, P6, R25, UR11, RZ ;  /* 0x0000000b19197c10 */ /* 0x010fe2000ffde0ff */
        /* <DEDUP_REMOVED lines=18> */
[----:B------:R-:W-:-:S02]  /*204e0*/  IADD3.X R4, R4, UR6, RZ, P6, !PT ;  /* 0x0000000604047c10 */ /* 0x000fc4000b7fe4ff */
[----:B--2---:R-:W-:-:S05]  /*204f0*/  IADD3 R6, P5, R6, UR11, RZ ;  /* 0x0000000b06067c10 */ /* 0x004fca000ffbe0ff */
[----:B------:R0:W-:Y:S01]  /*20500*/  STL [R1+0x388], R6 ;  /* 0x0003880601007387 */ /* 0x0001e20000100800 */
[----:B------:R-:W-:Y:S02]  /*20510*/  STL [R1+0x3ac], R24 ;  /* 0x0003ac1801007387 */ /* 0x000fe40000100800 */
[----:B------:R-:W-:Y:S02]  /*20520*/  STL [R1+0x380], R25 ;  /* 0x0003801901007387 */ /* 0x000fe40000100800 */
[----:B------:R-:W-:Y:S01]  /*20530*/  STL [R1+0x3a4], R26 ;  /* 0x0003a41a01007387 */ /* 0x000fe20000100800 */
[----:B------:R-:W-:Y:S01]  /*20540*/  STL [R1+0x378], R27 ;  /* 0x0003781b01007387 */ /* 0x000fe20000100800 */
        /* <DEDUP_REMOVED lines=964> */
[----:B------:R-:W-:Y:S02]  /*24190*/  IADD3.X R16, R16, UR7, RZ, P6, !PT ;  /* 0x0000000710107c10 */ /* 0x000fe4000b7fe4ff */
[----:B------:R-:W-:Y:S02]  /*241a0*/  IADD3.X R17, R17, UR7, RZ, P1, !PT ;  /* 0x0000000711117c10 */ /* 0x000fe40008ffe4ff */
[----:B------:R-:W-:Y:S02]  /*241b0*/  IADD3.X R19, R19, UR7, RZ, P3, !PT ;  /* 0x0000000713137c10 */ /* 0x000fe40009ffe4ff */
[----:B------:R-:W-:Y:S02]  /*241c0*/  IADD3.X R18, R18, UR7, RZ, P2, !PT ;  /* 0x0000000712127c10 */ /* 0x000fe400097fe4ff */
[----:B--2---:R-:W-:-:S05]  /*241d0*/  IADD3 R6, P4, R6, UR10, RZ ;  /* 0x0000000a06067c10 */ /* 0x004fca000ff9e0ff */
[----:B------:R0:W-:Y:S04]  /*241e0*/  STL [R1+0x4b8], R6 ;  /* 0x0004b80601007387 */ /* 0x0001e80000100800 */
[----:B0-----:R0:W5:Y:S01]  /*241f0*/  LDL.LU R6, [R1+0x9a4] ;  /* 0x0009a40001067983 */ /* 0x0011620000300800 */
[----:B------:R1:W-:Y:S03]  /*24200*/  STL [R1+0x4dc], R11 ;  /* 0x0004dc0b01007387 */ /* 0x0003e60000100800 */
[----:B-1----:R0:W5:Y:S01]  /*24210*/  LDL.LU R11, [R1+0x9a0] ;  /* 0x0009a000010b7983 */ /* 0x0021620000300800 */
[----:B------:R1:W-:Y:S03]  /*24220*/  STL [R1+0x4b0], R9 ;  /* 0x0004b00901007387 */ /* 0x0003e60000100800 */
[----:B-1----:R0:W5:Y:S01]  /*24230*/  LDL.LU R9, [R1+0x99c] ;  /* 0x00099c0001097983 */ /* 0x0021620000300800 */
[----:B------:R1:W-:Y:S03]  /*24240*/  STL [R1+0x4d4], R29 ;  /* 0x0004d41d01007387 */ /* 0x0003e60000100800 */
[----:B-1----:R0:W5:Y:S01]  /*24250*/  LDL.LU R29, [R1+0x998] ;  /* 0x00099800011d7983 */ /* 0x0021620000300800 */
[----:B------:R1:W-:Y:S01]  /*24260*/  STL [R1+0x4a8], R10 ;  /* 0x0004a80a01007387 */ /* 0x0003e20000100800 */
[----:B------:R-:W-:-:S02]  /*24270*/  IADD3.X R2, R2, UR7, RZ, P4, !PT ;  /* 0x0000000702027c10 */ /* 0x000fc4000a7fe4ff */
[----:B-1----:R0:W5:Y:S01]  /*24280*/  LDL.LU R10, [R1+0x994] ;  /* 0x00099400010a7983 */ /* 0x0021620000300800 */
[----:B------:R1:W-:Y:S01]  /*24290*/  STL [R1+0x4cc], R8 ;  /* 0x0004cc0801007387 */ /* 0x0003e20000100800 */
[----:B------:R-:W-:Y:S02]  /*242a0*/  IADD3 R24, P4, R24, UR10, RZ ;  /* 0x0000000a18187c10 */ /* 0x000fe4000ff9e0ff */
[----:B-1----:R0:W5:Y:S01]  /*242b0*/  LDL.LU R8, [R1+0x990] ;  /* 0x0009900001087983 */ /* 0x0021620000300800 */
[----:B------:R1:W-:Y:S03]  /*242c0*/  STL [R1+0x4a0], R28 ;  /* 0x0004a01c01007387 */ /* 0x0003e60000100800 */
[----:B-1----:R0:W5:Y:S01]  /*242d0*/  LDL.LU R28, [R1+0x98c] ;  /* 0x00098c00011c7983 */ /* 0x0021620000300800 */
        /* <DEDUP_REMOVED lines=9> */
[----:B------:R1:W-:Y:S03]  /*24370*/  STL [R1+0x4b4], R2 ;  /* 0x0004b40201007387 */ /* 0x0003e60000100800 */
[----:B-1----:R0:W5:Y:S01]  /*24380*/  LDL.LU R2, [R1+0x978] ;  /* 0x0009780001027983 */ /* 0x0021620000300800 */
[----:B------:R0:W-:Y:S02]  /*24390*/  STL [R1+0x488], R24 ;  /* 0x0004881801007387 */ /* 0x0001e40000100800 */
[----:B------:R0:W-:Y:S02]  /*243a0*/  STL [R1+0x4ac], R25 ;  /* 0x0004ac1901007387 */ /* 0x0001e40000100800 */
[----:B------:R0:W-:Y:S01]  /*243b0*/  STL [R1+0x480], R26 ;  /* 0x0004801a01007387 */ /* 0x0001e20000100800 */
[----:B------:R0:W-:Y:S01]  /*243c0*/  STL [R1+0x4a4], R27 ;  /* 0x0004a41b01007387 */ /* 0x0001e20000100800 */
        /* <DEDUP_REMOVED lines=12> */
[----:B------:R0:W-:Y:S01]  /*24490*/  STL [R1+0x464], R18 ;  /* 0x0004641201007387 */ /* 0x0001e20000100800 */
[----:B------:R-:W-:Y:S01]  /*244a0*/  @!P0 CALL.REL.NOINC `(.L_x_1) ;  /* 0x0000001000008944 */ /* 0x000fe20003c00000 */
[----:B------:R-:W-:Y:S05]  /*244b0*/  BRA `(.L_x_2) ;  /* 0xfffea89000007947 */ /* 0x000fea000383ffff */
.L_x_1:
[----:B-----5:R1:W-:Y:S04]  /*244c0*/  STL [R1+0x9f4], R29 ;  /* 0x0009f41d01007387 */ /* 0x0203e80000100800 */
[----:B-1----:R-:W2:Y:S04]  /*244d0*/  LDL.LU R29, [R1+0x9c] ;  /* 0x00009c00011d7983 */ /* 0x002ea80000300800 */
[----:B--2---:R1:W-:Y:S04]  /*244e0*/  STL [R1+0x9fc], R29 ;  /* 0x0009fc1d01007387 */ /* 0x0043e80000100800 */
[----:B------:R2:W-:Y:S01]  /*244f0*/  STL [R1+0x9f0], R28 ;  /* 0x0009f01c01007387 */ /* 0x0005e20000100800 */
[----:B-1----:R-:W-:-:S03]  /*24500*/  IMAD.MOV.U32 R29, RZ, RZ, R10 ;  /* 0x000000ffff1d7224 */ /* 0x002fc600078e000a */
[----:B--2---:R-:W2:Y:S04]  /*24510*/  LDL.LU R28, [R1+0x118] ;  /* 0x00011800011c7983 */ /* 0x004ea80000300800 */
[----:B--2---:R1:W-:Y:S04]  /*24520*/  STL [R1+0x9f8], R28 ;  /* 0x0009f81c01007387 */ /* 0x0043e80000100800 */
[----:B-1----:R-:W2:Y:S04]  /*24530*/  LDL.LU R28, [R1+0x10c] ;  /* 0x00010c00011c7983 */ /* 0x002ea80000300800 */
[----:B--2---:R1:W-:Y:S04]  /*24540*/  STL [R1+0xa00], R28 ;  /* 0x000a001c01007387 */ /* 0x0043e80000100800 */
[----:B0-----:R-:W2:Y:S01]  /*24550*/  LDL.LU R23, [R1+0xd8] ;  /* 0x0000d80001177983 */ /* 0x001ea20000300800 */
[----:B-1----:R-:W-:-:S03]  /*24560*/  IMAD.MOV.U32 R28, RZ, RZ, R6 ;  /* 0x000000ffff1c7224 */ /* 0x002fc600078e0006 */
[----:B--2---:R0:W-:Y:S04]  /*24570*/  STL [R1+0x9dc], R23 ;  /* 0x0009dc1701007387 */ /* 0x0041e80000100800 */
[----:B0-----:R-:W2:Y:S04]  /*24580*/  LDL.LU R23, [R1+0xfc] ;  /* 0x0000fc0001177983 */ /* 0x001ea80000300800 */
[----:B--2---:R0:W-:Y:S04]  /*24590*/  STL [R1+0x9e4], R23 ;  /* 0x0009e41701007387 */ /* 0x0041e80000100800 */
[----:B0-----:R-:W2:Y:S04]  /*245a0*/  LDL.LU R23, [R1+0xdc] ;  /* 0x0000dc0001177983 */ /* 0x001ea80000300800 */
[----:B--2---:R0:W-:Y:S04]  /*245b0*/  STL [R1+0x9ec], R23 ;  /* 0x0009ec1701007387 */ /* 0x0041e80000100800 */
[----:B0-----:R-:W2:Y:S04]  /*245c0*/  LDL.LU R23, [R1+0x108] ;  /* 0x0001080001177983 */ /* 0x001ea80000300800 */
[----:B------:R-:W3:Y:S04]  /*245d0*/  LDL.LU R22, [R1+0xf8] ;  /* 0x0000f80001167983 */ /* 0x000ee80000300800 */
[----:B---3--:R0:W-:Y:S04]  /*245e0*/  STL [R1+0x9d8], R22 ;  /* 0x0009d81601007387 */ /* 0x0081e80000100800 */
[----:B0-----:R-:W3:Y:S04]  /*245f0*/  LDL.LU R22, [R1+0xa8] ;  /* 0x0000a80001167983 */ /* 0x001ee80000300800 */
[----:B---3--:R0:W-:Y:S04]  /*24600*/  STL [R1+0x9e0], R22 ;  /* 0x0009e01601007387 */ /* 0x0081e80000100800 */
[----:B0-----:R-:W3:Y:S04]  /*24610*/  LDL.LU R22, [R1+0xec] ;  /* 0x0000ec0001167983 */ /* 0x001ee80000300800 */
[----:B---3--:R0:W-:Y:S04]  /*24620*/  STL [R1+0x9e8], R22 ;  /* 0x0009e81601007387 */ /* 0x0081e80000100800 */
[----:B0-----:R-:W3:Y:S04]  /*24630*/  LDL.LU R22, [R1+0xac] ;  /* 0x0000ac0001167983 */ /* 0x001ee80000300800 */
[----:B------:R-:W4:Y:S04]  /*24640*/  LDL.LU R25, [R1+0xcc] ;  /* 0x0000cc0001197983 */ /* 0x000f280000300800 */
[----:B----4-:R0:W-:Y:S04]  /*24650*/  STL [R1+0x9d4], R25 ;  /* 0x0009d41901007387 */ /* 0x0101e80000100800 */
[----:B0-----:R-:W4:Y:S04]  /*24660*/  LDL.LU R25, [R1+0xe8] ;  /* 0x0000e80001197983 */ /* 0x001f280000300800 */
[----:B------:R0:W-:Y:S04]  /*24670*/  STL [R1+0x9cc], R5 ;  /* 0x0009cc0501007387 */ /* 0x0001e80000100800 */
[----:B0-----:R-:W2:Y:S04]  /*24680*/  LDL.LU R5, [R1+0x14c] ;  /* 0x00014c0001057983 */ /* 0x001ea80000300800 */
[----:B--2---:R0:W-:Y:S04]  /*24690*/  STL [R1+0x9d0], R5 ;  /* 0x0009d00501007387 */ /* 0x0041e80000100800 */
[----:B0-----:R-:W2:Y:S04]  /*246a0*/  LDL.LU R5, [R1+0xbc] ;  /* 0x0000bc0001057983 */ /* 0x001ea80000300800 */
[----:B------:R-:W2:Y:S04]  /*246b0*/  LDL.LU R24, [R1+0x15c] ;  /* 0x00015c0001187983 */ /* 0x000ea80000300800 */
[----:B------:R0:W-:Y:S04]  /*246c0*/  STL [R1+0x9c8], R4 ;  /* 0x0009c80401007387 */ /* 0x0001e80000100800 */
[----:B0-----:R-:W2:Y:S04]  /*246d0*/  LDL.LU R4, [R1+0xb8] ;  /* 0x0000b80001047983 */ /* 0x001ea80000300800 */
[----:B------:R0:W-:Y:S04]  /*246e0*/  STL [R1+0x9c4], R3 ;  /* 0x0009c40301007387 */ /* 0x0001e80000100800 */
[----:B0-----:R-:W2:Y:S04]  /*246f0*/  LDL.LU R3, [R1+0x148] ;  /* 0x0001480001037983 */ /* 0x001ea80000300800 */
[----:B------:R0:W-:Y:S04]  /*24700*/  STL [R1+0x9c0], R2 ;  /* 0x0009c00201007387 */ /* 0x0001e80000100800 */
[----:B0-----:R-:W2:Y:S04]  /*24710*/  LDL.LU R2, [R1+0x13c] ;  /* 0x00013c0001027983 */ /* 0x001ea80000300800 */
[----:B------:R-:W2:Y:S04]  /*24720*/  LDL.LU R7, [R1+0x168] ;  /* 0x0001680001077983 */ /* 0x000ea80000300800 */
[----:B--2---:R0:W-:Y:S04]  /*24730*/  STL [R1+0x9bc], R7 ;  /* 0x0009bc0701007387 */ /* 0x0041e80000100800 */
[----:B0-----:R-:W2:Y:S04]  /*24740*/  LDL.LU R7, [R1+0x17c] ;  /* 0x00017c0001077983 */ /* 0x001ea80000300800 */
        /* <DEDUP_REMOVED lines=9> */
[----:B------:R-:W2:Y:S04]  /*247e0*/  LDL.LU R10, [R1+0x90] ;  /* 0x00009000010a7983 */ /* 0x000ea80000300800 */
[----:B--2---:R0:W-:Y:S04]  /*247f0*/  STL [R1+0x9a8], R10 ;  /* 0x0009a80a01007387 */ /* 0x0041e80000100800 */
        /* <DEDUP_REMOVED lines=31> */
[----:B------:R0:W-:Y:S04]  /*249f0*/  STL [R1+0x978], R0 ;  /* 0x0009780001007387 */ /* 0x0001e80000100800 */
[----:B0-----:R-:W2:Y:S01]  /*24a00*/  LDL.LU R0, [R1+0x130] ;  /* 0x0001300001007983 */ /* 0x001ea20000300800 */
[----:B------:R-:W-:-:S03]  /*24a10*/  F2FP.BF16.PACK_AB R29, R28, R29 ;  /* 0x0000001d1c1d723e */ /* 0x000fc600000010ff */
[----:B--2---:R0:W-:Y:S04]  /*24a20*/  STL [R1+0x97c], R0 ;  /* 0x00097c0001007387 */ /* 0x0041e80000100800 */
[----:B0-----:R-:W2:Y:S04]  /*24a30*/  LDL.LU R0, [R1+0x174] ;  /* 0x0001740001007983 */ /* 0x001ea80000300800 */
[----:B------:R-:W2:Y:S04]  /*24a40*/  LDL.LU R27, [R1+0x160] ;  /* 0x00016000011b7983 */ /* 0x000ea80000300800 */
[----:B------:R-:W2:Y:S04]  /*24a50*/  LDL.LU R26, [R1+0x170] ;  /* 0x00017000011a7983 */ /* 0x000ea80000300800 */
[----:B------:R-:W2:Y:S04]  /*24a60*/  LDL.LU R28, [R1+0xa00] ;  /* 0x000a0000011c7983 */ /* 0x000ea80000300800 */
[----:B------:R0:W-:Y:S04]  /*24a70*/  STL [R1+0xc], R29 ;  /* 0x00000c1d01007387 */ /* 0x0001e80000100800 */
[----:B0-----:R-:W2:Y:S02]  /*24a80*/  LDL.LU R29, [R1+0x9fc] ;  /* 0x0009fc00011d7983 */ /* 0x001ea40000300800 */
[----:B--2---:R-:W-:-:S02]  /*24a90*/  F2FP.BF16.PACK_AB R29, R28, R29 ;  /* 0x0000001d1c1d723e */ /* 0x004fc400000010ff */
[----:B------:R-:W2:Y:S04]  /*24aa0*/  LDL.LU R28, [R1+0x9f8] ;  /* 0x0009f800011c7983 */ /* 0x000ea80000300800 */
[----:B------:R0:W-:Y:S04]  /*24ab0*/  STL [R1+0x8], R29 ;  /* 0x0000081d01007387 */ /* 0x0001e80000100800 */
[----:B0-----:R-:W2:Y:S02]  /*24ac0*/  LDL.LU R29, [R1+0x9f4] ;  /* 0x0009f400011d7983 */ /* 0x001ea40000300800 */
[----:B--2---:R-:W-:-:S02]  /*24ad0*/  F2FP.BF16.PACK_AB R29, R28, R29 ;  /* 0x0000001d1c1d723e */ /* 0x004fc400000010ff */
[----:B------:R-:W2:Y:S02]  /*24ae0*/  LDL.LU R28, [R1+0x9f0] ;  /* 0x0009f000011c7983 */ /* 0x000ea40000300800 */
[----:B--2---:R-:W-:Y:S02]  /*24af0*/  F2FP.BF16.PACK_AB R28, R23, R28 ;  /* 0x0000001c171c723e */ /* 0x004fe400000010ff */
[----:B------:R-:W3:Y:S02]  /*24b00*/  LDL.LU R23, [R1+0x9ec] ;  /* 0x0009ec0001177983 */ /* 0x000ee40000300800 */
[----:B---3--:R-:W-:Y:S02]  /*24b10*/  F2FP.BF16.PACK_AB R23, R22, R23 ;  /* 0x000000171617723e */ /* 0x008fe400000010ff */
[----:B------:R-:W2:Y:S04]  /*24b20*/  LDL.LU R22, [R1+0x9e8] ;  /* 0x0009e80001167983 */ /* 0x000ea80000300800 */
[----:B------:R0:W-:Y:S04]  /*24b30*/  STL [R1+0x4], R23 ;  /* 0x0000041701007387 */ /* 0x0001e80000100800 */
[----:B0-----:R-:W2:Y:S02]  /*24b40*/  LDL.LU R23, [R1+0x9e4] ;  /* 0x0009e40001177983 */ /* 0x001ea40000300800 */
[----:B--2---:R-:W-:-:S02]  /*24b50*/  F2FP.BF16.PACK_AB R23, R22, R23 ;  /* 0x000000171617723e */ /* 0x004fc400000010ff */
[----:B------:R-:W2:Y:S04]  /*24b60*/  LDL.LU R22, [R1+0x9e0] ;  /* 0x0009e00001167983 */ /* 0x000ea80000300800 */
[----:B------:R0:W-:Y:S04]  /*24b70*/  STL [R1], R23 ;  /* 0x0000001701007387 */ /* 0x0001e80000100800 */
[----:B0-----:R-:W2:Y:S02]  /*24b80*/  LDL.LU R23, [R1+0x9dc] ;  /* 0x0009dc0001177983 */ /* 0x001ea40000300800 */
[----:B--2---:R-:W-:-:S02]  /*24b90*/  F2FP.BF16.PACK_AB R23, R22, R23 ;  /* 0x000000171617723e */ /* 0x004fc400000010ff */
[----:B------:R-:W4:Y:S02]  /*24ba0*/  LDL.LU R22, [R1+0x9d8] ;  /* 0x0009d80001167983 */ /* 0x000f240000300800 */
[----:B----4-:R-:W-:Y:S02]  /*24bb0*/  F2FP.BF16.PACK_AB R22, R25, R22 ;  /* 0x000000161916723e */ /* 0x010fe400000010ff */
[----:B------:R-:W2:Y:S02]  /*24bc0*/  LDL.LU R25, [R1+0x9d4] ;  /* 0x0009d40001197983 */ /* 0x000ea40000300800 */
[----:B--2---:R-:W-:Y:S02]  /*24bd0*/  F2FP.BF16.PACK_AB R25, R5, R25 ;  /* 0x000000190519723e */ /* 0x004fe400000010ff */
[----:B------:R-:W2:Y:S02]  /*24be0*/  LDL.LU R5, [R1+0x9d0] ;  /* 0x0009d00001057983 */ /* 0x000ea40000300800 */
[----:B--2---:R-:W-:-:S02]  /*24bf0*/  F2FP.BF16.PACK_AB R24, R5, R24 ;  /* 0x000000180518723e */ /* 0x004fc400000010ff */
[----:B------:R-:W2:Y:S02]  /*24c00*/  LDL.LU R5, [R1+0x9cc] ;  /* 0x0009cc0001057983 */ /* 0x000ea40000300800 */
[----:B--2---:R-:W-:Y:S02]  /*24c10*/  F2FP.BF16.PACK_AB R5, R4, R5 ;  /* 0x000000050405723e */ /* 0x004fe400000010ff */
        /* <DEDUP_REMOVED lines=42> */
.L_x_0:
[----:B------:R-:W-:Y:S04]  /*24ec0*/  STL [R1+0x9b0], R22 ;  /* 0x0009b01601007387 */ /* 0x000fe80000100800 */
[----:B------:R-:W-:Y:S04]  /*24ed0*/  STL [R1+0x9ac], R23 ;  /* 0x0009ac1701007387 */ /* 0x000fe80000100800 */
[----:B------:R1:W-:Y:S04]  /*24ee0*/  STL [R1+0x9a8], R28 ;  /* 0x0009a81c01007387 */ /* 0x0003e80000100800 */
[----:B------:R2:W-:Y:S04]  /*24ef0*/  STL [R1+0x9a4], R29 ;  /* 0x0009a41d01007387 */ /* 0x0005e80000100800 */
[----:B-1----:R-:W1:Y:S02]  /*24f00*/  S2R R28, SR_TID.X ;  /* 0x00000000001c7919 */ /* 0x002e640000002100 */
[C---:B01----:R-:W-:Y:S01]  /*24f10*/  IMAD.SHL.U32 R0, R28.reuse, 0x20, RZ ;  /* 0x000000201c007824 */ /* 0x043fe200078e00ff */
[----:B------:R-:W-:Y:S01]  /*24f20*/  SHF.R.S32.HI R23, RZ, 0x4, R28 ;  /* 0x00000004ff177819 */ /* 0x000fe2000001141c */
[C---:B------:R-:W-:Y:S01]  /*24f30*/  IMAD.SHL.U32 R22, R28.reuse, 0x8, RZ ;  /* 0x000000081c167824 */ /* 0x040fe200078e00ff */
[----:B--2---:R-:W-:-:S02]  /*24f40*/  LOP3.LUT R29, R28, 0xc, RZ, 0xc0, !PT ;  /* 0x0000000c1c1d7812 */ /* 0x004fc400078ec0ff */
[----:B------:R-:W-:Y:S02]  /*24f50*/  LOP3.LUT R28, R0, 0x60, RZ, 0xc0, !PT ;  /* 0x00000060001c7812 */ /* 0x000fe400078ec0ff */
[----:B------:R-:W0:Y:S01]  /*24f60*/  S2R R0, SR_TID.X ;  /* 0x0000000000007919 */ /* 0x000e220000002100 */
[----:B------:R-:W-:Y:S02]  /*24f70*/  SGXT R23, R23, 0x1 ;  /* 0x000000011717781a */ /* 0x000fe40000000200 */
[----:B------:R-:W-:-:S04]  /*24f80*/  IMAD R28, R29, 0x400, R28 ;  /* 0x000004001d1c7824 */ /* 0x000fc800078e021c */
[----:B------:R-:W-:Y:S02]  /*24f90*/  IMAD R29, R29, 0x2, R28 ;  /* 0x000000021d1d7824 */ /* 0x000fe400078e021c */
[----:B0-----:R-:W-:-:S05]  /*24fa0*/  IMAD.SHL.U32 R0, R0, 0x20, RZ ;  /* 0x0000002000007824 */ /* 0x001fca00078e00ff */
[----:B------:R-:W-:-:S04]  /*24fb0*/  LOP3.LUT R0, R0, 0xc00, RZ, 0xc0, !PT ;  /* 0x00000c0000007812 */ /* 0x000fc800078ec0ff */
[----:B------:R-:W-:Y:S02]  /*24fc0*/  LOP3.LUT R0, R0, 0x78, R22, 0xf8, !PT ;  /* 0x0000007800007812 */ /* 0x000fe400078ef816 */
[----:B------:R-:W2:Y:S02]  /*24fd0*/  LDL.LU R22, [R1+0x9b0] ;  /* 0x0009b00001167983 */ /* 0x000ea40000300800 */
[----:B------:R-:W-:Y:S02]  /*24fe0*/  LOP3.LUT R0, R0, 0x1008, R23, 0x78, !PT ;  /* 0x0000100800007812 */ /* 0x000fe400078e7817 */
[----:B------:R-:W-:Y:S06]  /*24ff0*/  BAR.SYNC.DEFER_BLOCKING 0x0 ;  /* 0x0000000000007b1d */ /* 0x000fec0000010000 */
[----:B------:R-:W2:Y:S04]  /*25000*/  LDL.LU R23, [R1+0x9ac] ;  /* 0x0009ac0001177983 */ /* 0x000ea80000300800 */
[----:B------:R-:W3:Y:S04]  /*25010*/  LDL.LU R28, [R1+0x9a8] ;  /* 0x0009a800011c7983 */ /* 0x000ee80000300800 */
[----:B------:R-:W3:Y:S04]  /*25020*/  LDL.LU R29, [R1+0x9a4] ;  /* 0x0009a400011d7983 */ /* 0x000ee80000300800 */
[----:B-----5:R0:W-:Y:S04]  /*25030*/  STS.64 [R0], R26 ;  /* 0x0000001a00007388 */ /* 0x0201e80000000a00 */
[----:B------:R1:W-:Y:S04]  /*25040*/  STS.64 [R0+0x200], R20 ;  /* 0x0002001400007388 */ /* 0x0003e80000000a00 */
[----:B0-----:R-:W4:Y:S04]  /*25050*/  LDL.LU R26, [R1+0x8] ;  /* 0x00000800011a7983 */ /* 0x001f280000300800 */
[----:B------:R-:W4:Y:S04]  /*25060*/  LDL.LU R27, [R1+0xc] ;  /* 0x00000c00011b7983 */ /* 0x000f280000300800 */
[----:B-1----:R-:W4:Y:S04]  /*25070*/  LDL.LU R20, [R1] ;  /* 0x0000000001147983 */ /* 0x002f280000300800 */
[----:B------:R-:W4:Y:S04]  /*25080*/  LDL.LU R21, [R1+0x4] ;  /* 0x0000040001157983 */ /* 0x000f280000300800 */
[----:B------:R0:W-:Y:S04]  /*25090*/  STS.64 [R0+0x100], R14 ;  /* 0x0001000e00007388 */ /* 0x0001e80000000a00 */
[----:B------:R-:W-:Y:S04]  /*250a0*/  STS.64 [R0+0x80], R18 ;  /* 0x0000801200007388 */ /* 0x000fe80000000a00 */
[----:B------:R-:W-:Y:S01]  /*250b0*/  STS.64 [R0+0x280], R16 ;  /* 0x0002801000007388 */ /* 0x000fe20000000a00 */
[----:B0-----:R-:W-:-:S03]  /*250c0*/  LOP3.LUT R14, R0, 0x10, RZ, 0x3c, !PT ;  /* 0x00000010000e7812 */ /* 0x001fc600078e3cff */
[----:B------:R0:W-:Y:S04]  /*250d0*/  STS.64 [R0+0x300], R12 ;  /* 0x0003000c00007388 */ /* 0x0001e80000000a00 */
[----:B------:R-:W-:Y:S04]  /*250e0*/  STS.64 [R0+0x180], R10 ;  /* 0x0001800a00007388 */ /* 0x000fe80000000a00 */
[----:B------:R-:W-:Y:S04]  /*250f0*/  STS.64 [R0+0x380], R8 ;  /* 0x0003800800007388 */ /* 0x000fe80000000a00 */
[----:B0-----:R-:W4:Y:S04]  /*25100*/  LDL.LU R12, [R1+0x878] ;  /* 0x00087800010c7983 */ /* 0x001f280000300800 */
[----:B------:R0:W-:Y:S04]  /*25110*/  STS.64 [R14+0x2280], R24 ;  /* 0x002280180e007388 */ /* 0x0001e80000000a00 */
[----:B------:R-:W1:Y:S04]  /*25120*/  S2R R19, SR_TID.X ;  /* 0x0000000000137919 */ /* 0x000e680000002100 */
[----:B0-----:R-:W4:Y:S04]  /*25130*/  LDL.LU R24, [R1+0x1cc] ;  /* 0x0001cc0001187983 */ /* 0x001f280000300800 */
[----:B------:R-:W-:Y:S04]  /*25140*/  STS.64 [R14+0x2000], R6 ;  /* 0x002000060e007388 */ /* 0x000fe80000000a00 */
[----:B------:R-:W-:Y:S04]  /*25150*/  STS.64 [R14+0x2200], R2 ;  /* 0x002200020e007388 */ /* 0x000fe80000000a00 */
[----:B------:R-:W-:Y:S01]  /*25160*/  STS.64 [R14+0x2080], R4 ;  /* 0x002080040e007388 */ /* 0x000fe20000000a00 */
[C---:B-1----:R-:W-:Y:S01]  /*25170*/  LOP3.LUT R18, R19.reuse, 0xc, RZ, 0xc0, !PT ;  /* 0x0000000c13127812 */ /* 0x042fe200078ec0ff */
[----:B------:R-:W-:-:S02]  /*25180*/  IMAD.SHL.U32 R17, R19, 0x8, RZ ;  /* 0x0000000813117824 */ /* 0x000fc400078e00ff */
[----:B------:R-:W-:-:S03]  /*25190*/  IMAD.SHL.U32 R19, R19, 0x20, RZ ;  /* 0x0000002013137824 */ /* 0x000fc600078e00ff */
[----:B------:R-:W-:Y:S02]  /*251a0*/  LOP3.LUT R15, R17, 0x380, RZ, 0xc0, !PT ;  /* 0x00000380110f7812 */ /* 0x000fe400078ec0ff */
[----:B------:R-:W-:-:S05]  /*251b0*/  LOP3.LUT R19, R19, 0x60, RZ, 0xc0, !PT ;  /* 0x0000006013137812 */ /* 0x000fca00078ec0ff */
[----:B------:R-:W-:-:S04]  /*251c0*/  IMAD R19, R18, 0x400, R19 ;  /* 0x0000040012137824 */ /* 0x000fc800078e0213 */
[----:B------:R-:W-:-:S04]  /*251d0*/  IMAD R19, R18, 0x2, R19 ;  /* 0x0000000212137824 */ /* 0x000fc800078e0213 */
[----:B------:R-:W-:-:S05]  /*251e0*/  IMAD.IADD R0, R15, 0x1, R19 ;  /* 0x000000010f007824 */ /* 0x000fca00078e0213 */
[C---:B------:R-:W-:Y:S01]  /*251f0*/  LOP3.LUT R17, R0.reuse, 0x18, RZ, 0x3c, !PT ;  /* 0x0000001800117812 */ /* 0x040fe200078e3cff */
[----:B--2---:R-:W-:Y:S04]  /*25200*/  STS.64 [R14+0x2100], R22 ;  /* 0x002100160e007388 */ /* 0x004fe80000000a00 */
[----:B---3--:R-:W-:Y:S04]  /*25210*/  STS.64 [R14+0x2180], R28 ;  /* 0x0021801c0e007388 */ /* 0x008fe80000000a00 */
[----:B----4-:R0:W-:Y:S04]  /*25220*/  STS.64 [R14+0x2380], R26 ;  /* 0x0023801a0e007388 */ /* 0x0101e80000000a00 */
[----:B------:R1:W-:Y:S04]  /*25230*/  STS.64 [R14+0x2300], R20 ;  /* 0x002300140e007388 */ /* 0x0003e80000000a00 */
[----:B------:R-:W-:Y:S01]  /*25240*/  BAR.SYNC.DEFER_BLOCKING 0x0 ;  /* 0x0000000000007b1d */ /* 0x000fe20000010000 */
[----:B0-----:R-:W-:-:S05]  /*25250*/  LOP3.LUT R26, R0, 0x8, RZ, 0x3c, !PT ;  /* 0x00000008001a7812 */ /* 0x001fca00078e3cff */
[----:B-1----:R-:W0:Y:S04]  /*25260*/  S2R R21, SR_TID.X ;  /* 0x0000000000157919 */ /* 0x002e280000002100 */
[----:B------:R-:W1:Y:S04]  /*25270*/  LDS.64 R28, [R0] ;  /* 0x00000000001c7984 */ /* 0x000e680000000a00 */
[----:B------:R-:W2:Y:S01]  /*25280*/  LDS.64 R2, [R26] ;  /* 0x000000001a027984 */ /* 0x000ea20000000a00 */
[----:B------:R-:W-:-:S03]  /*25290*/  LOP3.LUT R27, R0, 0x10, RZ, 0x3c, !PT ;  /* 0x00000010001b7812 */ /* 0x000fc600078e3cff */
[----:B------:R-:W-:Y:S04]  /*252a0*/  LDS.64 R8, [R17] ;  /* 0x0000000011087984 */ /* 0x000fe80000000a00 */
[----:B------:R-:W3:Y:S01]  /*252b0*/  LDS.64 R10, [R27] ;  /* 0x000000001b0a7984 */ /* 0x000ee20000000a00 */
[----:B0-----:R-:W-:-:S04]  /*252c0*/  SHF.R.U32.HI R21, RZ, 0x6, R21 ;  /* 0x00000006ff157819 */ /* 0x001fc80000011615 */
[----:B------:R-:W-:Y:S01]  /*252d0*/  SGXT.U32 R25, R21, 0x1 ;  /* 0x000000011519781a */ /* 0x000fe20000000000 */
[C---:B------:R-:W-:Y:S01]  /*252e0*/  IMAD R4, R12.reuse, c[0x0][0x194], RZ ;  /* 0x000065000c047a24 */ /* 0x040fe200078e02ff */
[----:B------:R-:W-:Y:S02]  /*252f0*/  ISETP.GE.AND P0, PT, R12, c[0x0][0x178], PT ;  /* 0x00005e000c007a0c */ /* 0x000fe40003f06270 */
[----:B------:R-:W-:-:S04]  /*25300*/  LOP3.LUT R5, R24, R25, RZ, 0xfc, !PT ;  /* 0x0000001918057212 */ /* 0x000fc800078efcff */
[C---:B------:R-:W-:Y:S01]  /*25310*/  ISETP.LT.AND P1, PT, R5.reuse, c[0x0][0x17c], !P0 ;  /* 0x00005f0005007a0c */ /* 0x040fe20004721270 */
[----:B------:R-:W-:Y:S01]  /*25320*/  IMAD R5, R5, c[0x0][0x198], RZ ;  /* 0x0000660005057a24 */ /* 0x000fe200078e02ff */
[C-C-:B------:R-:W-:Y:S02]  /*25330*/  LOP3.LUT R7, R24.reuse, 0x4, R25.reuse, 0xfe, !PT ;  /* 0x0000000418077812 */ /* 0x140fe400078efe19 */
[----:B------:R-:W-:Y:S01]  /*25340*/  LOP3.LUT R6, R24, 0x6, R25, 0xfe, !PT ;  /* 0x0000000618067812 */ /* 0x000fe200078efe19 */
[----:B-1----:R-:W-:Y:S04]  /*25350*/  STL [R1+0x980], R29 ;  /* 0x0009801d01007387 */ /* 0x002fe80000100800 */
[----:B--2---:R0:W-:Y:S01]  /*25360*/  STL.64 [R1+0x10], R2 ;  /* 0x0000100201007387 */ /* 0x0041e20000100a00 */
[----:B------:R-:W-:Y:S01]  /*25370*/  IMAD.MOV.U32 R18, RZ, RZ, R2 ;  /* 0x000000ffff127224 */ /* 0x000fe200078e0002 */
[----:B------:R-:W-:-:S02]  /*25380*/  ISETP.LT.AND P3, PT, R7, c[0x0][0x17c], !P0 ;  /* 0x00005f0007007a0c */ /* 0x000fc40004761270 */
[----:B0-----:R-:W-:Y:S02]  /*25390*/  LOP3.LUT R3, R24, 0x2, R25, 0xfe, !PT ;  /* 0x0000000218037812 */ /* 0x001fe400078efe19 */
[C---:B------:R-:W-:Y:S02]  /*253a0*/  LEA R2, P4, R4.reuse, c[0x0][0x170], 0x1 ;  /* 0x00005c0004027a11 */ /* 0x040fe400078808ff */
[C---:B------:R-:W-:Y:S01]  /*253b0*/  ISETP.LT.AND P2, PT, R3.reuse, c[0x0][0x17c], !P0 ;  /* 0x00005f0003007a0c */ /* 0x040fe20004741270 */
[----:B------:R-:W-:Y:S01]  /*253c0*/  IMAD R13, R3, c[0x0][0x198], RZ ;  /* 0x00006600030d7a24 */ /* 0x000fe200078e02ff */
[----:B------:R-:W-:Y:S02]  /*253d0*/  LEA.HI.X.SX32 R3, R4, c[0x0][0x174], 0x1, P4 ;  /* 0x00005d0004037a11 */ /* 0x000fe400020f0eff */
[-C--:B------:R-:W-:Y:S01]  /*253e0*/  LEA R4, P6, R5, R2.reuse, 0x1 ;  /* 0x0000000205047211 */ /* 0x080fe200078c08ff */
[----:B------:R-:W-:Y:S01]  /*253f0*/  IMAD R7, R7, c[0x0][0x198], RZ ;  /* 0x0000660007077a24 */ /* 0x000fe200078e02ff */
[----:B------:R-:W-:Y:S01]  /*25400*/  LEA R12, P4, R13, R2, 0x1 ;  /* 0x000000020d0c7211 */ /* 0x000fe200078808ff */
[----:B------:R-:W-:Y:S01]  /*25410*/  IMAD R16, R6, c[0x0][0x198], RZ ;  /* 0x0000660006107a24 */ /* 0x000fe200078e02ff */
[----:B------:R-:W-:-:S02]  /*25420*/  LEA.HI.X.SX32 R5, R5, R3, 0x1, P6 ;  /* 0x0000000305057211 */ /* 0x000fc400030f0eff */
[----:B------:R-:W-:Y:S02]  /*25430*/  ISETP.LT.AND P6, PT, R6, c[0x0][0x17c], !P0 ;  /* 0x00005f0006007a0c */ /* 0x000fe400047c1270 */
[-C--:B------:R-:W-:Y:S02]  /*25440*/  LEA R14, P5, R7, R2.reuse, 0x1 ;  /* 0x00000002070e7211 */ /* 0x080fe400078a08ff */
[-C--:B------:R-:W-:Y:S02]  /*25450*/  LEA.HI.X.SX32 R13, R13, R3.reuse, 0x1, P4 ;  /* 0x000000030d0d7211 */ /* 0x080fe400020f0eff */
[C---:B------:R-:W-:Y:S02]  /*25460*/  LEA R6, P4, R16.reuse, R2, 0x1 ;  /* 0x0000000210067211 */ /* 0x040fe400078808ff */
[-C--:B------:R-:W-:Y:S02]  /*25470*/  LEA.HI.X.SX32 R15, R7, R3.reuse, 0x1, P5 ;  /* 0x00000003070f7211 */ /* 0x080fe400028f0eff */
[----:B------:R-:W-:Y:S01]  /*25480*/  LEA.HI.X.SX32 R7, R16, R3, 0x1, P4 ;  /* 0x0000000310077211 */ /* 0x000fe200020f0eff */
[----:B------:R0:W-:Y:S04]  /*25490*/  @P1 STG.E.U16 [R4.64], R28 ;  /* 0x0000001c04001986 */ /* 0x0001e8000c101508 */
[----:B------:R-:W-:Y:S04]  /*254a0*/  @P2 STG.E.U16 [R12.64], R18 ;  /* 0x000000120c002986 */ /* 0x000fe8000c101508 */
[----:B---3--:R-:W-:Y:S04]  /*254b0*/  @P3 STG.E.U16 [R14.64], R10 ;  /* 0x0000000a0e003986 */ /* 0x008fe8000c101508 */
[----:B------:R-:W-:Y:S01]  /*254c0*/  STL [R1+0x97c], R11 ;  /* 0x00097c0b01007387 */ /* 0x000fe20000100800 */
[----:B0-----:R-:W-:-:S03]  /*254d0*/  LOP3.LUT R5, R24, 0x1a, R25, 0xfe, !PT ;  /* 0x0000001a18057812 */ /* 0x001fc600078efe19 */
[----:B------:R0:W-:Y:S04]  /*254e0*/  @P6 STG.E.U16 [R6.64], R8 ;  /* 0x0000000806006986 */ /* 0x0001e8000c101508 */
[----:B------:R-:W-:Y:S04]  /*254f0*/  STL [R1+0x64], R17 ;  /* 0x0000641101007387 */ /* 0x000fe80000100800 */
[----:B------:R-:W-:Y:S01]  /*25500*/  STL [R1+0x978], R9 ;  /* 0x0009780901007387 */ /* 0x000fe20000100800 */
[----:B0-----:R-:W-:-:S03]  /*25510*/  LOP3.LUT R6, R24, 0x16, R25, 0xfe, !PT ;  /* 0x0000001618067812 */ /* 0x001fc600078efe19 */
[----:B------:R-:W-:Y:S04]  /*25520*/  STL [R1+0x9a0], R28 ;  /* 0x0009a01c01007387 */ /* 0x000fe80000100800 */
[----:B------:R-:W-:Y:S04]  /*25530*/  STL [R1+0x998], R10 ;  /* 0x0009980a01007387 */ /* 0x000fe80000100800 */
[----:B------:R-:W-:Y:S04]  /*25540*/  STL [R1+0x99c], R8 ;  /* 0x00099c0801007387 */ /* 0x000fe80000100800 */
[----:B------:R0:W-:Y:S04]  /*25550*/  STL [R1+0x20], R6 ;  /* 0x0000200601007387 */ /* 0x0001e80000100800 */
[----:B------:R1:W-:Y:S01]  /*25560*/  STL [R1+0x38], R5 ;  /* 0x0000380501007387 */ /* 0x0003e20000100800 */
[----:B------:R-:W-:-:S03]  /*25570*/  LOP3.LUT R29, R24, 0x40, R25, 0xfe, !PT ;  /* 0x00000040181d7812 */ /* 0x000fc600078efe19 */
[----:B------:R-:W2:Y:S01]  /*25580*/  LDS.64 R14, [R0+0x400] ;  /* 0x00040000000e7984 */ /* 0x000ea20000000a00 */
[C-C-:B0-----:R-:W-:Y:S02]  /*25590*/  LOP3.LUT R6, R24.reuse, 0x1c, R25.reuse, 0xfe, !PT ;  /* 0x0000001c18067812 */ /* 0x141fe400078efe19 */
[C-C-:B------:R-:W-:Y:S01]  /*255a0*/  LOP3.LUT R4, R24.reuse, 0x8, R25.reuse, 0xfe, !PT ;  /* 0x0000000818047812 */ /* 0x140fe200078efe19 */
[----:B------:R-:W-:Y:S01]  /*255b0*/  LDS.64 R18, [R26+0x800] ;  /* 0x000800001a127984 */ /* 0x000fe20000000a00 */
[----:B-1----:R-:W-:-:S03]  /*255c0*/  LOP3.LUT R5, R24, 0x20, R25, 0xfe, !PT ;  /* 0x0000002018057812 */ /* 0x002fc600078efe19 */
[----:B------:R0:W-:Y:S04]  /*255d0*/  STL [R1+0x3c], R6 ;  /* 0x00003c0601007387 */ /* 0x0001e80000100800 */
[----:B------:R1:W-:Y:S01]  /*255e0*/  STL [R1+0x44], R5 ;  /* 0x0000440501007387 */ /* 0x0003e20000100800 */
[C-C-:B------:R-:W-:Y:S02]  /*255f0*/  LOP3.LUT R7, R24.reuse, 0x28, R25.reuse, 0xfe, !PT ;  /* 0x0000002818077812 */ /* 0x140fe400078efe19 */
[C-C-:B0-----:R-:W-:Y:S02]  /*25600*/  LOP3.LUT R6, R24.reuse, 0x22, R25.reuse, 0xfe, !PT ;  /* 0x0000002218067812 */ /* 0x141fe400078efe19 */
[----:B-1----:R-:W-:-:S03]  /*25610*/  LOP3.LUT R5, R24, 0x26, R25, 0xfe, !PT ;  /* 0x0000002618057812 */ /* 0x002fc600078efe19 */
[----:B------:R0:W-:Y:S04]  /*25620*/  STL [R1+0x48], R6 ;  /* 0x0000480601007387 */ /* 0x0001e80000100800 */
[----:B------:R1:W-:Y:S01]  /*25630*/  STL [R1+0x50], R5 ;  /* 0x0000500501007387 */ /* 0x0003e20000100800 */
[----:B0-----:R-:W-:-:S03]  /*25640*/  LOP3.LUT R6, R24, 0x2a, R25, 0xfe, !PT ;  /* 0x0000002a18067812 */ /* 0x001fc600078efe19 */
[----:B------:R0:W-:Y:S01]  /*25650*/  STL [R1+0x54], R7 ;  /* 0x0000540701007387 */ /* 0x0001e20000100800 */
[----:B-1----:R-:W-:-:S03]  /*25660*/  LOP3.LUT R5, R24, 0x2c, R25, 0xfe, !PT ;  /* 0x0000002c18057812 */ /* 0x002fc600078efe19 */
[----:B------:R1:W-:Y:S04]  /*25670*/  STL [R1+0x58], R6 ;  /* 0x0000580601007387 */ /* 0x0003e80000100800 */
[----:B------:R3:W-:Y:S01]  /*25680*/  STL [R1+0x5c], R5 ;  /* 0x00005c0501007387 */ /* 0x0007e20000100800 */
[C-C-:B0-----:R-:W-:Y:S02]  /*25690*/  LOP3.LUT R7, R24.reuse, 0x2e, R25.reuse, 0xfe, !PT ;  /* 0x0000002e18077812 */ /* 0x141fe400078efe19 */
[----:B-1----:R-:W-:-:S03]  /*256a0*/  LOP3.LUT R6, R24, 0x30, R25, 0xfe, !PT ;  /* 0x0000003018067812 */ /* 0x002fc600078efe19 */
[----:B------:R0:W-:Y:S01]  /*256b0*/  STL [R1+0x60], R7 ;  /* 0x0000600701007387 */ /* 0x0001e20000100800 */
[----:B---3--:R-:W-:-:S03]  /*256c0*/  LOP3.LUT R5, R24, 0x32, R25, 0xfe, !PT ;  /* 0x0000003218057812 */ /* 0x008fc600078efe19 */
        /* <DEDUP_REMOVED lines=10> */
[----:B------:R-:W-:Y:S01]  /*25770*/  STL [R1+0x7c], R7 ;  /* 0x00007c0701007387 */ /* 0x000fe20000100800 */
[----:B---3--:R-:W-:-:S03]  /*25780*/  LOP3.LUT R5, R24, 0x3e, R25, 0xfe, !PT ;  /* 0x0000003e18057812 */ /* 0x008fc600078efe19 */
[----:B------:R0:W-:Y:S01]  /*25790*/  STL [R1+0x80], R6 ;  /* 0x0000800601007387 */ /* 0x0001e20000100800 */
[----:B------:R-:W-:-:S03]  /*257a0*/  LOP3.LUT R11, R24, 0x46, R25, 0xfe, !PT ;  /* 0x00000046180b7812 */ /* 0x000fc600078efe19 */
[----:B------:R-:W-:Y:S04]  /*257b0*/  STL [R1+0x984], R29 ;  /* 0x0009841d01007387 */ /* 0x000fe80000100800 */
[----:B------:R1:W-:Y:S01]  /*257c0*/  STL [R1+0x84], R5 ;  /* 0x0000840501007387 */ /* 0x0003e20000100800 */
[C-C-:B0-----:R-:W-:Y:S02]  /*257d0*/  LOP3.LUT R6, R24.reuse, 0x42, R25.reuse, 0xfe, !PT ;  /* 0x0000004218067812 */ /* 0x141fe400078efe19 */
[----:B------:R-:W-:-:S03]  /*257e0*/  LOP3.LUT R9, R24, 0x4a, R25, 0xfe, !PT ;  /* 0x0000004a18097812 */ /* 0x000fc600078efe19 */
[----:B------:R0:W-:Y:S01]  /*257f0*/  STL [R1+0x8c], R6 ;  /* 0x00008c0601007387 */ /* 0x0001e20000100800 */
[----:B-1----:R-:W-:-:S03]  /*25800*/  LOP3.LUT R5, R24, 0x44, R25, 0xfe, !PT ;  /* 0x0000004418057812 */ /* 0x002fc600078efe19 */
[----:B------:R-:W-:Y:S04]  /*25810*/  STL [R1+0x988], R11 ;  /* 0x0009880b01007387 */ /* 0x000fe80000100800 */
[----:B------:R1:W-:Y:S01]  /*25820*/  STL [R1+0x90], R5 ;  /* 0x0000900501007387 */ /* 0x0003e20000100800 */
[----:B0-----:R-:W-:-:S03]  /*25830*/  LOP3.LUT R6, R24, 0x4c, R25, 0xfe, !PT ;  /* 0x0000004c18067812 */ /* 0x001fc600078efe19 */
[----:B------:R-:W-:Y:S01]  /*25840*/  STL [R1+0x98c], R9 ;  /* 0x00098c0901007387 */ /* 0x000fe20000100800 */
[C-C-:B------:R-:W-:Y:S02]  /*25850*/  LOP3.LUT R7, R24.reuse, 0x4e, R25.reuse, 0xfe, !PT ;  /* 0x0000004e18077812 */ /* 0x140fe400078efe19 */
[----:B-1----:R-:W-:-:S05]  /*25860*/  LOP3.LUT R5, R24, 0x48, R25, 0xfe, !PT ;  /* 0x0000004818057812 */ /* 0x002fca00078efe19 */
        /* <DEDUP_REMOVED lines=17> */
[----:B------:R0:W-:Y:S04]  /*25980*/  STL [R1+0xc0], R5 ;  /* 0x0000c00501007387 */ /* 0x0001e80000100800 */
[----:B------:R1:W-:Y:S01]  /*25990*/  STL [R1+0xc4], R6 ;  /* 0x0000c40601007387 */ /* 0x0003e20000100800 */
[----:B0-----:R-:W-:-:S03]  /*259a0*/  LOP3.LUT R5, R24, 0x60, R25, 0xfe, !PT ;  /* 0x0000006018057812 */ /* 0x001fc600078efe19 */
[----:B--2---:R-:W-:Y:S01]  /*259b0*/  STL.64 [R1+0x18], R14 ;  /* 0x0000180e01007387 */ /* 0x004fe20000100a00 */
[----:B-1----:R-:W-:-:S03]  /*259c0*/  LOP3.LUT R6, R24, 0x62, R25, 0xfe, !PT ;  /* 0x0000006218067812 */ /* 0x002fc600078efe19 */
[----:B------:R-:W-:Y:S04]  /*259d0*/  STL [R1+0xc8], R5 ;  /* 0x0000c80501007387 */ /* 0x000fe80000100800 */
[----:B------:R-:W0:Y:S04]  /*259e0*/  LDS.64 R14, [R26+0x400] ;  /* 0x000400001a0e7984 */ /* 0x000e280000000a00 */
[----:B------:R-:W-:Y:S04]  /*259f0*/  STL [R1+0xcc], R6 ;  /* 0x0000cc0601007387 */ /* 0x000fe80000100800 */
[----:B------:R-:W1:Y:S04]  /*25a00*/  LDS.64 R6, [R27+0x400] ;  /* 0x000400001b067984 */ /* 0x000e680000000a00 */
[----:B0-----:R-:W-:Y:S04]  /*25a10*/  STL.64 [R1+0x8], R14 ;  /* 0x0000080e01007387 */ /* 0x001fe80000100a00 */
[----:B-1----:R-:W-:Y:S01]  /*25a20*/  STL [R1+0x2c], R7 ;  /* 0x00002c0701007387 */ /* 0x002fe20000100800 */
[----:B------:R-:W-:-:S03]  /*25a30*/  IMAD.MOV.U32 R9, RZ, RZ, R6 ;  /* 0x000000ffff097224 */ /* 0x000fc600078e0006 */
[----:B------:R-:W0:Y:S01]  /*25a40*/  LDS.64 R6, [R17+0x400] ;  /* 0x0004000011067984 */ /* 0x000e220000000a00 */
[C-C-:B------:R-:W-:Y:S02]  /*25a50*/  LOP3.LUT R5, R24.reuse, 0x64, R25.reuse, 0xfe, !PT ;  /* 0x0000006418057812 */ /* 0x140fe400078efe19 */
[C-C-:B------:R-:W-:Y:S01]  /*25a60*/  LOP3.LUT R11, R24.reuse, 0x68, R25.reuse, 0xfe, !PT ;  /* 0x00000068180b7812 */ /* 0x140fe200078efe19 */
[----:B------:R-:W1:Y:S04]  /*25a70*/  LDS.64 R16, [R0+0x800] ;  /* 0x0008000000107984 */ /* 0x000e680000000a00 */
[----:B------:R2:W-:Y:S02]  /*25a80*/  STL [R1+0xd0], R5 ;  /* 0x0000d00501007387 */ /* 0x0005e40000100800 */
[----:B--2---:R-:W-:-:S02]  /*25a90*/  LOP3.LUT R5, R24, 0x66, R25, 0xfe, !PT ;  /* 0x0000006618057812 */ /* 0x004fc400078efe19 */
[--C-:B------:R-:W-:Y:S02]  /*25aa0*/  LOP3.LUT R14, R24, 0x72, R25.reuse, 0xfe, !PT ;  /* 0x00000072180e7812 */ /* 0x100fe400078efe19 */
[C---:B------:R-:W-:Y:S01]  /*25ab0*/  ISETP.LT.AND P4, PT, R4.reuse, c[0x0][0x17c], !P0 ;  /* 0x00005f0004007a0c */ /* 0x040fe20004781270 */
[----:B------:R-:W-:Y:S01]  /*25ac0*/  IMAD R4, R4, c[0x0][0x198], RZ ;  /* 0x0000660004047a24 */ /* 0x000fe200078e02ff */
[----:B0-----:R0:W-:Y:S04]  /*25ad0*/  STL [R1+0x990], R7 ;  /* 0x0009900701007387 */ /* 0x0011e80000100800 */
[----:B------:R2:W-:Y:S04]  /*25ae0*/  STL [R1+0xd4], R5 ;  /* 0x0000d40501007387 */ /* 0x0005e80000100800 */
[----:B------:R3:W-:Y:S01]  /*25af0*/  STL [R1+0xd8], R11 ;  /* 0x0000d80b01007387 */ /* 0x0007e20000100800 */
[----:B0-----:R-:W-:-:S02]  /*25b00*/  LOP3.LUT R7, R24, 0x6c, R25, 0xfe, !PT ;  /* 0x0000006c18077812 */ /* 0x001fc400078efe19 */
[C-C-:B--2---:R-:W-:Y:S02]  /*25b10*/  LOP3.LUT R5, R24.reuse, 0x6a, R25.reuse, 0xfe, !PT ;  /* 0x0000006a18057812 */ /* 0x144fe400078efe19 */
[----:B---3--:R-:W-:-:S03]  /*25b20*/  LOP3.LUT R11, R24, 0x6e, R25, 0xfe, !PT ;  /* 0x0000006e180b7812 */ /* 0x008fc600078efe19 */
[----:B------:R0:W-:Y:S04]  /*25b30*/  STL [R1+0xdc], R5 ;  /* 0x0000dc0501007387 */ /* 0x0001e80000100800 */
[----:B------:R2:W-:Y:S01]  /*25b40*/  STL [R1+0xe0], R7 ;  /* 0x0000e00701007387 */ /* 0x0005e20000100800 */
[----:B0-----:R-:W-:-:S03]  /*25b50*/  LOP3.LUT R5, R24, 0x70, R25, 0xfe, !PT ;  /* 0x0000007018057812 */ /* 0x001fc600078efe19 */
[----:B--2---:R-:W2:Y:S04]  /*25b60*/  LDL.LU R7, [R1+0x8] ;  /* 0x0000080001077983 */ /* 0x004ea80000300800 */
[----:B------:R0:W-:Y:S04]  /*25b70*/  STL [R1+0xe4], R11 ;  /* 0x0000e40b01007387 */ /* 0x0001e80000100800 */
[----:B------:R3:W-:Y:S04]  /*25b80*/  STL [R1+0xe8], R5 ;  /* 0x0000e80501007387 */ /* 0x0007e80000100800 */
[----:B------:R4:W-:Y:S01]  /*25b90*/  STL [R1+0xf0], R14 ;  /* 0x0000f00e01007387 */ /* 0x0009e20000100800 */
[----:B0-----:R-:W-:-:S02]  /*25ba0*/  LOP3.LUT R11, R24, 0x74, R25, 0xfe, !PT ;  /* 0x00000074180b7812 */ /* 0x001fc400078efe19 */
[----:B---3--:R-:W-:-:S03]  /*25bb0*/  LOP3.LUT R5, R24, 0x76, R25, 0xfe, !PT ;  /* 0x0000007618057812 */ /* 0x008fc600078efe19 */
[----:B------:R0:W-:Y:S01]  /*25bc0*/  STL [R1+0xf4], R11 ;  /* 0x0000f40b01007387 */ /* 0x0001e20000100800 */
[----:B----4-:R-:W-:-:S03]  /*25bd0*/  LOP3.LUT R14, R24, 0x78, R25, 0xfe, !PT ;  /* 0x00000078180e7812 */ /* 0x010fc600078efe19 */
[----:B------:R3:W-:Y:S04]  /*25be0*/  STL [R1+0xf8], R5 ;  /* 0x0000f80501007387 */ /* 0x0007e80000100800 */
[----:B------:R4:W-:Y:S01]  /*25bf0*/  STL [R1+0xfc], R14 ;  /* 0x0000fc0e01007387 */ /* 0x0009e20000100800 */
[C-C-:B0-----:R-:W-:Y:S02]  /*25c00*/  LOP3.LUT R11, R24.reuse, 0x7a, R25.reuse, 0xfe, !PT ;  /* 0x0000007a180b7812 */ /* 0x141fe400078efe19 */
[----:B---3--:R-:W-:-:S03]  /*25c10*/  LOP3.LUT R5, R24, 0x7c, R25, 0xfe, !PT ;  /* 0x0000007c18057812 */ /* 0x008fc600078efe19 */
[----:B------:R-:W-:Y:S01]  /*25c20*/  STL [R1+0x100], R11 ;  /* 0x0001000b01007387 */ /* 0x000fe20000100800 */
[----:B----4-:R-:W-:-:S03]  /*25c30*/  LEA R14, P6, R4, R2, 0x1 ;  /* 0x00000002040e7211 */ /* 0x010fc600078c08ff */
[----:B------:R-:W-:Y:S01]  /*25c40*/  STL [R1+0x104], R5 ;  /* 0x0001040501007387 */ /* 0x000fe20000100800 */
[----:B------:R-:W-:-:S03]  /*25c50*/  LEA.HI.X.SX32 R15, R4, R3, 0x1, P6 ;  /* 0x00000003040f7211 */ /* 0x000fc600030f0eff */
[----:B------:R-:W0:Y:S04]  /*25c60*/  LDS.64 R4, [R27+0x800] ;  /* 0x000800001b047984 */ /* 0x000e280000000a00 */
[----:B-1----:R-:W-:Y:S04]  /*25c70*/  STL [R1+0x34], R17 ;  /* 0x0000341101007387 */ /* 0x002fe80000100800 */
[----:B------:R-:W-:Y:S04]  /*25c80*/  STL [R1+0x4], R19 ;  /* 0x0000041301007387 */ /* 0x000fe80000100800 */
[----:B0-----:R0:W-:Y:S04]  /*25c90*/  STL [R1+0x994], R5 ;  /* 0x0009940501007387 */ /* 0x0011e80000100800 */
[----:B0-----:R-:W3:Y:S01]  /*25ca0*/  LDL.LU R5, [R1+0x18] ;  /* 0x0000180001057983 */ /* 0x001ee20000300800 */
[----:B------:R-:W-:-:S02]  /*25cb0*/  LOP3.LUT R13, R24, 0xa, R25, 0xfe, !PT ;  /* 0x0000000a180d7812 */ /* 0x000fc400078efe19 */
[--C-:B------:R-:W-:Y:S02]  /*25cc0*/  LOP3.LUT R12, R24, 0xc, R25.reuse, 0xfe, !PT ;  /* 0x0000000c180c7812 */ /* 0x100fe400078efe19 */
[C---:B------:R-:W-:Y:S01]  /*25cd0*/  ISETP.LT.AND P3, PT, R13.reuse, c[0x0][0x17c], !P0 ;  /* 0x00005f000d007a0c */ /* 0x040fe20004761270 */
[----:B------:R-:W-:Y:S01]  /*25ce0*/  IMAD R13, R13, c[0x0][0x198], RZ ;  /* 0x000066000d0d7a24 */ /* 0x000fe200078e02ff */
[C---:B------:R-:W-:Y:S01]  /*25cf0*/  ISETP.LT.AND P2, PT, R12.reuse, c[0x0][0x17c], !P0 ;  /* 0x00005f000c007a0c */ /* 0x040fe20004741270 */
[----:B------:R-:W-:Y:S01]  /*25d00*/  IMAD R12, R12, c[0x0][0x198], RZ ;  /* 0x000066000c0c7a24 */ /* 0x000fe200078e02ff */
[----:B------:R-:W-:Y:S01]  /*25d10*/  LOP3.LUT R19, R24, 0x7e, R25, 0xfe, !PT ;  /* 0x0000007e18137812 */ /* 0x000fe200078efe19 */
[----:B------:R-:W-:Y:S01]  /*25d20*/  IMAD.MOV.U32 R11, RZ, RZ, R16 ;  /* 0x000000ffff0b7224 */ /* 0x000fe200078e0010 */
[CC--:B------:R-:W-:Y:S01]  /*25d30*/  LEA R16, P5, R13.reuse, R2.reuse, 0x1 ;  /* 0x000000020d107211 */ /* 0x0c0fe200078a08ff */
[----:B------:R-:W-:Y:S01]  /*25d40*/  IMAD.MOV.U32 R29, RZ, RZ, R18 ;  /* 0x000000ffff1d7224 */ /* 0x000fe200078e0012 */
[----:B------:R-:W-:Y:S01]  /*25d50*/  LEA R18, P6, R12, R2, 0x1 ;  /* 0x000000020c127211 */ /* 0x000fe200078c08ff */
[----:B------:R0:W-:Y:S01]  /*25d60*/  STL [R1+0xec], R19 ;  /* 0x0000ec1301007387 */ /* 0x0001e20000100800 */
[----:B------:R-:W-:-:S02]  /*25d70*/  LEA.HI.X.SX32 R17, R13, R3, 0x1, P5 ;  /* 0x000000030d117211 */ /* 0x000fc400028f0eff */
[----:B------:R-:W-:Y:S02]  /*25d80*/  LOP3.LUT R13, R0, 0x18, RZ, 0x3c, !PT ;  /* 0x00000018000d7812 */ /* 0x000fe400078e3cff */
[----:B0-----:R-:W-:-:S04]  /*25d90*/  LEA.HI.X.SX32 R19, R12, R3, 0x1, P6 ;  /* 0x000000030c137211 */ /* 0x001fc800030f0eff */
[----:B------:R-:W0:Y:S04]  /*25da0*/  LDS.64 R12, [R13+0x800] ;  /* 0x000800000d0c7984 */ /* 0x000e280000000a00 */
[----:B---3--:R-:W-:Y:S04]  /*25db0*/  @P4 STG.E.U16 [R14.64], R5 ;  /* 0x000000050e004986 */ /* 0x008fe8000c101508 */
[----:B--2---:R-:W-:Y:S04]  /*25dc0*/  @P3 STG.E.U16 [R16.64], R7 ;  /* 0x0000000710003986 */ /* 0x004fe8000c101508 */
[----:B------:R-:W-:Y:S04]  /*25dd0*/  @P2 STG.E.U16 [R18.64], R9 ;  /* 0x0000000912002986 */ /* 0x000fe8000c101508 */
[----:B------:R1:W2:Y:S01]  /*25de0*/  LDS.64 R18, [R0+0xc00] ;  /* 0x000c000000127984 */ /* 0x0002a20000000a00 */
[----:B------:R-:W-:-:S02]  /*25df0*/  LOP3.LUT R22, R24, 0xe, R25, 0xfe, !PT ;  /* 0x0000000e18167812 */ /* 0x000fc400078efe19 */
[--C-:B------:R-:W-:Y:S01]  /*25e00*/  LOP3.LUT R21, R24, 0x10, R25.reuse, 0xfe, !PT ;  /* 0x0000001018157812 */ /* 0x100fe200078efe19 */
[----:B------:R-:W-:Y:S04]  /*25e10*/  LDS.64 R16, [R27+0xc00] ;  /* 0x000c00001b107984 */ /* 0x000fe80000000a00 */
[----:B-1----:R-:W3:Y:S01]  /*25e20*/  LDL.LU R0, [R1+0x20] ;  /* 0x0000200001007983 */ /* 0x002ee20000300800 */
[C---:B------:R-:W-:Y:S01]  /*25e30*/  ISETP.LT.AND P1, PT, R22.reuse, c[0x0][0x17c], !P0 ;  /* 0x00005f0016007a0c */ /* 0x040fe20004721270 */
[----:B------:R-:W-:Y:S01]  /*25e40*/  IMAD R22, R22, c[0x0][0x198], RZ ;  /* 0x0000660016167a24 */ /* 0x000fe200078e02ff */
[C-C-:B------:R-:W-:Y:S02]  /*25e50*/  LOP3.LUT R20, R24.reuse, 0x12, R25.reuse, 0xfe, !PT ;  /* 0x0000001218147812 */ /* 0x140fe400078efe19 */
[----:B------:R-:W-:-:S02]  /*25e60*/  LOP3.LUT R23, R24, 0x14, R25, 0xfe, !PT ;  /* 0x0000001418177812 */ /* 0x000fc400078efe19 */
[C-C-:B------:R-:W-:Y:S02]  /*25e70*/  LOP3.LUT R10, R24.reuse, 0x18, R25.reuse, 0xfe, !PT ;  /* 0x00000018180a7812 */ /* 0x140fe400078efe19 */
[C-C-:B------:R-:W-:Y:S02]  /*25e80*/  LOP3.LUT R28, R24.reuse, 0x1e, R25.reuse, 0xfe, !PT ;  /* 0x0000001e181c7812 */ /* 0x140fe400078efe19 */
[----:B------:R-:W-:Y:S01]  /*25e90*/  LOP3.LUT R8, R24, 0x24, R25, 0xfe, !PT ;  /* 0x0000002418087812 */ /* 0x000fe200078efe19 */
[C---:B------:R-:W-:Y:S01]  /*25ea0*/  IMAD R15, R21.reuse, c[0x0][0x198], RZ ;  /* 0x00006600150f7a24 */ /* 0x040fe200078e02ff */
[----:B------:R-:W-:Y:S02]  /*25eb0*/  LEA R24, P5, R22, R2, 0x1 ;  /* 0x0000000216187211 */ /* 0x000fe400078a08ff */
[----:B------:R-:W-:Y:S01]  /*25ec0*/  ISETP.LT.AND P4, PT, R21, c[0x0][0x17c], !P0 ;  /* 0x00005f0015007a0c */ /* 0x000fe20004781270 */
[----:B------:R-:W-:Y:S01]  /*25ed0*/  IMAD R14, R20, c[0x0][0x198], RZ ;  /* 0x00006600140e7a24 */ /* 0x000fe200078e02ff */
[----:B------:R-:W-:-:S02]  /*25ee0*/  LEA.HI.X.SX32 R25, R22, R3, 0x1, P5 ;  /* 0x0000000316197211 */ /* 0x000fc400028f0eff */
[----:B------:R-:W-:Y:S02]  /*25ef0*/  ISETP.LT.AND P2, PT, R20, c[0x0][0x17c], !P0 ;  /* 0x00005f0014007a0c */ /* 0x000fe40004741270 */
[----:B------:R1:W4:Y:S01]  /*25f00*/  LDS.64 R20, [R26+0xc00] ;  /* 0x000c00001a147984 */ /* 0x0003220000000a00 */
[C---:B------:R-:W-:Y:S01]  /*25f10*/  ISETP.LT.AND P3, PT, R23.reuse, c[0x0][0x17c], !P0 ;  /* 0x00005f0017007a0c */ /* 0x040fe20004761270 */
[----:B------:R-:W-:Y:S02]  /*25f20*/  IMAD R23, R23, c[0x0][0x198], RZ ;  /* 0x0000660017177a24 */ /* 0x000fe400078e02ff */
[----:B------:R0:W-:Y:S01]  /*25f30*/  @P1 STG.E.U16 [R24.64], R6 ;  /* 0x0000000618001986 */ /* 0x0001e2000c101508 */
[----:B-1----:R-:W-:-:S04]  /*25f40*/  LEA R26, P6, R15, R2, 0x1 ;  /* 0x000000020f1a7211 */ /* 0x002fc800078c08ff */
[-C--:B------:R-:W-:Y:S02]  /*25f50*/  LEA.HI.X.SX32 R27, R15, R3.reuse, 0x1, P6 ;  /* 0x000000030f1b7211 */ /* 0x080fe400030f0eff */
[CC--:B------:R-:W-:Y:S01]  /*25f60*/  LEA R22, P6, R23.reuse, R2.reuse, 0x1 ;  /* 0x0000000217167211 */ /* 0x0c0fe200078c08ff */
[----:B------:R-:W2:Y:S01]  /*25f70*/  LDL.LU R15, [R1+0x64] ;  /* 0x00006400010f7983 */ /* 0x000ea20000300800 */
[C---:B0-----:R-:W-:Y:S02]  /*25f80*/  LEA R24, P5, R14.reuse, R2, 0x1 ;  /* 0x000000020e187211 */ /* 0x041fe400078a08ff */
[-C--:B------:R-:W-:Y:S01]  /*25f90*/  LEA.HI.X.SX32 R23, R23, R3.reuse, 0x1, P6 ;  /* 0x0000000317177211 */ /* 0x080fe200030f0eff */
[----:B------:R-:W-:Y:S01]  /*25fa0*/  @P4 STG.E.U16 [R26.64], R11 ;  /* 0x0000000b1a004986 */ /* 0x000fe2000c101508 */
[----:B------:R-:W-:-:S05]  /*25fb0*/  LEA.HI.X.SX32 R25, R14, R3, 0x1, P5 ;  /* 0x000000030e197211 */ /* 0x000fca00028f0eff */
[----:B------:R0:W-:Y:S04]  /*25fc0*/  @P2 STG.E.U16 [R24.64], R29 ;  /* 0x0000001d18002986 */ /* 0x0001e8000c101508 */
[----:B------:R-:W-:Y:S01]  /*25fd0*/  @P3 STG.E.U16 [R22.64], R4 ;  /* 0x0000000416003986 */ /* 0x000fe2000c101508 */
[----:B------:R-:W-:-:S03]  /*25fe0*/  ISETP.LT.AND P3, PT, R10, c[0x0][0x17c], !P0 ;  /* 0x00005f000a007a0c */ /* 0x000fc60004761270 */
[----:B0-----:R-:W4:Y:S04]  /*25ff0*/  LDL.LU R25, [R1+0x38] ;  /* 0x0000380001197983 */ /* 0x001f280000300800 */
[----:B------:R-:W4:Y:S01]  /*26000*/  LDL.LU R24, [R1+0x3c] ;  /* 0x00003c0001187983 */ /* 0x000f220000300800 */
[C---:B---3--:R-:W-:Y:S01]  /*26010*/  ISETP.LT.AND P1, PT, R0.reuse, c[0x0][0x17c], !P0 ;  /* 0x00005f0000007a0c */ /* 0x048fe20004721270 */
[----:B------:R-:W-:-:S05]  /*26020*/  IMAD R0, R0, c[0x0][0x198], RZ ;  /* 0x0000660000007a24 */ /* 0x000fca00078e02ff */
[----:B------:R-:W-:-:S04]  /*26030*/  LEA R26, P4, R0, R2, 0x1 ;  /* 0x00000002001a7211 */ /* 0x000fc800078808ff */
[----:B------:R-:W-:Y:S01]  /*26040*/  LEA.HI.X.SX32 R27, R0, R3, 0x1, P4 ;  /* 0x00000003001b7211 */ /* 0x000fe200020f0eff */
[----:B------:R-:W-:Y:S02]  /*26050*/  IMAD R0, R10, c[0x0][0x198], RZ ;  /* 0x000066000a007a24 */ /* 0x000fe400078e02ff */
[----:B------:R-:W3:Y:S04]  /*26060*/  LDL.LU R10, [R1+0x10] ;  /* 0x00001000010a7983 */ /* 0x000ee80000300800 */
[----:B------:R0:W-:Y:S02]  /*26070*/  @P1 STG.E.U16 [R26.64], R12 ;  /* 0x0000000c1a001986 */ /* 0x0001e4000c101508 */
[----:B0-----:R-:W-:-:S04]  /*26080*/  LEA R26, P1, R0, R2, 0x1 ;  /* 0x00000002001a7211 */ /* 0x001fc800078208ff */
[----:B------:R-:W-:Y:S01]  /*26090*/  LEA.HI.X.SX32 R27, R0, R3, 0x1, P1 ;  /* 0x00000003001b7211 */ /* 0x000fe200008f0eff */
[C---:B------:R-:W-:Y:S01]  /*260a0*/  IMAD R0, R28.reuse, c[0x0][0x198], RZ ;  /* 0x000066001c007a24 */ /* 0x040fe200078e02ff */
[----:B------:R-:W-:Y:S01]  /*260b0*/  ISETP.LT.AND P1, PT, R28, c[0x0][0x17c], !P0 ;  /* 0x00005f001c007a0c */ /* 0x000fe20004721270 */
[----:B--2---:R-:W0:Y:S04]  /*260c0*/  LDS.64 R14, [R15+0xc00] ;  /* 0x000c00000f0e7984 */ /* 0x004e280000000a00 */
[----:B------:R-:W2:Y:S04]  /*260d0*/  LDL.LU R28, [R1+0x9a0] ;  /* 0x0009a000011c7983 */ /* 0x000ea80000300800 */
[----:B------:R1:W-:Y:S04]  /*260e0*/  @P3 STG.E.U16 [R26.64], R18 ;  /* 0x000000121a003986 */ /* 0x0003e8000c101508 */
[----:B-1----:R-:W2:Y:S01]  /*260f0*/  LDL.LU R27, [R1+0x44] ;  /* 0x00004400011b7983 */ /* 0x002ea20000300800 */
[C---:B----4-:R-:W-:Y:S01]  /*26100*/  ISETP.LT.AND P2, PT, R25.reuse, c[0x0][0x17c], !P0 ;  /* 0x00005f0019007a0c */ /* 0x050fe20004741270 */
[----:B------:R-:W-:Y:S01]  /*26110*/  IMAD R25, R25, c[0x0][0x198], RZ ;  /* 0x0000660019197a24 */ /* 0x000fe200078e02ff */
[C---:B------:R-:W-:Y:S01]  /*26120*/  ISETP.LT.AND P4, PT, R24.reuse, c[0x0][0x17c], !P0 ;  /* 0x00005f0018007a0c */ /* 0x040fe20004781270 */
[----:B------:R-:W-:-:S03]  /*26130*/  IMAD R23, R24, c[0x0][0x198], RZ ;  /* 0x0000660018177a24 */ /* 0x000fc600078e02ff */
[----:B------:R-:W-:-:S04]  /*26140*/  LEA R24, P5, R25, R2, 0x1 ;  /* 0x0000000219187211 */ /* 0x000fc800078a08ff */
[----:B------:R-:W-:Y:S02]  /*26150*/  LEA.HI.X.SX32 R25, R25, R3, 0x1, P5 ;  /* 0x0000000319197211 */ /* 0x000fe400028f0eff */
[----:B------:R-:W-:-:S03]  /*26160*/  LEA R26, P3, R0, R2, 0x1 ;  /* 0x00000002001a7211 */ /* 0x000fc600078608ff */
[----:B------:R1:W-:Y:S04]  /*26170*/  @P2 STG.E.U16 [R24.64], R20 ;  /* 0x0000001418002986 */ /* 0x0003e8000c101508 */
[----:B-1----:R-:W4:Y:S01]  /*26180*/  LDL.LU R25, [R1+0x58] ;  /* 0x0000580001197983 */ /* 0x002f220000300800 */
[C---:B--2---:R-:W-:Y:S01]  /*26190*/  ISETP.LT.AND P2, PT, R27.reuse, c[0x0][0x17c], !P0 ;  /* 0x00005f001b007a0c */ /* 0x044fe20004741270 */
[----:B------:R-:W-:Y:S01]  /*261a0*/  IMAD R24, R27, c[0x0][0x198], RZ ;  /* 0x000066001b187a24 */ /* 0x000fe200078e02ff */
[----:B------:R-:W-:Y:S02]  /*261b0*/  LEA.HI.X.SX32 R27, R0, R3, 0x1, P3 ;  /* 0x00000003001b7211 */ /* 0x000fe400018f0eff */
[----:B------:R-:W2:Y:S01]  /*261c0*/  LDL.LU R0, [R1+0x48] ;  /* 0x0000480001007983 */ /* 0x000ea20000300800 */
[----:B------:R-:W-:-:S04]  /*261d0*/  LEA R22, P6, R23, R2, 0x1 ;  /* 0x0000000217167211 */ /* 0x000fc800078c08ff */
[----:B------:R-:W-:-:S05]  /*261e0*/  LEA.HI.X.SX32 R23, R23, R3, 0x1, P6 ;  /* 0x0000000317177211 */ /* 0x000fca00030f0eff */
[----:B------:R1:W-:Y:S04]  /*261f0*/  @P4 STG.E.U16 [R22.64], R16 ;  /* 0x0000001016004986 */ /* 0x0003e8000c101508 */
[----:B0-----:R0:W-:Y:S01]  /*26200*/  @P1 STG.E.U16 [R26.64], R14 ;  /* 0x0000000e1a001986 */ /* 0x0011e2000c101508 */
[----:B------:R-:W-:Y:S02]  /*26210*/  PRMT R28, R28, 0x7632, R28 ;  /* 0x000076321c1c7816 */ /* 0x000fe4000000001c */
[----:B-1----:R-:W-:-:S04]  /*26220*/  LEA R22, P4, R24, R2, 0x1 ;  /* 0x0000000218167211 */ /* 0x002fc800078808ff */
[----:B------:R-:W-:Y:S01]  /*26230*/  LEA.HI.X.SX32 R23, R24, R3, 0x1, P4 ;  /* 0x0000000318177211 */ /* 0x000fe200020f0eff */
[C---:B------:R-:W-:Y:S01]  /*26240*/  IMAD R24, R8.reuse, c[0x0][0x198], RZ ;  /* 0x0000660008187a24 */ /* 0x040fe200078e02ff */
[----:B------:R-:W-:Y:S02]  /*26250*/  ISETP.LT.AND P1, PT, R8, c[0x0][0x17c], !P0 ;  /* 0x00005f0008007a0c */ /* 0x000fe40004721270 */
[----:B------:R-:W4:Y:S04]  /*26260*/  LDL.LU R8, [R1+0x99c] ;  /* 0x00099c0001087983 */ /* 0x000f280000300800 */
[----:B------:R1:W-:Y:S01]  /*26270*/  @P2 STG.E.U16 [R22.64], R28 ;  /* 0x0000001c16002986 */ /* 0x0003e2000c101508 */
[C---:B--2---:R-:W-:Y:S01]  /*26280*/  ISETP.LT.AND P3, PT, R0.reuse, c[0x0][0x17c], !P0 ;  /* 0x00005f0000007a0c */ /* 0x044fe20004761270 */
[----:B------:R-:W-:-:S05]  /*26290*/  IMAD R0, R0, c[0x0][0x198], RZ ;  /* 0x0000660000007a24 */ /* 0x000fca00078e02ff */
[----:B0-----:R-:W-:-:S04]  /*262a0*/  LEA R26, P5, R0, R2, 0x1 ;  /* 0x00000002001a7211 */ /* 0x001fc800078a08ff */
[----:B------:R-:W-:Y:S02]  /*262b0*/  LEA.HI.X.SX32 R27, R0, R3, 0x1, P5 ;  /* 0x00000003001b7211 */ /* 0x000fe400028f0eff */
[----:B---3--:R-:W-:Y:S02]  /*262c0*/  PRMT R0, R10, 0x7632, R0 ;  /* 0x000076320a007816 */ /* 0x008fe40000000000 */
[----:B------:R-:W2:Y:S04]  /*262d0*/  LDL.LU R10, [R1+0x998] ;  /* 0x00099800010a7983 */ /* 0x000ea80000300800 */
[----:B-1----:R-:W3:Y:S04]  /*262e0*/  LDL.LU R28, [R1+0x14] ;  /* 0x00001400011c7983 */ /* 0x002ee80000300800 */
[----:B------:R0:W-:Y:S04]  /*262f0*/  @P3 STG.E.U16 [R26.64], R0 ;  /* 0x000000001a003986 */ /* 0x0001e8000c101508 */
[----:B0-----:R-:W3:Y:S04]  /*26300*/  LDL.LU R26, [R1+0x50] ;  /* 0x00005000011a7983 */ /* 0x001ee80000300800 */
[----:B------:R-:W3:Y:S01]  /*26310*/  LDL.LU R27, [R1+0x54] ;  /* 0x00005400011b7983 */ /* 0x000ee20000300800 */
[----:B------:R-:W-:-:S04]  /*26320*/  LEA R22, P2, R24, R2, 0x1 ;  /* 0x0000000218167211 */ /* 0x000fc800078408ff */
[----:B------:R-:W-:Y:S02]  /*26330*/  LEA.HI.X.SX32 R23, R24, R3, 0x1, P2 ;  /* 0x0000000318177211 */ /* 0x000fe400010f0eff */
[----:B----4-:R-:W-:Y:S02]  /*26340*/  PRMT R8, R8, 0x7632, R8 ;  /* 0x0000763208087816 */ /* 0x010fe40000000008 */
[----:B------:R-:W-:Y:S02]  /*26350*/  PRMT R6, R7, 0x7632, R6 ;  /* 0x0000763207067816 */ /* 0x000fe40000000006 */
[----:B--2---:R-:W-:-:S05]  /*26360*/  PRMT R4, R10, 0x7632, R4 ;  /* 0x000076320a047816 */ /* 0x004fca0000000004 */
[----:B------:R0:W-:Y:S01]  /*26370*/  @P1 STG.E.U16 [R22.64], R4 ;  /* 0x0000000416001986 */ /* 0x0001e2000c101508 */
[----:B------:R-:W-:Y:S01]  /*26380*/  ISETP.LT.AND P1, PT, R25, c[0x0][0x17c], !P0 ;  /* 0x00005f0019007a0c */ /* 0x000fe20004721270 */
[C---:B---3--:R-:W-:Y:S01]  /*26390*/  IMAD R10, R26.reuse, c[0x0][0x198], RZ ;  /* 0x000066001a0a7a24 */ /* 0x048fe200078e02ff */
[----:B------:R-:W-:Y:S01]  /*263a0*/  ISETP.LT.AND P3, PT, R26, c[0x0][0x17c], !P0 ;  /* 0x00005f001a007a0c */ /* 0x000fe20004761270 */
[----:B------:R-:W-:-:S03]  /*263b0*/  IMAD R0, R27, c[0x0][0x198], RZ ;  /* 0x000066001b007a24 */ /* 0x000fc600078e02ff */
[-C--:B0-----:R-:W-:Y:S02]  /*263c0*/  LEA R22, P4, R10, R2.reuse, 0x1 ;  /* 0x000000020a167211 */ /* 0x081fe400078808ff */
[----:B------:R-:W-:Y:S01]  /*263d0*/  ISETP.LT.AND P2, PT, R27, c[0x0][0x17c], !P0 ;  /* 0x00005f001b007a0c */ /* 0x000fe20004741270 */
[----:B------:R-:W-:Y:S01]  /*263e0*/  IMAD R27, R25, c[0x0][0x198], RZ ;  /* 0x00006600191b7a24 */ /* 0x000fe200078e02ff */
[-C--:B------:R-:W-:Y:S02]  /*263f0*/  LEA R24, P5, R0, R2.reuse, 0x1 ;  /* 0x0000000200187211 */ /* 0x080fe400078a08ff */
[----:B------:R-:W-:Y:S02]  /*26400*/  LEA.HI.X.SX32 R23, R10, R3, 0x1, P4 ;  /* 0x000000030a177211 */ /* 0x000fe400020f0eff */
[----:B------:R-:W-:Y:S02]  /*26410*/  PRMT R4, R5, 0x7632, R4 ;  /* 0x0000763205047816 */ /* 0x000fe40000000004 */
[----:B------:R-:W2:Y:S01]  /*26420*/  LDL.LU R5, [R1+0x994] ;  /* 0x0009940001057983 */ /* 0x000ea20000300800 */
[----:B------:R-:W-:-:S02]  /*26430*/  LEA R26, P4, R27, R2, 0x1 ;  /* 0x000000021b1a7211 */ /* 0x000fc400078808ff */
[-C--:B------:R-:W-:Y:S01]  /*26440*/  LEA.HI.X.SX32 R25, R0, R3.reuse, 0x1, P5 ;  /* 0x0000000300197211 */ /* 0x080fe200028f0eff */
[----:B------:R0:W-:Y:S01]  /*26450*/  @P3 STG.E.U16 [R22.64], R8 ;  /* 0x0000000816003986 */ /* 0x0001e2000c101508 */
[----:B------:R-:W-:-:S03]  /*26460*/  LEA.HI.X.SX32 R27, R27, R3, 0x1, P4 ;  /* 0x000000031b1b7211 */ /* 0x000fc600020f0eff */
[----:B------:R-:W3:Y:S04]  /*26470*/  LDL.LU R0, [R1+0x5c] ;  /* 0x00005c0001007983 */ /* 0x000ee80000300800 */
[----:B0-----:R-:W4:Y:S04]  /*26480*/  LDL.LU R23, [R1+0x68] ;  /* 0x0000680001177983 */ /* 0x001f280000300800 */
[----:B------:R-:W2:Y:S01]  /*26490*/  LDL.LU R22, [R1+0x60] ;  /* 0x0000600001167983 */ /* 0x000ea20000300800 */
[----:B------:R-:W-:-:S03]  /*264a0*/  PRMT R10, R9, 0x7632, R10 ;  /* 0x00007632090a7816 */ /* 0x000fc6000000000a */
[----:B------:R0:W-:Y:S04]  /*264b0*/  @P2 STG.E.U16 [R24.64], R4 ;  /* 0x0000000418002986 */ /* 0x0001e8000c101508 */
[----:B------:R-:W2:Y:S04]  /*264c0*/  LDL.LU R7, [R1+0x990] ;  /* 0x0009900001077983 */ /* 0x000ea80000300800 */
[----:B------:R1:W-:Y:S01]  /*264d0*/  @P1 STG.E.U16 [R26.64], R6 ;  /* 0x000000061a001986 */ /* 0x0003e2000c101508 */
[----:B0-----:R-:W-:-:S03]  /*264e0*/  PRMT R4, R6, 0x7632, R4 ;  /* 0x0000763206047816 */ /* 0x001fc60000000004 */
[----:B-1----:R-:W2:Y:S04]  /*264f0*/  LDL.LU R26, [R1+0x78] ;  /* 0x00007800011a7983 */ /* 0x002ea80000300800 */
[----:B------:R-:W2:Y:S04]  /*26500*/  LDL.LU R27, [R1+0x7c] ;  /* 0x00007c00011b7983 */ /* 0x000ea80000300800 */
[----:B------:R-:W2:Y:S04]  /*26510*/  LDL.LU R9, [R1+0x98c] ;  /* 0x00098c0001097983 */ /* 0x000ea80000300800 */
[----:B------:R-:W2:Y:S01]  /*26520*/  LDL.LU R6, [R1+0x6c] ;  /* 0x00006c0001067983 */ /* 0x000ea20000300800 */
[C---:B---3--:R-:W-:Y:S01]  /*26530*/  ISETP.LT.AND P2, PT, R0.reuse, c[0x0][0x17c], !P0 ;  /* 0x00005f0000007a0c */ /* 0x048fe20004741270 */
[----:B------:R-:W-:-:S02]  /*26540*/  IMAD R0, R0, c[0x0][0x198], RZ ;  /* 0x0000660000007a24 */ /* 0x000fc400078e02ff */
[----:B----4-:R-:W-:-:S03]  /*26550*/  IMAD.MOV.U32 R25, RZ, RZ, R23 ;  /* 0x000000ffff197224 */ /* 0x010fc600078e0017 */
[-C--:B------:R-:W-:Y:S01]  /*26560*/  LEA R24, P3, R0, R2.reuse, 0x1 ;  /* 0x0000000200187211 */ /* 0x080fe200078608ff */
[C---:B--2---:R-:W-:Y:S01]  /*26570*/  IMAD R8, R22.reuse, c[0x0][0x198], RZ ;  /* 0x0000660016087a24 */ /* 0x044fe200078e02ff */
[----:B------:R-:W-:Y:S01]  /*26580*/  ISETP.LT.AND P4, PT, R22, c[0x0][0x17c], !P0 ;  /* 0x00005f0016007a0c */ /* 0x000fe20004781270 */
[----:B------:R-:W-:Y:S01]  /*26590*/  IMAD.MOV.U32 R23, RZ, RZ, R25 ;  /* 0x000000ffff177224 */ /* 0x000fe200078e0019 */
[----:B------:R-:W-:Y:S02]  /*265a0*/  ISETP.LT.AND P1, PT, R25, c[0x0][0x17c], !P0 ;  /* 0x00005f0019007a0c */ /* 0x000fe40004721270 */
[----:B------:R-:W-:Y:S02]  /*265b0*/  LEA R22, P5, R8, R2, 0x1 ;  /* 0x0000000208167211 */ /* 0x000fe400078a08ff */
[-C--:B------:R-:W-:Y:S01]  /*265c0*/  LEA.HI.X.SX32 R25, R0, R3.reuse, 0x1, P3 ;  /* 0x0000000300197211 */ /* 0x080fe200018f0eff */
[----:B------:R-:W-:Y:S01]  /*265d0*/  IMAD R0, R23, c[0x0][0x198], RZ ;  /* 0x0000660017007a24 */ /* 0x000fe200078e02ff */
[----:B------:R-:W-:-:S03]  /*265e0*/  LEA.HI.X.SX32 R23, R8, R3, 0x1, P5 ;  /* 0x0000000308177211 */ /* 0x000fc600028f0eff */
[----:B------:R0:W-:Y:S04]  /*265f0*/  @P2 STG.E.U16 [R24.64], R10 ;  /* 0x0000000a18002986 */ /* 0x0001e8000c101508 */
[----:B------:R1:W-:Y:S01]  /*26600*/  @P4 STG.E.U16 [R22.64], R4 ;  /* 0x0000000416004986 */ /* 0x0003e2000c101508 */
[----:B0-----:R-:W-:-:S03]  /*26610*/  LEA R24, P2, R0, R2, 0x1 ;  /* 0x0000000200187211 */ /* 0x001fc600078408ff */
[----:B------:R-:W2:Y:S01]  /*26620*/  LDL.LU R10, [R1+0x74] ;  /* 0x00007400010a7983 */ /* 0x000ea20000300800 */
[----:B-1----:R-:W-:Y:S02]  /*26630*/  PRMT R4, R11, 0x7632, R4 ;  /* 0x000076320b047816 */ /* 0x002fe40000000004 */
[C---:B------:R-:W-:Y:S01]  /*26640*/  ISETP.LT.AND P3, PT, R6.reuse, c[0x0][0x17c], !P0 ;  /* 0x00005f0006007a0c */ /* 0x040fe20004761270 */
[----:B------:R-:W-:Y:S01]  /*26650*/  IMAD R6, R6, c[0x0][0x198], RZ ;  /* 0x0000660006067a24 */ /* 0x000fe200078e02ff */
[----:B------:R-:W-:Y:S01]  /*26660*/  LEA.HI.X.SX32 R25, R0, R3, 0x1, P2 ;  /* 0x0000000300197211 */ /* 0x000fe200010f0eff */
[----:B------:R-:W3:Y:S03]  /*26670*/  LDL.LU R11, [R1+0x988] ;  /* 0x00098800010b7983 */ /* 0x000ee60000300800 */
[----:B------:R-:W-:Y:S02]  /*26680*/  LEA R22, P4, R6, R2, 0x1 ;  /* 0x0000000206167211 */ /* 0x000fe400078808ff */
[----:B------:R-:W-:-:S02]  /*26690*/  PRMT R0, R29, 0x7632, R0 ;  /* 0x000076321d007816 */ /* 0x000fc40000000000 */
[----:B------:R-:W4:Y:S01]  /*266a0*/  LDL.LU R29, [R1+0x984] ;  /* 0x00098400011d7983 */ /* 0x000f220000300800 */
[----:B------:R-:W-:-:S03]  /*266b0*/  LEA.HI.X.SX32 R23, R6, R3, 0x1, P4 ;  /* 0x0000000306177211 */ /* 0x000fc600020f0eff */
[----:B------:R-:W3:Y:S04]  /*266c0*/  LDL.LU R6, [R1+0x70] ;  /* 0x0000700001067983 */ /* 0x000ee80000300800 */
[----:B------:R-:W-:Y:S04]  /*266d0*/  @P1 STG.E.U16 [R24.64], R4 ;  /* 0x0000000418001986 */ /* 0x000fe8000c101508 */
[----:B------:R2:W-:Y:S01]  /*266e0*/  @P3 STG.E.U16 [R22.64], R0 ;  /* 0x0000000016003986 */ /* 0x0005e2000c101508 */
[----:B------:R-:W-:Y:S01]  /*266f0*/  PRMT R8, R4, 0x7632, R8 ;  /* 0x0000763204087816 */ /* 0x000fe20000000008 */
[C---:B--2---:R-:W-:Y:S01]  /*26700*/  IMAD R0, R10.reuse, c[0x0][0x198], RZ ;  /* 0x000066000a007a24 */ /* 0x044fe200078e02ff */
[----:B------:R-:W-:Y:S01]  /*26710*/  ISETP.LT.AND P1, PT, R10, c[0x0][0x17c], !P0 ;  /* 0x00005f000a007a0c */ /* 0x000fe20004721270 */
[----:B------:R-:W-:-:S02]  /*26720*/  IMAD.MOV.U32 R10, RZ, RZ, R28 ;  /* 0x000000ffff0a7224 */ /* 0x000fc400078e001c */
[----:B------:R-:W2:Y:S01]  /*26730*/  LDL.LU R28, [R1+0x98] ;  /* 0x00009800011c7983 */ /* 0x000ea20000300800 */
[C---:B---3--:R-:W-:Y:S01]  /*26740*/  ISETP.LT.AND P2, PT, R6.reuse, c[0x0][0x17c], !P0 ;  /* 0x00005f0006007a0c */ /* 0x048fe20004741270 */
[----:B------:R-:W-:-:S05]  /*26750*/  IMAD R6, R6, c[0x0][0x198], RZ ;  /* 0x0000660006067a24 */ /* 0x000fca00078e02ff */
[----:B------:R-:W-:-:S04]  /*26760*/  LEA R22, P3, R6, R2, 0x1 ;  /* 0x0000000206167211 */ /* 0x000fc800078608ff */
[----:B------:R-:W-:-:S05]  /*26770*/  LEA.HI.X.SX32 R23, R6, R3, 0x1, P3 ;  /* 0x0000000306177211 */ /* 0x000fca00018f0eff */
[----:B------:R0:W-:Y:S02]  /*26780*/  @P2 STG.E.U16 [R22.64], R8 ;  /* 0x0000000816002986 */ /* 0x0001e4000c101508 */
[C---:B0-----:R-:W-:Y:S02]  /*26790*/  LEA R22, P2, R0.reuse, R2, 0x1 ;  /* 0x0000000200167211 */ /* 0x041fe400078408ff */
[----:B------:R-:W3:Y:S02]  /*267a0*/  LDL.LU R8, [R1+0x90] ;  /* 0x0000900001087983 */ /* 0x000ee40000300800 */
[----:B------:R-:W-:Y:S02]  /*267b0*/  LEA.HI.X.SX32 R23, R0, R3, 0x1, P2 ;  /* 0x0000000300177211 */ /* 0x000fe400010f0eff */
[----:B------:R-:W2:Y:S01]  /*267c0*/  LDL.LU R0, [R1+0x84] ;  /* 0x0000840001007983 */ /* 0x000ea20000300800 */
[----:B------:R-:W-:-:S05]  /*267d0*/  IMAD R4, R26, c[0x0][0x198], RZ ;  /* 0x000066001a047a24 */ /* 0x000fca00078e02ff */
[----:B------:R-:W-:Y:S02]  /*267e0*/  LEA R24, P5, R4, R2, 0x1 ;  /* 0x0000000204187211 */ /* 0x000fe400078a08ff */
[----:B------:R-:W-:Y:S02]  /*267f0*/  ISETP.LT.AND P4, PT, R26, c[0x0][0x17c], !P0 ;  /* 0x00005f001a007a0c */ /* 0x000fe40004781270 */
[----:B------:R-:W-:Y:S02]  /*26800*/  LEA.HI.X.SX32 R25, R4, R3, 0x1, P5 ;  /* 0x0000000304197211 */ /* 0x000fe400028f0eff */
[----:B------:R-:W3:Y:S01]  /*26810*/  LDL.LU R4, [R1+0x80] ;  /* 0x0000800001047983 */ /* 0x000ee20000300800 */
[----:B------:R-:W-:Y:S01]  /*26820*/  IMAD R6, R27, c[0x0][0x198], RZ ;  /* 0x000066001b067a24 */ /* 0x000fe200078e02ff */
[----:B------:R-:W-:Y:S02]  /*26830*/  PRMT R12, R12, 0x7632, R12 ;  /* 0x000076320c0c7816 */ /* 0x000fe4000000000c */
[----:B------:R-:W-:-:S02]  /*26840*/  PRMT R18, R18, 0x7632, R18 ;  /* 0x0000763212127816 */ /* 0x000fc40000000012 */
[C---:B------:R-:W-:Y:S01]  /*26850*/  LEA R26, P6, R6.reuse, R2, 0x1 ;  /* 0x00000002061a7211 */ /* 0x040fe200078c08ff */
[----:B------:R0:W-:Y:S01]  /*26860*/  @P1 STG.E.U16 [R22.64], R12 ;  /* 0x0000000c16001986 */ /* 0x0001e2000c101508 */
[----:B------:R-:W-:Y:S02]  /*26870*/  ISETP.LT.AND P3, PT, R27, c[0x0][0x17c], !P0 ;  /* 0x00005f001b007a0c */ /* 0x000fe40004761270 */
[----:B------:R-:W-:Y:S01]  /*26880*/  LEA.HI.X.SX32 R27, R6, R3, 0x1, P6 ;  /* 0x00000003061b7211 */ /* 0x000fe200030f0eff */
[----:B------:R1:W-:Y:S01]  /*26890*/  @P4 STG.E.U16 [R24.64], R18 ;  /* 0x0000001218004986 */ /* 0x0003e2000c101508 */
[----:B----4-:R-:W-:-:S03]  /*268a0*/  ISETP.LT.AND P2, PT, R29, c[0x0][0x17c], !P0 ;  /* 0x00005f001d007a0c */ /* 0x010fc60004741270 */
[----:B0-----:R-:W4:Y:S01]  /*268b0*/  LDL.LU R23, [R1+0x8c] ;  /* 0x00008c0001177983 */ /* 0x001f220000300800 */
[C---:B--2---:R-:W-:Y:S01]  /*268c0*/  ISETP.LT.AND P4, PT, R0.reuse, c[0x0][0x17c], !P0 ;  /* 0x00005f0000007a0c */ /* 0x044fe20004781270 */
[----:B------:R-:W-:Y:S02]  /*268d0*/  IMAD R6, R0, c[0x0][0x198], RZ ;  /* 0x0000660000067a24 */ /* 0x000fe400078e02ff */
[----:B------:R-:W-:Y:S02]  /*268e0*/  IMAD R0, R29, c[0x0][0x198], RZ ;  /* 0x000066001d007a24 */ /* 0x000fe400078e02ff */
[----:B------:R-:W2:Y:S01]  /*268f0*/  LDL.LU R29, [R1+0x980] ;  /* 0x00098000011d7983 */ /* 0x000ea20000300800 */
[----:B------:R-:W-:-:S05]  /*26900*/  PRMT R20, R20, 0x7632, R20 ;  /* 0x0000763214147816 */ /* 0x000fca0000000014 */
[----:B------:R0:W-:Y:S01]  /*26910*/  @P3 STG.E.U16 [R26.64], R20 ;  /* 0x000000141a003986 */ /* 0x0001e2000c101508 */
[C---:B---3--:R-:W-:Y:S01]  /*26920*/  ISETP.LT.AND P3, PT, R4.reuse, c[0x0][0x17c], !P0 ;  /* 0x00005f0004007a0c */ /* 0x048fe20004761270 */
[----:B------:R-:W-:Y:S01]  /*26930*/  IMAD R4, R4, c[0x0][0x198], RZ ;  /* 0x0000660004047a24 */ /* 0x000fe200078e02ff */
[-C--:B-1----:R-:W-:Y:S02]  /*26940*/  LEA R24, P5, R6, R2.reuse, 0x1 ;  /* 0x0000000206187211 */ /* 0x082fe400078a08ff */
[-C--:B------:R-:W-:Y:S02]  /*26950*/  LEA R22, P6, R0, R2.reuse, 0x1 ;  /* 0x0000000200167211 */ /* 0x080fe400078c08ff */
[----:B------:R-:W-:Y:S02]  /*26960*/  PRMT R16, R16, 0x7632, R16 ;  /* 0x0000763210107816 */ /* 0x000fe40000000010 */
[----:B0-----:R-:W-:Y:S02]  /*26970*/  LEA R26, P1, R4, R2, 0x1 ;  /* 0x00000002041a7211 */ /* 0x001fe400078208ff */
[----:B------:R-:W-:-:S02]  /*26980*/  PRMT R14, R14, 0x7632, R14 ;  /* 0x000076320e0e7816 */ /* 0x000fc4000000000e */
[-C--:B------:R-:W-:Y:S02]  /*26990*/  LEA.HI.X.SX32 R27, R4, R3.reuse, 0x1, P1 ;  /* 0x00000003041b7211 */ /* 0x080fe400008f0eff */
[-C--:B------:R-:W-:Y:S02]  /*269a0*/  LEA.HI.X.SX32 R25, R6, R3.reuse, 0x1, P5 ;  /* 0x0000000306197211 */ /* 0x080fe400028f0eff */
[C---:B----4-:R-:W-:Y:S01]  /*269b0*/  ISETP.LT.AND P1, PT, R23.reuse, c[0x0][0x17c], !P0 ;  /* 0x00005f0017007a0c */ /* 0x050fe20004721270 */
[----:B------:R-:W-:Y:S01]  /*269c0*/  IMAD R4, R23, c[0x0][0x198], RZ ;  /* 0x0000660017047a24 */ /* 0x000fe200078e02ff */
[----:B------:R-:W-:Y:S01]  /*269d0*/  LEA.HI.X.SX32 R23, R0, R3, 0x1, P6 ;  /* 0x0000000300177211 */ /* 0x000fe200030f0eff */
[----:B------:R0:W-:Y:S01]  /*269e0*/  @P3 STG.E.U16 [R26.64], R16 ;  /* 0x000000101a003986 */ /* 0x0001e2000c101508 */
[----:B------:R-:W-:-:S03]  /*269f0*/  IMAD R0, R8, c[0x0][0x198], RZ ;  /* 0x0000660008007a24 */ /* 0x000fc600078e02ff */
[----:B------:R1:W-:Y:S01]  /*26a00*/  @P4 STG.E.U16 [R24.64], R14 ;  /* 0x0000000e18004986 */ /* 0x0003e2000c101508 */
[----:B------:R-:W-:Y:S01]  /*26a10*/  IMAD R6, R11, c[0x0][0x198], RZ ;  /* 0x000066000b067a24 */ /* 0x000fe200078e02ff */
[----:B------:R-:W-:Y:S02]  /*26a20*/  ISETP.LT.AND P3, PT, R8, c[0x0][0x17c], !P0 ;  /* 0x00005f0008007a0c */ /* 0x000fe40004761270 */
[-C--:B0-----:R-:W-:Y:S02]  /*26a30*/  LEA R26, P5, R4, R2.reuse, 0x1 ;  /* 0x00000002041a7211 */ /* 0x081fe400078a08ff */
[----:B-1----:R-:W-:Y:S02]  /*26a40*/  LEA R24, P4, R0, R2, 0x1 ;  /* 0x0000000200187211 */ /* 0x002fe400078808ff */
[-C--:B------:R-:W-:Y:S01]  /*26a50*/  LEA.HI.X.SX32 R27, R4, R3.reuse, 0x1, P5 ;  /* 0x00000003041b7211 */ /* 0x080fe200028f0eff */
[----:B------:R-:W-:Y:S01]  /*26a60*/  IMAD R4, R9, c[0x0][0x198], RZ ;  /* 0x0000660009047a24 */ /* 0x000fe200078e02ff */
[----:B------:R-:W-:-:S02]  /*26a70*/  LEA.HI.X.SX32 R25, R0, R3, 0x1, P4 ;  /* 0x0000000300197211 */ /* 0x000fc400020f0eff */
[----:B------:R-:W-:Y:S01]  /*26a80*/  ISETP.LT.AND P4, PT, R9, c[0x0][0x17c], !P0 ;  /* 0x00005f0009007a0c */ /* 0x000fe20004781270 */
[----:B--2---:R0:W-:Y:S01]  /*26a90*/  @P2 STG.E.U16 [R22.64], R29 ;  /* 0x0000001d16002986 */ /* 0x0041e2000c101508 */
[----:B------:R-:W-:-:S03]  /*26aa0*/  ISETP.LT.AND P2, PT, R11, c[0x0][0x17c], !P0 ;  /* 0x00005f000b007a0c */ /* 0x000fc60004741270 */
[----:B------:R-:W2:Y:S04]  /*26ab0*/  LDL.LU R11, [R1+0x97c] ;  /* 0x00097c00010b7983 */ /* 0x000ea80000300800 */
[----:B------:R-:W3:Y:S04]  /*26ac0*/  LDL.LU R8, [R1+0xac] ;  /* 0x0000ac0001087983 */ /* 0x000ee80000300800 */
[----:B------:R-:W4:Y:S01]  /*26ad0*/  LDL.LU R9, [R1+0x978] ;  /* 0x0009780001097983 */ /* 0x000f220000300800 */
[----:B------:R-:W-:Y:S01]  /*26ae0*/  IMAD R0, R28, c[0x0][0x198], RZ ;  /* 0x000066001c007a24 */ /* 0x000fe200078e02ff */
[----:B0-----:R-:W-:-:S02]  /*26af0*/  LEA R22, P5, R6, R2, 0x1 ;  /* 0x0000000206167211 */ /* 0x001fc400078a08ff */
[----:B------:R0:W-:Y:S01]  /*26b00*/  @P1 STG.E.U16 [R26.64], R10 ;  /* 0x0000000a1a001986 */ /* 0x0001e2000c101508 */
[----:B------:R-:W-:Y:S02]  /*26b10*/  PRMT R20, R29, 0x7632, R20 ;  /* 0x000076321d147816 */ /* 0x000fe40000000014 */
[----:B------:R-:W-:Y:S01]  /*26b20*/  ISETP.LT.AND P1, PT, R28, c[0x0][0x17c], !P0 ;  /* 0x00005f001c007a0c */ /* 0x000fe20004721270 */
[----:B------:R-:W3:Y:S01]  /*26b30*/  LDL.LU R29, [R1+0x2c] ;  /* 0x00002c00011d7983 */ /* 0x000ee20000300800 */
[----:B------:R-:W-:-:S03]  /*26b40*/  LEA.HI.X.SX32 R23, R6, R3, 0x1, P5 ;  /* 0x0000000306177211 */ /* 0x000fc600028f0eff */
[----:B------:R-:W3:Y:S01]  /*26b50*/  LDL.LU R28, [R1+0x34] ;  /* 0x00003400011c7983 */ /* 0x000ee20000300800 */
[----:B0-----:R-:W-:-:S03]  /*26b60*/  IMAD.MOV.U32 R27, RZ, RZ, R10 ;  /* 0x000000ffff1b7224 */ /* 0x001fc600078e000a */
[----:B------:R-:W3:Y:S02]  /*26b70*/  LDL.LU R6, [R1+0xa8] ;  /* 0x0000a80001067983 */ /* 0x000ee40000300800 */
[----:B------:R-:W-:Y:S02]  /*26b80*/  PRMT R12, R27, 0x7632, R12 ;  /* 0x000076321b0c7816 */ /* 0x000fe4000000000c */
[----:B------:R-:W3:Y:S04]  /*26b90*/  LDL.LU R26, [R1+0xb8] ;  /* 0x0000b800011a7983 */ /* 0x000ee80000300800 */
[----:B------:R-:W3:Y:S04]  /*26ba0*/  LDL.LU R27, [R1+0xbc] ;  /* 0x0000bc00011b7983 */ /* 0x000ee80000300800 */
[----:B--2---:R0:W-:Y:S01]  /*26bb0*/  @P3 STG.E.U16 [R24.64], R11 ;  /* 0x0000000b18003986 */ /* 0x0041e2000c101508 */
[----:B------:R-:W-:-:S02]  /*26bc0*/  LEA R10, P3, R0, R2, 0x1 ;  /* 0x00000002000a7211 */ /* 0x000fc400078608ff */
[----:B------:R-:W-:Y:S02]  /*26bd0*/  PRMT R18, R11, 0x7632, R18 ;  /* 0x000076320b127816 */ /* 0x000fe40000000012 */
[----:B0-----:R-:W-:Y:S02]  /*26be0*/  LEA R24, P6, R4, R2, 0x1 ;  /* 0x0000000204187211 */ /* 0x001fe400078c08ff */
[-C--:B------:R-:W-:Y:S01]  /*26bf0*/  LEA.HI.X.SX32 R11, R0, R3.reuse, 0x1, P3 ;  /* 0x00000003000b7211 */ /* 0x080fe200018f0eff */
[----:B----4-:R0:W-:Y:S01]  /*26c00*/  @P2 STG.E.U16 [R22.64], R9 ;  /* 0x0000000916002986 */ /* 0x0101e2000c101508 */
[----:B------:R-:W-:-:S03]  /*26c10*/  LEA.HI.X.SX32 R25, R4, R3, 0x1, P6 ;  /* 0x0000000304197211 */ /* 0x000fc600030f0eff */
[----:B------:R-:W2:Y:S04]  /*26c20*/  LDL.LU R0, [R1+0xa4] ;  /* 0x0000a40001007983 */ /* 0x000ea80000300800 */
[----:B------:R-:W4:Y:S04]  /*26c30*/  LDL.LU R4, [R1+0xa0] ;  /* 0x0000a00001047983 */ /* 0x000f280000300800 */
[----:B0-----:R-:W4:Y:S04]  /*26c40*/  LDL.LU R23, [R1+0xc] ;  /* 0x00000c0001177983 */ /* 0x001f280000300800 */
[----:B------:R-:W4:Y:S01]  /*26c50*/  LDL.LU R22, [R1+0x1c] ;  /* 0x00001c0001167983 */ /* 0x000f220000300800 */
[----:B------:R-:W-:-:S02]  /*26c60*/  PRMT R16, R9, 0x7632, R16 ;  /* 0x0000763209107816 */ /* 0x000fc40000000010 */
[----:B---3--:R-:W-:Y:S02]  /*26c70*/  ISETP.LT.AND P2, PT, R6, c[0x0][0x17c], !P0 ;  /* 0x00005f0006007a0c */ /* 0x008fe40004741270 */
[C---:B--2---:R-:W-:Y:S01]  /*26c80*/  ISETP.LT.AND P3, PT, R0.reuse, c[0x0][0x17c], !P0 ;  /* 0x00005f0000007a0c */ /* 0x044fe20004761270 */
[----:B------:R-:W-:Y:S02]  /*26c90*/  IMAD R9, R0, c[0x0][0x198], RZ ;  /* 0x0000660000097a24 */ /* 0x000fe400078e02ff */
[----:B------:R-:W-:Y:S01]  /*26ca0*/  IMAD R0, R6, c[0x0][0x198], RZ ;  /* 0x0000660006007a24 */ /* 0x000fe200078e02ff */
[----:B----4-:R0:W-:Y:S01]  /*26cb0*/  @P1 STG.E.U16 [R10.64], R22 ;  /* 0x000000160a001986 */ /* 0x0101e2000c101508 */
[C---:B------:R-:W-:Y:S01]  /*26cc0*/  ISETP.LT.AND P1, PT, R4.reuse, c[0x0][0x17c], !P0 ;  /* 0x00005f0004007a0c */ /* 0x040fe20004721270 */
[----:B------:R-:W-:Y:S01]  /*26cd0*/  IMAD R4, R4, c[0x0][0x198], RZ ;  /* 0x0000660004047a24 */ /* 0x000fe200078e02ff */
[----:B------:R-:W-:Y:S01]  /*26ce0*/  PRMT R14, R22, 0x7632, R14 ;  /* 0x00007632160e7816 */ /* 0x000fe2000000000e */
[----:B------:R1:W-:Y:S01]  /*26cf0*/  @P4 STG.E.U16 [R24.64], R23 ;  /* 0x0000001718004986 */ /* 0x0003e2000c101508 */
[C---:B------:R-:W-:Y:S01]  /*26d00*/  ISETP.LT.AND P4, PT, R8.reuse, c[0x0][0x17c], !P0 ;  /* 0x00005f0008007a0c */ /* 0x040fe20004781270 */
[----:B------:R-:W-:Y:S01]  /*26d10*/  IMAD R6, R8, c[0x0][0x198], RZ ;  /* 0x0000660008067a24 */ /* 0x000fe200078e02ff */
[----:B0-----:R-:W-:-:S02]  /*26d20*/  LEA R22, P6, R4, R2, 0x1 ;  /* 0x0000000204167211 */ /* 0x001fc400078c08ff */
[CC--:B------:R-:W-:Y:S01]  /*26d30*/  LEA R10, P5, R9.reuse, R2.reuse, 0x1 ;  /* 0x00000002090a7211 */ /* 0x0c0fe200078a08ff */
[----:B-1----:R-:W-:Y:S01]  /*26d40*/  IMAD.MOV.U32 R25, RZ, RZ, R23 ;  /* 0x000000ffff197224 */ /* 0x002fe200078e0017 */
[-C--:B------:R-:W-:Y:S02]  /*26d50*/  LEA.HI.X.SX32 R23, R4, R3.reuse, 0x1, P6 ;  /* 0x0000000304177211 */ /* 0x080fe400030f0eff */
[CC--:B------:R-:W-:Y:S02]  /*26d60*/  LEA R8, P6, R0.reuse, R2.reuse, 0x1 ;  /* 0x0000000200087211 */ /* 0x0c0fe400078c08ff */
[-C--:B------:R-:W-:Y:S02]  /*26d70*/  LEA.HI.X.SX32 R11, R9, R3.reuse, 0x1, P5 ;  /* 0x00000003090b7211 */ /* 0x080fe400028f0eff */
[----:B------:R-:W-:Y:S02]  /*26d80*/  LEA.HI.X.SX32 R9, R0, R3, 0x1, P6 ;  /* 0x0000000300097211 */ /* 0x000fe400030f0eff */
[----:B------:R-:W2:Y:S04]  /*26d90*/  LDL.LU R0, [R1+0xb0] ;  /* 0x0000b00001007983 */ /* 0x000ea80000300800 */
[----:B------:R0:W-:Y:S04]  /*26da0*/  @P1 STG.E.U16 [R22.64], R29 ;  /* 0x0000001d16001986 */ /* 0x0001e8000c101508 */
[----:B0-----:R-:W3:Y:S04]  /*26db0*/  LDL R22, [R1+0x4] ;  /* 0x0000040001167983 */ /* 0x001ee80000100800 */
[----:B------:R-:W4:Y:S01]  /*26dc0*/  LDL.LU R23, [R1+0xb4] ;  /* 0x0000b40001177983 */ /* 0x000f220000300800 */
[----:B------:R-:W-:-:S02]  /*26dd0*/  LEA R24, P5, R6, R2, 0x1 ;  /* 0x0000000206187211 */ /* 0x000fc400078a08ff */
[----:B------:R-:W-:Y:S02]  /*26de0*/  PRMT R4, R25, 0x7632, R4 ;  /* 0x0000763219047816 */ /* 0x000fe40000000004 */
[----:B------:R-:W-:Y:S01]  /*26df0*/  LEA.HI.X.SX32 R25, R6, R3, 0x1, P5 ;  /* 0x0000000306197211 */ /* 0x000fe200028f0eff */
[----:B------:R-:W-:Y:S01]  /*26e00*/  @P3 STG.E.U16 [R10.64], R7 ;  /* 0x000000070a003986 */ /* 0x000fe2000c101508 */
[----:B------:R-:W-:-:S03]  /*26e10*/  IMAD R6, R26, c[0x0][0x198], RZ ;  /* 0x000066001a067a24 */ /* 0x000fc600078e02ff */
[----:B------:R4:W-:Y:S01]  /*26e20*/  @P2 STG.E.U16 [R8.64], R28 ;  /* 0x0000001c08002986 */ /* 0x0009e2000c101508 */
[----:B------:R-:W-:-:S03]  /*26e30*/  ISETP.LT.AND P2, PT, R26, c[0x0][0x17c], !P0 ;  /* 0x00005f001a007a0c */ /* 0x000fc60004741270 */
[----:B------:R-:W4:Y:S01]  /*26e40*/  LDL.LU R26, [R1+0xd4] ;  /* 0x0000d400011a7983 */ /* 0x000f220000300800 */
[C---:B--2---:R-:W-:Y:S01]  /*26e50*/  ISETP.LT.AND P1, PT, R0.reuse, c[0x0][0x17c], !P0 ;  /* 0x00005f0000007a0c */ /* 0x044fe20004721270 */
[----:B------:R-:W-:Y:S02]  /*26e60*/  IMAD R0, R0, c[0x0][0x198], RZ ;  /* 0x0000660000007a24 */ /* 0x000fe400078e02ff */
[----:B---3--:R0:W-:Y:S01]  /*26e70*/  @P4 STG.E.U16 [R24.64], R22 ;  /* 0x0000001618004986 */ /* 0x0081e2000c101508 */
[C---:B----4-:R-:W-:Y:S01]  /*26e80*/  IMAD R9, R23.reuse, c[0x0][0x198], RZ ;  /* 0x0000660017097a24 */ /* 0x050fe200078e02ff */
[----:B------:R-:W-:Y:S02]  /*26e90*/  ISETP.LT.AND P3, PT, R23, c[0x0][0x17c], !P0 ;  /* 0x00005f0017007a0c */ /* 0x000fe40004761270 */
[-C--:B0-----:R-:W-:Y:S02]  /*26ea0*/  LEA R22, P6, R0, R2.reuse, 0x1 ;  /* 0x0000000200167211 */ /* 0x081fe400078c08ff */
[----:B------:R-:W-:-:S02]  /*26eb0*/  LEA R10, P5, R9, R2, 0x1 ;  /* 0x00000002090a7211 */ /* 0x000fc400078a08ff */
[-C--:B------:R-:W-:Y:S02]  /*26ec0*/  LEA.HI.X.SX32 R23, R0, R3.reuse, 0x1, P6 ;  /* 0x0000000300177211 */ /* 0x080fe400030f0eff */
[CC--:B------:R-:W-:Y:S01]  /*26ed0*/  LEA R8, P6, R6.reuse, R2.reuse, 0x1 ;  /* 0x0000000206087211 */ /* 0x0c0fe200078c08ff */
[C---:B------:R-:W-:Y:S01]  /*26ee0*/  IMAD R25, R27.reuse, c[0x0][0x198], RZ ;  /* 0x000066001b197a24 */ /* 0x040fe200078e02ff */
[----:B------:R-:W-:Y:S02]  /*26ef0*/  ISETP.LT.AND P4, PT, R27, c[0x0][0x17c], !P0 ;  /* 0x00005f001b007a0c */ /* 0x000fe40004781270 */
[----:B------:R-:W-:Y:S01]  /*26f00*/  PRMT R0, R29, 0x7632, R0 ;  /* 0x000076321d007816 */ /* 0x000fe20000000000 */
[----:B------:R-:W2:Y:S01]  /*26f10*/  LDL.LU R27, [R1+0xd8] ;  /* 0x0000d800011b7983 */ /* 0x000ea20000300800 */
[-C--:B------:R-:W-:Y:S02]  /*26f20*/  LEA.HI.X.SX32 R11, R9, R3.reuse, 0x1, P5 ;  /* 0x00000003090b7211 */ /* 0x080fe400028f0eff */
[----:B------:R-:W-:Y:S01]  /*26f30*/  LEA.HI.X.SX32 R9, R6, R3, 0x1, P6 ;  /* 0x0000000306097211 */ /* 0x000fe200030f0eff */
[----:B------:R-:W3:Y:S04]  /*26f40*/  LDL.LU R29, [R1+0xdc] ;  /* 0x0000dc00011d7983 */ /* 0x000ee80000300800 */
[----:B------:R-:W4:Y:S04]  /*26f50*/  LDL.LU R6, [R1+0xc0] ;  /* 0x0000c00001067983 */ /* 0x000f280000300800 */
[----:B------:R0:W-:Y:S04]  /*26f60*/  @P1 STG.E.U16 [R22.64], R5 ;  /* 0x0000000516001986 */ /* 0x0001e8000c101508 */
[----:B------:R1:W-:Y:S04]  /*26f70*/  @P3 STG.E.U16 [R10.64], R13 ;  /* 0x0000000d0a003986 */ /* 0x0003e8000c101508 */
[----:B0-----:R-:W2:Y:S04]  /*26f80*/  LDL.LU R23, [R1+0xc8] ;  /* 0x0000c80001177983 */ /* 0x001ea80000300800 */
[----:B------:R-:W2:Y:S04]  /*26f90*/  LDL.LU R22, [R1+0xcc] ;  /* 0x0000cc0001167983 */ /* 0x000ea80000300800 */
[----:B-1----:R-:W2:Y:S01]  /*26fa0*/  LDL.LU R11, [R1+0xc4] ;  /* 0x0000c400010b7983 */ /* 0x002ea20000300800 */
[----:B------:R-:W-:-:S03]  /*26fb0*/  LEA R24, P5, R25, R2, 0x1 ;  /* 0x0000000219187211 */ /* 0x000fc600078a08ff */
[----:B------:R-:W-:Y:S01]  /*26fc0*/  @P2 STG.E.U16 [R8.64], R19 ;  /* 0x0000001308002986 */ /* 0x000fe2000c101508 */
[----:B------:R-:W-:-:S05]  /*26fd0*/  LEA.HI.X.SX32 R25, R25, R3, 0x1, P5 ;  /* 0x0000000319197211 */ /* 0x000fca00028f0eff */
[----:B------:R0:W-:Y:S04]  /*26fe0*/  @P4 STG.E.U16 [R24.64], R21 ;  /* 0x0000001518004986 */ /* 0x0001e8000c101508 */
[----:B0-----:R-:W3:Y:S01]  /*26ff0*/  LDL.LU R25, [R1+0xe0] ;  /* 0x0000e00001197983 */ /* 0x001ee20000300800 */
[C---:B----4-:R-:W-:Y:S01]  /*27000*/  ISETP.LT.AND P1, PT, R6.reuse, c[0x0][0x17c], !P0 ;  /* 0x00005f0006007a0c */ /* 0x050fe20004721270 */
[----:B------:R-:W-:-:S05]  /*27010*/  IMAD R6, R6, c[0x0][0x198], RZ ;  /* 0x0000660006067a24 */ /* 0x000fca00078e02ff */
[C---:B------:R-:W-:Y:S02]  /*27020*/  LEA R10, P6, R6.reuse, R2, 0x1 ;  /* 0x00000002060a7211 */ /* 0x040fe400078c08ff */
[C---:B--2---:R-:W-:Y:S01]  /*27030*/  ISETP.LT.AND P3, PT, R11.reuse, c[0x0][0x17c], !P0 ;  /* 0x00005f000b007a0c */ /* 0x044fe20004761270 */
[----:B------:R-:W-:Y:S01]  /*27040*/  IMAD R9, R11, c[0x0][0x198], RZ ;  /* 0x000066000b097a24 */ /* 0x000fe200078e02ff */
[----:B------:R-:W-:-:S05]  /*27050*/  LEA.HI.X.SX32 R11, R6, R3, 0x1, P6 ;  /* 0x00000003060b7211 */ /* 0x000fca00030f0eff */
[----:B------:R0:W-:Y:S04]  /*27060*/  @P1 STG.E.U16 [R10.64], R17 ;  /* 0x000000110a001986 */ /* 0x0001e8000c101508 */
[----:B0-----:R-:W2:Y:S01]  /*27070*/  LDL.LU R11, [R1+0xd0] ;  /* 0x0000d000010b7983 */ /* 0x001ea20000300800 */
[C---:B------:R-:W-:Y:S01]  /*27080*/  ISETP.LT.AND P2, PT, R23.reuse, c[0x0][0x17c], !P0 ;  /* 0x00005f0017007a0c */ /* 0x040fe20004741270 */
[----:B------:R-:W-:Y:S01]  /*27090*/  IMAD R23, R23, c[0x0][0x198], RZ ;  /* 0x0000660017177a24 */ /* 0x000fe200078e02ff */
[----:B------:R-:W-:-:S04]  /*270a0*/  LEA R8, P5, R9, R2, 0x1 ;  /* 0x0000000209087211 */ /* 0x000fc800078a08ff */
[-C--:B------:R-:W-:Y:S02]  /*270b0*/  LEA R6, P6, R23, R2.reuse, 0x1 ;  /* 0x0000000217067211 */ /* 0x080fe400078c08ff */
[----:B------:R-:W-:Y:S02]  /*270c0*/  PRMT R5, R7, 0x7632, R5 ;  /* 0x0000763207057816 */ /* 0x000fe40000000005 */
[-C--:B------:R-:W-:Y:S02]  /*270d0*/  LEA.HI.X.SX32 R9, R9, R3.reuse, 0x1, P5 ;  /* 0x0000000309097211 */ /* 0x080fe400028f0eff */
[----:B------:R-:W-:Y:S01]  /*270e0*/  LEA.HI.X.SX32 R7, R23, R3, 0x1, P6 ;  /* 0x0000000317077211 */ /* 0x000fe200030f0eff */
[C---:B------:R-:W-:Y:S01]  /*270f0*/  IMAD R24, R22.reuse, c[0x0][0x198], RZ ;  /* 0x0000660016187a24 */ /* 0x040fe200078e02ff */
[----:B------:R-:W-:Y:S01]  /*27100*/  ISETP.LT.AND P4, PT, R22, c[0x0][0x17c], !P0 ;  /* 0x00005f0016007a0c */ /* 0x000fe20004781270 */
[----:B------:R0:W-:Y:S04]  /*27110*/  @P3 STG.E.U16 [R8.64], R15 ;  /* 0x0000000f08003986 */ /* 0x0001e8000c101508 */
[----:B------:R1:W-:Y:S01]  /*27120*/  @P2 STG.E.U16 [R6.64], R20 ;  /* 0x0000001406002986 */ /* 0x0003e2000c101508 */
[----:B------:R-:W-:-:S02]  /*27130*/  LEA R22, P5, R24, R2, 0x1 ;  /* 0x0000000218167211 */ /* 0x000fc400078a08ff */
[----:B------:R-:W-:Y:S02]  /*27140*/  ISETP.LT.AND P3, PT, R26, c[0x0][0x17c], !P0 ;  /* 0x00005f001a007a0c */ /* 0x000fe40004761270 */
[-C--:B------:R-:W-:Y:S02]  /*27150*/  LEA.HI.X.SX32 R23, R24, R3.reuse, 0x1, P5 ;  /* 0x0000000318177211 */ /* 0x080fe400028f0eff */
[----:B------:R-:W4:Y:S01]  /*27160*/  LDL.LU R24, [R1+0xe4] ;  /* 0x0000e40001187983 */ /* 0x000f220000300800 */
[----:B0-----:R-:W-:Y:S01]  /*27170*/  IMAD R9, R26, c[0x0][0x198], RZ ;  /* 0x000066001a097a24 */ /* 0x001fe200078e02ff */
[----:B------:R-:W-:Y:S02]  /*27180*/  ISETP.LT.AND P2, PT, R27, c[0x0][0x17c], !P0 ;  /* 0x00005f001b007a0c */ /* 0x000fe40004741270 */
[----:B------:R0:W-:Y:S02]  /*27190*/  @P4 STG.E.U16 [R22.64], R12 ;  /* 0x0000000c16004986 */ /* 0x0001e4000c101508 */
[----:B------:R-:W-:Y:S01]  /*271a0*/  LEA R8, P5, R9, R2, 0x1 ;  /* 0x0000000209087211 */ /* 0x000fe200078a08ff */
[----:B-1----:R-:W-:Y:S01]  /*271b0*/  IMAD R7, R27, c[0x0][0x198], RZ ;  /* 0x000066001b077a24 */ /* 0x002fe200078e02ff */
[C---:B---3--:R-:W-:Y:S01]  /*271c0*/  ISETP.LT.AND P4, PT, R29.reuse, c[0x0][0x17c], !P0 ;  /* 0x00005f001d007a0c */ /* 0x048fe20004781270 */
[----:B------:R-:W-:Y:S01]  /*271d0*/  IMAD R20, R29, c[0x0][0x198], RZ ;  /* 0x000066001d147a24 */ /* 0x000fe200078e02ff */
[----:B------:R-:W3:Y:S01]  /*271e0*/  LDL.LU R26, [R1+0xfc] ;  /* 0x0000fc00011a7983 */ /* 0x000ee20000300800 */
[----:B------:R-:W-:-:S03]  /*271f0*/  LEA.HI.X.SX32 R9, R9, R3, 0x1, P5 ;  /* 0x0000000309097211 */ /* 0x000fc600028f0eff */
[----:B------:R-:W3:Y:S01]  /*27200*/  LDL.LU R27, [R1+0x100] ;  /* 0x00010000011b7983 */ /* 0x000ee20000300800 */
[----:B0-----:R-:W-:-:S03]  /*27210*/  PRMT R12, R28, 0x7632, R12 ;  /* 0x000076321c0c7816 */ /* 0x001fc6000000000c */
[----:B------:R-:W3:Y:S01]  /*27220*/  LDL.LU R29, [R1+0x104] ;  /* 0x00010400011d7983 */ /* 0x000ee20000300800 */
[----:B------:R-:W-:-:S03]  /*27230*/  LEA R22, P5, R20, R2, 0x1 ;  /* 0x0000000214167211 */ /* 0x000fc600078a08ff */
[----:B------:R-:W3:Y:S01]  /*27240*/  LDL.LU R28, [R1+0xec] ;  /* 0x0000ec00011c7983 */ /* 0x000ee20000300800 */
[----:B------:R-:W-:Y:S01]  /*27250*/  LEA.HI.X.SX32 R23, R20, R3, 0x1, P5 ;  /* 0x0000000314177211 */ /* 0x000fe200028f0eff */
[C---:B--2---:R-:W-:Y:S01]  /*27260*/  IMAD R6, R11.reuse, c[0x0][0x198], RZ ;  /* 0x000066000b067a24 */ /* 0x044fe200078e02ff */
[----:B------:R-:W-:-:S04]  /*27270*/  ISETP.LT.AND P1, PT, R11, c[0x0][0x17c], !P0 ;  /* 0x00005f000b007a0c */ /* 0x000fc80004721270 */
[----:B------:R-:W-:-:S04]  /*27280*/  LEA R10, P6, R6, R2, 0x1 ;  /* 0x00000002060a7211 */ /* 0x000fc800078c08ff */
[----:B------:R-:W-:Y:S02]  /*27290*/  LEA.HI.X.SX32 R11, R6, R3, 0x1, P6 ;  /* 0x00000003060b7211 */ /* 0x000fe400030f0eff */
[----:B------:R-:W-:-:S03]  /*272a0*/  LEA R6, P6, R7, R2, 0x1 ;  /* 0x0000000207067211 */ /* 0x000fc600078c08ff */
[----:B------:R0:W-:Y:S01]  /*272b0*/  @P1 STG.E.U16 [R10.64], R18 ;  /* 0x000000120a001986 */ /* 0x0001e2000c101508 */
[----:B------:R-:W-:-:S03]  /*272c0*/  LEA.HI.X.SX32 R7, R7, R3, 0x1, P6 ;  /* 0x0000000307077211 */ /* 0x000fc600030f0eff */
[----:B------:R1:W-:Y:S04]  /*272d0*/  @P3 STG.E.U16 [R8.64], R16 ;  /* 0x0000001008003986 */ /* 0x0003e8000c101508 */
[----:B0-----:R-:W2:Y:S04]  /*272e0*/  LDL.LU R11, [R1+0xe8] ;  /* 0x0000e800010b7983 */ /* 0x001ea80000300800 */
[----:B------:R-:W3:Y:S04]  /*272f0*/  LDL.LU R18, [R1+0xf8] ;  /* 0x0000f80001127983 */ /* 0x000ee80000300800 */
[----:B-1----:R-:W3:Y:S04]  /*27300*/  LDL.LU R9, [R1+0xf0] ;  /* 0x0000f00001097983 */ /* 0x002ee80000300800 */
[----:B------:R0:W-:Y:S04]  /*27310*/  @P2 STG.E.U16 [R6.64], R14 ;  /* 0x0000000e06002986 */ /* 0x0001e8000c101508 */
[----:B------:R1:W-:Y:S04]  /*27320*/  @P4 STG.E.U16 [R22.64], R4 ;  /* 0x0000000416004986 */ /* 0x0003e8000c101508 */
[----:B0-----:R-:W3:Y:S04]  /*27330*/  LDL.LU R14, [R1+0xf4] ;  /* 0x0000f400010e7983 */ /* 0x001ee80000300800 */
[----:B-1----:R-:W3:Y:S01]  /*27340*/  LDL.LU R23, [R1+0x4] ;  /* 0x0000040001177983 */ /* 0x002ee20000300800 */
[C---:B------:R-:W-:Y:S01]  /*27350*/  ISETP.LT.AND P1, PT, R25.reuse, c[0x0][0x17c], !P0 ;  /* 0x00005f0019007a0c */ /* 0x040fe20004721270 */
[----:B------:R-:W-:Y:S01]  /*27360*/  IMAD R25, R25, c[0x0][0x198], RZ ;  /* 0x0000660019197a24 */ /* 0x000fe200078e02ff */
[C---:B----4-:R-:W-:Y:S01]  /*27370*/  ISETP.LT.AND P3, PT, R24.reuse, c[0x0][0x17c], !P0 ;  /* 0x00005f0018007a0c */ /* 0x050fe20004761270 */
[----:B------:R-:W-:-:S03]  /*27380*/  IMAD R24, R24, c[0x0][0x198], RZ ;  /* 0x0000660018187a24 */ /* 0x000fc600078e02ff */
[-C--:B------:R-:W-:Y:S02]  /*27390*/  LEA R10, P6, R25, R2.reuse, 0x1 ;  /* 0x00000002190a7211 */ /* 0x080fe400078c08ff */
[----:B------:R-:W-:Y:S02]  /*273a0*/  LEA R8, P5, R24, R2, 0x1 ;  /* 0x0000000218087211 */ /* 0x000fe400078a08ff */
[----:B------:R-:W-:Y:S02]  /*273b0*/  PRMT R19, R19, 0x7632, R19 ;  /* 0x0000763213137816 */ /* 0x000fe40000000013 */
[----:B------:R-:W-:Y:S01]  /*273c0*/  PRMT R21, R21, 0x7632, R21 ;  /* 0x0000763215157816 */ /* 0x000fe20000000015 */
[C---:B--2---:R-:W-:Y:S01]  /*273d0*/  IMAD R20, R11.reuse, c[0x0][0x198], RZ ;  /* 0x000066000b147a24 */ /* 0x044fe200078e02ff */
[----:B------:R-:W-:Y:S02]  /*273e0*/  ISETP.LT.AND P2, PT, R11, c[0x0][0x17c], !P0 ;  /* 0x00005f000b007a0c */ /* 0x000fe40004741270 */
[----:B------:R-:W-:Y:S01]  /*273f0*/  LEA.HI.X.SX32 R11, R25, R3, 0x1, P6 ;  /* 0x00000003190b7211 */ /* 0x000fe200030f0eff */
[C---:B---3--:R-:W-:Y:S01]  /*27400*/  IMAD R16, R9.reuse, c[0x0][0x198], RZ ;  /* 0x0000660009107a24 */ /* 0x048fe200078e02ff */
[----:B------:R-:W-:-:S02]  /*27410*/  ISETP.LT.AND P4, PT, R9, c[0x0][0x17c], !P0 ;  /* 0x00005f0009007a0c */ /* 0x000fc40004781270 */
[-C--:B------:R-:W-:Y:S02]  /*27420*/  LEA R6, P6, R20, R2.reuse, 0x1 ;  /* 0x0000000214067211 */ /* 0x080fe400078c08ff */
[-C--:B------:R-:W-:Y:S02]  /*27430*/  LEA.HI.X.SX32 R9, R24, R3.reuse, 0x1, P5 ;  /* 0x0000000318097211 */ /* 0x080fe400028f0eff */
[----:B------:R-:W-:Y:S02]  /*27440*/  LEA R22, P5, R16, R2, 0x1 ;  /* 0x0000000210167211 */ /* 0x000fe400078a08ff */
[----:B------:R-:W-:Y:S01]  /*27450*/  LEA.HI.X.SX32 R7, R20, R3, 0x1, P6 ;  /* 0x0000000314077211 */ /* 0x000fe200030f0eff */
[----:B------:R-:W-:Y:S04]  /*27460*/  @P1 STG.E.U16 [R10.64], R0 ;  /* 0x000000000a001986 */ /* 0x000fe8000c101508 */
[----:B------:R0:W-:Y:S01]  /*27470*/  @P3 STG.E.U16 [R8.64], R5 ;  /* 0x0000000508003986 */ /* 0x0001e2000c101508 */
[----:B------:R-:W-:Y:S01]  /*27480*/  IMAD R4, R14, c[0x0][0x198], RZ ;  /* 0x000066000e047a24 */ /* 0x000fe200078e02ff */
[----:B------:R-:W-:-:S02]  /*27490*/  PRMT R13, R23, 0x7632, R13 ;  /* 0x00007632170d7816 */ /* 0x000fc4000000000d */
[----:B------:R-:W-:Y:S02]  /*274a0*/  LEA.HI.X.SX32 R23, R16, R3, 0x1, P5 ;  /* 0x0000000310177211 */ /* 0x000fe400028f0eff */
[----:B------:R-:W-:Y:S01]  /*274b0*/  ISETP.LT.AND P5, PT, R14, c[0x0][0x17c], !P0 ;  /* 0x00005f000e007a0c */ /* 0x000fe200047a1270 */
[----:B------:R-:W-:Y:S01]  /*274c0*/  IMAD R14, R18, c[0x0][0x198], RZ ;  /* 0x00006600120e7a24 */ /* 0x000fe200078e02ff */
[----:B------:R1:W-:Y:S01]  /*274d0*/  @P2 STG.E.U16 [R6.64], R12 ;  /* 0x0000000c06002986 */ /* 0x0003e2000c101508 */
[----:B------:R-:W-:-:S03]  /*274e0*/  IMAD R16, R26, c[0x0][0x198], RZ ;  /* 0x000066001a107a24 */ /* 0x000fc600078e02ff */
[----:B------:R2:W-:Y:S01]  /*274f0*/  @P4 STG.E.U16 [R22.64], R13 ;  /* 0x0000000d16004986 */ /* 0x0005e2000c101508 */
[----:B------:R-:W-:Y:S01]  /*27500*/  ISETP.LT.AND P4, PT, R18, c[0x0][0x17c], !P0 ;  /* 0x00005f0012007a0c */ /* 0x000fe20004781270 */
[----:B------:R-:W-:Y:S01]  /*27510*/  IMAD R18, R29, c[0x0][0x198], RZ ;  /* 0x000066001d127a24 */ /* 0x000fe200078e02ff */
[-C--:B0-----:R-:W-:Y:S01]  /*27520*/  LEA R8, P1, R14, R2.reuse, 0x1 ;  /* 0x000000020e087211 */ /* 0x081fe200078208ff */
[----:B------:R-:W-:Y:S01]  /*27530*/  IMAD R0, R27, c[0x0][0x198], RZ ;  /* 0x000066001b007a24 */ /* 0x000fe200078e02ff */
[-C--:B------:R-:W-:Y:S02]  /*27540*/  LEA R10, P2, R16, R2.reuse, 0x1 ;  /* 0x00000002100a7211 */ /* 0x080fe400078408ff */
[-C--:B------:R-:W-:Y:S02]  /*27550*/  LEA.HI.X.SX32 R9, R14, R3.reuse, 0x1, P1 ;  /* 0x000000030e097211 */ /* 0x080fe400008f0eff */
[-C--:B-1----:R-:W-:Y:S02]  /*27560*/  LEA R6, P6, R4, R2.reuse, 0x1 ;  /* 0x0000000204067211 */ /* 0x082fe400078c08ff */
[----:B------:R-:W-:Y:S01]  /*27570*/  LEA R24, P1, R18, R2, 0x1 ;  /* 0x0000000212187211 */ /* 0x000fe200078208ff */
[----:B------:R-:W-:Y:S01]  /*27580*/  IMAD R12, R28, c[0x0][0x198], RZ ;  /* 0x000066001c0c7a24 */ /* 0x000fe200078e02ff */
[----:B------:R-:W-:-:S02]  /*27590*/  LEA.HI.X.SX32 R7, R4, R3, 0x1, P6 ;  /* 0x0000000304077211 */ /* 0x000fc400030f0eff */
[----:B------:R-:W-:Y:S02]  /*275a0*/  ISETP.LT.AND P3, PT, R26, c[0x0][0x17c], !P0 ;  /* 0x00005f001a007a0c */ /* 0x000fe40004761270 */
[----:B--2---:R-:W-:Y:S02]  /*275b0*/  LEA R22, P6, R0, R2, 0x1 ;  /* 0x0000000200167211 */ /* 0x004fe400078c08ff */
[-C--:B------:R-:W-:Y:S02]  /*275c0*/  LEA.HI.X.SX32 R11, R16, R3.reuse, 0x1, P2 ;  /* 0x00000003100b7211 */ /* 0x080fe400010f0eff */
[----:B------:R-:W-:Y:S02]  /*275d0*/  ISETP.LT.AND P2, PT, R27, c[0x0][0x17c], !P0 ;  /* 0x00005f001b007a0c */ /* 0x000fe40004741270 */
[----:B------:R-:W-:Y:S02]  /*275e0*/  LEA.HI.X.SX32 R25, R18, R3, 0x1, P1 ;  /* 0x0000000312197211 */ /* 0x000fe400008f0eff */
[----:B------:R-:W-:-:S02]  /*275f0*/  ISETP.LT.AND P1, PT, R29, c[0x0][0x17c], !P0 ;  /* 0x00005f001d007a0c */ /* 0x000fc40004721270 */
[----:B------:R-:W-:Y:S02]  /*27600*/  ISETP.LT.AND P0, PT, R28, c[0x0][0x17c], !P0 ;  /* 0x00005f001c007a0c */ /* 0x000fe40004701270 */
[-C--:B------:R-:W-:Y:S02]  /*27610*/  LEA.HI.X.SX32 R23, R0, R3.reuse, 0x1, P6 ;  /* 0x0000000300177211 */ /* 0x080fe400030f0eff */
[C---:B------:R-:W-:Y:S02]  /*27620*/  LEA R2, P6, R12.reuse, R2, 0x1 ;  /* 0x000000020c027211 */ /* 0x040fe400078c08ff */
[----:B------:R-:W-:Y:S02]  /*27630*/  PRMT R5, R5, 0x7632, R5 ;  /* 0x0000763205057816 */ /* 0x000fe40000000005 */
[----:B------:R-:W-:Y:S02]  /*27640*/  PRMT R4, R13, 0x7632, R4 ;  /* 0x000076320d047816 */ /* 0x000fe40000000004 */
[----:B------:R-:W-:Y:S01]  /*27650*/  LEA.HI.X.SX32 R3, R12, R3, 0x1, P6 ;  /* 0x000000030c037211 */ /* 0x000fe200030f0eff */
[----:B------:R0:W-:Y:S01]  /*27660*/  @P5 STG.E.U16 [R6.64], R5 ;  /* 0x0000000506005986 */ /* 0x0001e2000c101508 */
[----:B------:R-:W-:-:S03]  /*27670*/  PRMT R12, R17, 0x7632, R12 ;  /* 0x00007632110c7816 */ /* 0x000fc6000000000c */
[----:B------:R0:W-:Y:S04]  /*27680*/  @P4 STG.E.U16 [R8.64], R4 ;  /* 0x0000000408004986 */ /* 0x0001e8000c101508 */
[----:B------:R0:W-:Y:S04]  /*27690*/  @P3 STG.E.U16 [R10.64], R19 ;  /* 0x000000130a003986 */ /* 0x0001e8000c101508 */
[----:B------:R0:W-:Y:S04]  /*276a0*/  @P2 STG.E.U16 [R22.64], R21 ;  /* 0x0000001516002986 */ /* 0x0001e8000c101508 */
[----:B------:R0:W-:Y:S01]  /*276b0*/  @P1 STG.E.U16 [R24.64], R12 ;  /* 0x0000000c18001986 */ /* 0x0001e2000c101508 */
[----:B------:R-:W-:Y:S05]  /*276c0*/  @!P0 EXIT ;  /* 0x000000000000894d */ /* 0x000fea0003800000 */
[----:B------:R-:W-:-:S05]  /*276d0*/  PRMT R15, R15, 0x7632, R15 ;  /* 0x000076320f0f7816 */ /* 0x000fca000000000f */
[----:B------:R-:W-:Y:S01]  /*276e0*/  STG.E.U16 [R2.64], R15 ;  /* 0x0000000f02007986 */ /* 0x000fe2000c101508 */
[----:B------:R-:W-:Y:S05]  /*276f0*/  EXIT ;  /* 0x000000000000794d */ /* 0x000fea0003800000 */
.L_x_3:
[----:B------:R-:W-:-:S00]  /*27700*/  BRA `(.L_x_3) ;  /* 0xfffffff000007947 */ /* 0x000fc0000383ffff */
[----:B------:R-:W-:-:S00]  /*27710*/  NOP ;  /* 0x0000000000007918 */ /* 0x000fc00000000000 */
        /* <DEDUP_REMOVED lines=14> */
.L_x_4:


//--------------------- .nv.shared.matmul_kernel  --------------------------
	.section	.nv.shared.matmul_kernel,"aw",@nobits
	.sectionflags	@""
	.align	16
